	.target	sm_80

	.elftype	@"ET_EXEC"


//--------------------- .note.nv.tkinfo           --------------------------
	.section	.note.nv.tkinfo,"",@"SHT_NOTE"
	.sectionflags	@"SHF_NOTE_NV_TKINFO"
	.tkinfo
        /*0018*/ 	.word	0x00000002
        /*0030*/ 	.string	""
        /*0030*/ 	.string	"ptxas"
        /*0030*/ 	.string	"Cuda compilation tools, release 13.0, V13.0.88"
        /*0030*/ 	.string	"Build cuda_13.0.r13.0/compiler.36424714_0"
        /*0030*/ 	.string	"-v  -suppress-debug-info  -lineinfo  -arch sm_80 "



//--------------------- .note.nv.cuinfo           --------------------------
	.section	.note.nv.cuinfo,"",@"SHT_NOTE"
	.sectionflags	@"SHF_NOTE_NV_CUINFO"
        /*0018*/ 	.short	0x0002
        /*001a*/ 	.short	0x0050
        /*001c*/ 	.short	0x0082
	.zero		2


//--------------------- .nv.info                  --------------------------
	.section	.nv.info,"",@"SHT_CUDA_INFO"
	.align	4


	//----- nvinfo : EIATTR_REGCOUNT
	.align		4
        /*0000*/ 	.byte	0x04, 0x2f
        /*0002*/ 	.short	(.L_1 - .L_0)
	.align		4
.L_0:
        /*0004*/ 	.word	index@(matmul_kernel)
        /*0008*/ 	.word	0x00000020


	//----- nvinfo : EIATTR_FRAME_SIZE
	.align		4
.L_1:
        /*000c*/ 	.byte	0x04, 0x11
        /*000e*/ 	.short	(.L_3 - .L_2)
	.align		4
.L_2:
        /*0010*/ 	.word	index@(matmul_kernel)
        /*0014*/ 	.word	0x000019d0


	//----- nvinfo : EIATTR_MIN_STACK_SIZE
	.align		4
.L_3:
        /*0018*/ 	.byte	0x04, 0x12
        /*001a*/ 	.short	(.L_5 - .L_4)
	.align		4
.L_4:
        /*001c*/ 	.word	index@(matmul_kernel)
        /*0020*/ 	.word	0x000019d0
.L_5:


//--------------------- .nv.info.matmul_kernel    --------------------------
	.section	.nv.info.matmul_kernel,"",@"SHT_CUDA_INFO"
	.sectionflags	@""
	.align	4


	//----- nvinfo : EIATTR_CUDA_API_VERSION
	.align		4
        /*0000*/ 	.byte	0x04, 0x37
        /*0002*/ 	.short	(.L_7 - .L_6)
.L_6:
        /*0004*/ 	.word	0x00000082


	//----- nvinfo : EIATTR_SW2861232_WAR
	.align		4
.L_7:
        /*0008*/ 	.byte	0x01, 0x35
	.zero		2


	//----- nvinfo : EIATTR_PARAM_CBANK
	.align		4
        /*000c*/ 	.byte	0x04, 0x0a
        /*000e*/ 	.short	(.L_9 - .L_8)
	.align		4
.L_8:
        /*0010*/ 	.word	index@(.nv.constant0.matmul_kernel)
        /*0014*/ 	.short	0x0160
        /*0016*/ 	.short	0x0050


	//----- nvinfo : EIATTR_CBANK_PARAM_SIZE
	.align		4
.L_9:
        /*0018*/ 	.byte	0x03, 0x19
        /*001a*/ 	.short	0x0050


	//----- nvinfo : EIATTR_KPARAM_INFO
	.align		4
        /*001c*/ 	.byte	0x04, 0x17
        /*001e*/ 	.short	(.L_11 - .L_10)
.L_10:
        /*0020*/ 	.word	0x00000000
        /*0024*/ 	.short	0x000d
        /*0026*/ 	.short	0x0048
        /*0028*/ 	.byte	0x00, 0xf4, 0x21, 0x00


	//----- nvinfo : EIATTR_KPARAM_INFO
	.align		4
.L_11:
        /*002c*/ 	.byte	0x04, 0x17
        /*002e*/ 	.short	(.L_13 - .L_12)
.L_12:
        /*0030*/ 	.word	0x00000000
        /*0034*/ 	.short	0x000c
        /*0036*/ 	.short	0x0040
        /*0038*/ 	.byte	0x00, 0xf4, 0x21, 0x00


	//----- nvinfo : EIATTR_KPARAM_INFO
	.align		4
.L_13:
        /*003c*/ 	.byte	0x04, 0x17
        /*003e*/ 	.short	(.L_15 - .L_14)
.L_14:
        /*0040*/ 	.word	0x00000000
        /*0044*/ 	.short	0x000b
        /*0046*/ 	.short	0x0038
        /*0048*/ 	.byte	0x00, 0xf0, 0x11, 0x00


	//----- nvinfo : EIATTR_KPARAM_INFO
	.align		4
.L_15:
        /*004c*/ 	.byte	0x04, 0x17
        /*004e*/ 	.short	(.L_17 - .L_16)
.L_16:
        /*0050*/ 	.word	0x00000000
        /*0054*/ 	.short	0x000a
        /*0056*/ 	.short	0x0034
        /*0058*/ 	.byte	0x00, 0xf0, 0x11, 0x00


	//----- nvinfo : EIATTR_KPARAM_INFO
	.align		4
.L_17:
        /*005c*/ 	.byte	0x04, 0x17
        /*005e*/ 	.short	(.L_19 - .L_18)
.L_18:
        /*0060*/ 	.word	0x00000000
        /*0064*/ 	.short	0x0009
        /*0066*/ 	.short	0x0030
        /*0068*/ 	.byte	0x00, 0xf0, 0x11, 0x00


	//----- nvinfo : EIATTR_KPARAM_INFO
	.align		4
.L_19:
        /*006c*/ 	.byte	0x04, 0x17
        /*006e*/ 	.short	(.L_21 - .L_20)
.L_20:
        /*0070*/ 	.word	0x00000000
        /*0074*/ 	.short	0x0008
        /*0076*/ 	.short	0x002c
        /*0078*/ 	.byte	0x00, 0xf0, 0x11, 0x00


	//----- nvinfo : EIATTR_KPARAM_INFO
	.align		4
.L_21:
        /*007c*/ 	.byte	0x04, 0x17
        /*007e*/ 	.short	(.L_23 - .L_22)
.L_22:
        /*0080*/ 	.word	0x00000000
        /*0084*/ 	.short	0x0007
        /*0086*/ 	.short	0x0028
        /*0088*/ 	.byte	0x00, 0xf0, 0x11, 0x00


	//----- nvinfo : EIATTR_KPARAM_INFO
	.align		4
.L_23:
        /*008c*/ 	.byte	0x04, 0x17
        /*008e*/ 	.short	(.L_25 - .L_24)
.L_24:
        /*0090*/ 	.word	0x00000000
        /*0094*/ 	.short	0x0006
        /*0096*/ 	.short	0x0024
        /*0098*/ 	.byte	0x00, 0xf0, 0x11, 0x00


	//----- nvinfo : EIATTR_KPARAM_INFO
	.align		4
.L_25:
        /*009c*/ 	.byte	0x04, 0x17
        /*009e*/ 	.short	(.L_27 - .L_26)
.L_26:
        /*00a0*/ 	.word	0x00000000
        /*00a4*/ 	.short	0x0005
        /*00a6*/ 	.short	0x0020
        /*00a8*/ 	.byte	0x00, 0xf0, 0x11, 0x00


	//----- nvinfo : EIATTR_KPARAM_INFO
	.align		4
.L_27:
        /*00ac*/ 	.byte	0x04, 0x17
        /*00ae*/ 	.short	(.L_29 - .L_28)
.L_28:
        /*00b0*/ 	.word	0x00000000
        /*00b4*/ 	.short	0x0004
        /*00b6*/ 	.short	0x001c
        /*00b8*/ 	.byte	0x00, 0xf0, 0x11, 0x00


	//----- nvinfo : EIATTR_KPARAM_INFO
	.align		4
.L_29:
        /*00bc*/ 	.byte	0x04, 0x17
        /*00be*/ 	.short	(.L_31 - .L_30)
.L_30:
        /*00c0*/ 	.word	0x00000000
        /*00c4*/ 	.short	0x0003
        /*00c6*/ 	.short	0x0018
        /*00c8*/ 	.byte	0x00, 0xf0, 0x11, 0x00


	//----- nvinfo : EIATTR_KPARAM_INFO
	.align		4
.L_31:
        /*00cc*/ 	.byte	0x04, 0x17
        /*00ce*/ 	.short	(.L_33 - .L_32)
.L_32:
        /*00d0*/ 	.word	0x00000000
        /*00d4*/ 	.short	0x0002
        /*00d6*/ 	.short	0x0010
        /*00d8*/ 	.byte	0x00, 0xf4, 0x21, 0x00


	//----- nvinfo : EIATTR_KPARAM_INFO
	.align		4
.L_33:
        /*00dc*/ 	.byte	0x04, 0x17
        /*00de*/ 	.short	(.L_35 - .L_34)
.L_34:
        /*00e0*/ 	.word	0x00000000
        /*00e4*/ 	.short	0x0001
        /*00e6*/ 	.short	0x0008
        /*00e8*/ 	.byte	0x00, 0xf4, 0x21, 0x00


	//----- nvinfo : EIATTR_KPARAM_INFO
	.align		4
.L_35:
        /*00ec*/ 	.byte	0x04, 0x17
        /*00ee*/ 	.short	(.L_37 - .L_36)
.L_36:
        /*00f0*/ 	.word	0x00000000
        /*00f4*/ 	.short	0x0000
        /*00f6*/ 	.short	0x0000
        /*00f8*/ 	.byte	0x00, 0xf4, 0x21, 0x00


	//----- nvinfo : EIATTR_MAXREG_COUNT
	.align		4
.L_37:
        /*00fc*/ 	.byte	0x03, 0x1b
        /*00fe*/ 	.short	0x00ff


	//----- nvinfo : EIATTR_NUM_BARRIERS
	.align		4
        /*0100*/ 	.byte	0x02, 0x4c
        /*0102*/ 	.byte	0x01
	.zero		1


	//----- nvinfo : EIATTR_ANNOTATIONS
	.align		4
        /*0104*/ 	.byte	0x04, 0x55
        /*0106*/ 	.short	(.L_39 - .L_38)


	//   ....[0]....
.L_38:
        /*0108*/ 	.word	0x00000001
        /*010c*/ 	.byte	0x50, 0x05, 0x00, 0x00, 0x01, 0x00, 0x00, 0x00, 0x80, 0x05, 0x00, 0x00, 0x01, 0x00, 0x00, 0x00
        /* <DEDUP_REMOVED lines=3465> */
        /*d9ac*/ 	.byte	0xb0, 0xa3, 0x03, 0x00


	//----- nvinfo : EIATTR_MERCURY_ISA_VERSION
	.align		4
.L_39:
        /*d9b0*/ 	.byte	0x03, 0x5f
        /*d9b2*/ 	.short	0x0000


	//----- nvinfo : EIATTR_EXIT_INSTR_OFFSETS
	.align		4
        /*d9b4*/ 	.byte	0x04, 0x1c
        /*d9b6*/ 	.short	(.L_41 - .L_40)


	//   ....[0]....
.L_40:
        /*d9b8*/ 	.word	0x0003a700


	//   ....[1]....
        /*d9bc*/ 	.word	0x0003a730


	//----- nvinfo : EIATTR_REQNTID
	.align		4
.L_41:
        /*d9c0*/ 	.byte	0x04, 0x10
        /*d9c2*/ 	.short	(.L_43 - .L_42)
.L_42:
        /*d9c4*/ 	.word	0x00000080
        /*d9c8*/ 	.word	0x00000001
        /*d9cc*/ 	.word	0x00000001
.L_43:


//--------------------- .nv.callgraph             --------------------------
	.section	.nv.callgraph,"",@"SHT_CUDA_CALLGRAPH"
	.align	4
	.sectionentsize	8
	.align		4
        /*0000*/ 	.word	0x00000000
	.align		4
        /*0004*/ 	.word	0xffffffff
	.align		4
        /*0008*/ 	.word	0x00000000
	.align		4
        /*000c*/ 	.word	0xfffffffe
	.align		4
        /*0010*/ 	.word	0x00000000
	.align		4
        /*0014*/ 	.word	0xfffffffd
	.align		4
        /*0018*/ 	.word	0x00000000
	.align		4
        /*001c*/ 	.word	0xfffffffc


//--------------------- .nv.rel.action            --------------------------
	.section	.nv.rel.action,"",@"SHT_CUDA_RELOCINFO"
	.align	8
	.sectionentsize	8
        /*0000*/ 	.byte	0x73, 0x00, 0x00, 0x00, 0x00, 0x00, 0x00, 0x00, 0x00, 0x00, 0x00, 0x11, 0x25, 0x00, 0x05, 0x36


//--------------------- .nv.constant0.matmul_kernel --------------------------
	.section	.nv.constant0.matmul_kernel,"a",@progbits
	.sectionflags	@""
	.align	4
.nv.constant0.matmul_kernel:
	.zero		432


//--------------------- .text.matmul_kernel       --------------------------
	.section	.text.matmul_kernel,"ax",@progbits
	.sectioninfo	@"SHI_REGISTERS=32"
	.align	128
        .global         matmul_kernel
        .type           matmul_kernel,@function
        .size           matmul_kernel,(.L_x_5 - matmul_kernel)
        .other          matmul_kernel,@"STO_CUDA_ENTRY STV_DEFAULT"
matmul_kernel:
.text.matmul_kernel:
[----:B------:R-:W-:-:S03]  /*0000*/  IMAD.MOV.U32 R1, RZ, RZ, c[0x0][0x28] ;  /* 0x00000a00ff017624 */ /* 0x000fc600078e00ff */
[----:B------:R-:W-:Y:S01]  /*0010*/  IMAD.MOV.U32 R0, RZ, RZ, c[0x0][0x17c] ;  /* 0x00005f00ff007624 */ /* 0x000fe200078e00ff */
[----:B------:R-:W0:Y:S01]  /*0020*/  S2R R11, SR_TID.X ;  /* 0x00000000000b7919 */ /* 0x000e220000002100 */
[----:B------:R-:W-:Y:S01]  /*0030*/  IADD3 R1, R1, -0x19d0, RZ ;  /* 0xffffe63001017810 */ /* 0x000fe20007ffe0ff */
[----:B------:R-:W-:Y:S02]  /*0040*/  ULDC.64 UR10, c[0x0][0x118] ;  /* 0x00004600000a7ab9 */ /* 0x000fe40000000a00 */
[----:B------:R-:W-:-:S04]  /*0050*/  IADD3 R0, R0, 0x1ff, RZ ;  /* 0x000001ff00007810 */ /* 0x000fc80007ffe0ff */
[----:B------:R-:W-:-:S04]  /*0060*/  SHF.R.S32.HI R3, RZ, 0x1f, R0 ;  /* 0x0000001fff037819 */ /* 0x000fc80000011400 */
[----:B------:R-:W-:-:S04]  /*0070*/  LEA.HI R3, R3, R0, RZ, 0x9 ;  /* 0x0000000003037211 */ /* 0x000fc800078f48ff */
[----:B------:R-:W-:Y:S02]  /*0080*/  SHF.R.S32.HI R0, RZ, 0x9, R3 ;  /* 0x00000009ff007819 */ /* 0x000fe40000011403 */
[----:B------:R-:W1:Y:S03]  /*0090*/  S2R R3, SR_CTAID.X ;  /* 0x0000000000037919 */ /* 0x000e660000002500 */
[----:B------:R-:W-:Y:S01]  /*00a0*/  IMAD.SHL.U32 R0, R0, 0x8, RZ ;  /* 0x0000000800007824 */ /* 0x000fe200078e00ff */
[----:B0-----:R-:W-:-:S04]  /*00b0*/  LOP3.LUT R28, R11, 0x40, RZ, 0xc0, !PT ;  /* 0x000000400b1c7812 */ /* 0x001fc800078ec0ff */
[-C--:B------:R-:W-:Y:S02]  /*00c0*/  IABS R7, R0.reuse ;  /* 0x0000000000077213 */ /* 0x080fe40000000000 */
[----:B------:R-:W-:Y:S02]  /*00d0*/  IABS R10, R0 ;  /* 0x00000000000a7213 */ /* 0x000fe40000000000 */
[----:B------:R-:W0:Y:S01]  /*00e0*/  I2F.RP R2, R7 ;  /* 0x0000000700027306 */ /* 0x000e220000209400 */
[----:B-1----:R-:W-:-:S07]  /*00f0*/  IABS R8, R3 ;  /* 0x0000000300087213 */ /* 0x002fce0000000000 */
[----:B0-----:R-:W0:Y:S02]  /*0100*/  MUFU.RCP R2, R2 ;  /* 0x0000000200027308 */ /* 0x001e240000001000 */
[----:B0-----:R-:W-:Y:S01]  /*0110*/  IADD3 R4, R2, 0xffffffe, RZ ;  /* 0x0ffffffe02047810 */ /* 0x001fe20007ffe0ff */
[----:B------:R-:W-:-:S05]  /*0120*/  IMAD.MOV R2, RZ, RZ, -R10 ;  /* 0x000000ffff027224 */ /* 0x000fca00078e0a0a */
[----:B------:R0:W1:Y:S02]  /*0130*/  F2I.FTZ.U32.TRUNC.NTZ R5, R4 ;  /* 0x0000000400057305 */ /* 0x000064000021f000 */
[----:B0-----:R-:W-:Y:S02]  /*0140*/  IMAD.MOV.U32 R4, RZ, RZ, RZ ;  /* 0x000000ffff047224 */ /* 0x001fe400078e00ff */
[----:B-1----:R-:W-:-:S04]  /*0150*/  IMAD.MOV R6, RZ, RZ, -R5 ;  /* 0x000000ffff067224 */ /* 0x002fc800078e0a05 */
[----:B------:R-:W-:Y:S02]  /*0160*/  IMAD R9, R6, R7, RZ ;  /* 0x0000000706097224 */ /* 0x000fe400078e02ff */
[----:B------:R-:W-:Y:S02]  /*0170*/  IMAD.MOV.U32 R6, RZ, RZ, R8 ;  /* 0x000000ffff067224 */ /* 0x000fe400078e0008 */
[----:B------:R-:W-:-:S06]  /*0180*/  IMAD.HI.U32 R5, R5, R9, R4 ;  /* 0x0000000905057227 */ /* 0x000fcc00078e0004 */
[----:B------:R-:W-:-:S04]  /*0190*/  IMAD.HI.U32 R5, R5, R6, RZ ;  /* 0x0000000605057227 */ /* 0x000fc800078e00ff */
[----:B------:R-:W-:-:S05]  /*01a0*/  IMAD R2, R5, R2, R6 ;  /* 0x0000000205027224 */ /* 0x000fca00078e0206 */
[----:B------:R-:W-:-:S13]  /*01b0*/  ISETP.GT.U32.AND P1, PT, R7, R2, PT ;  /* 0x000000020700720c */ /* 0x000fda0003f24070 */
[----:B------:R-:W-:Y:S01]  /*01c0*/  @!P1 IMAD.IADD R2, R2, 0x1, -R7 ;  /* 0x0000000102029824 */ /* 0x000fe200078e0a07 */
[----:B------:R-:W-:Y:S02]  /*01d0*/  @!P1 IADD3 R5, R5, 0x1, RZ ;  /* 0x0000000105059810 */ /* 0x000fe40007ffe0ff */
[----:B------:R-:W-:Y:S02]  /*01e0*/  ISETP.NE.AND P1, PT, R0, RZ, PT ;  /* 0x000000ff0000720c */ /* 0x000fe40003f25270 */
[----:B------:R-:W-:Y:S02]  /*01f0*/  ISETP.GE.U32.AND P0, PT, R2, R7, PT ;  /* 0x000000070200720c */ /* 0x000fe40003f06070 */
[----:B------:R-:W-:-:S04]  /*0200*/  LOP3.LUT R2, R3, R0, RZ, 0x3c, !PT ;  /* 0x0000000003027212 */ /* 0x000fc800078e3cff */
[----:B------:R-:W-:Y:S01]  /*0210*/  ISETP.GE.AND P2, PT, R2, RZ, PT ;  /* 0x000000ff0200720c */ /* 0x000fe20003f46270 */
[----:B------:R-:W-:-:S05]  /*0220*/  IMAD.MOV.U32 R2, RZ, RZ, 0x1f ;  /* 0x0000001fff027424 */ /* 0x000fca00078e00ff */
[----:B------:R-:W-:Y:S02]  /*0230*/  IADD3 R2, R2, c[0x0][0x178], RZ ;  /* 0x00005e0002027a10 */ /* 0x000fe40007ffe0ff */
[----:B------:R-:W-:-:S05]  /*0240*/  @P0 IADD3 R5, R5, 0x1, RZ ;  /* 0x0000000105050810 */ /* 0x000fca0007ffe0ff */
[----:B------:R-:W-:Y:S01]  /*0250*/  IMAD.MOV.U32 R4, RZ, RZ, R5 ;  /* 0x000000ffff047224 */ /* 0x000fe200078e0005 */
[----:B------:R-:W-:-:S03]  /*0260*/  SHF.R.S32.HI R5, RZ, 0x1f, R2 ;  /* 0x0000001fff057819 */ /* 0x000fc60000011402 */
[----:B------:R-:W-:Y:S01]  /*0270*/  @!P2 IMAD.MOV R4, RZ, RZ, -R4 ;  /* 0x000000ffff04a224 */ /* 0x000fe200078e0a04 */
[----:B------:R-:W-:Y:S02]  /*0280*/  @!P1 LOP3.LUT R4, RZ, R0, RZ, 0x33, !PT ;  /* 0x00000000ff049212 */ /* 0x000fe400078e33ff */
[----:B------:R-:W-:-:S03]  /*0290*/  LEA.HI R5, R5, R2, RZ, 0x5 ;  /* 0x0000000205057211 */ /* 0x000fc600078f28ff */
[----:B------:R-:W-:Y:S02]  /*02a0*/  IMAD.SHL.U32 R2, R4, 0x8, RZ ;  /* 0x0000000804027824 */ /* 0x000fe400078e00ff */
[----:B------:R-:W-:-:S03]  /*02b0*/  IMAD.MOV R4, RZ, RZ, -R4 ;  /* 0x000000ffff047224 */ /* 0x000fc600078e0a04 */
[----:B------:R-:W-:Y:S01]  /*02c0*/  LEA.HI.SX32 R5, R5, -R2, 0x1b ;  /* 0x8000000205057211 */ /* 0x000fe200078fdaff */
[----:B------:R-:W-:Y:S02]  /*02d0*/  IMAD R9, R0, R4, R3 ;  /* 0x0000000400097224 */ /* 0x000fe400078e0203 */
[----:B------:R-:W-:Y:S01]  /*02e0*/  IMAD.MOV.U32 R4, RZ, RZ, RZ ;  /* 0x000000ffff047224 */ /* 0x000fe200078e00ff */
[----:B------:R-:W-:-:S04]  /*02f0*/  IMNMX R10, R5, 0x8, PT ;  /* 0x00000008050a7817 */ /* 0x000fc80003800200 */
[-C--:B------:R-:W-:Y:S02]  /*0300*/  IABS R8, R10.reuse ;  /* 0x0000000a00087213 */ /* 0x080fe40000000000 */
[----:B------:R-:W-:Y:S02]  /*0310*/  IABS R0, R10 ;  /* 0x0000000a00007213 */ /* 0x000fe40000000000 */
[----:B------:R-:W0:Y:S08]  /*0320*/  I2F.RP R6, R8 ;  /* 0x0000000800067306 */ /* 0x000e300000209400 */
[----:B0-----:R-:W0:Y:S02]  /*0330*/  MUFU.RCP R6, R6 ;  /* 0x0000000600067308 */ /* 0x001e240000001000 */
[----:B0-----:R-:W-:-:S02]  /*0340*/  IADD3 R5, R6, 0xffffffe, RZ ;  /* 0x0ffffffe06057810 */ /* 0x001fc40007ffe0ff */
[----:B------:R-:W-:-:S04]  /*0350*/  SHF.R.U32.HI R6, RZ, 0x5, R11 ;  /* 0x00000005ff067819 */ /* 0x000fc8000001160b */
[----:B------:R-:W0:Y:S01]  /*0360*/  F2I.FTZ.U32.TRUNC.NTZ R5, R5 ;  /* 0x0000000500057305 */ /* 0x000e22000021f000 */
[----:B------:R-:W-:Y:S01]  /*0370*/  SGXT.U32 R12, R6, 0x2 ;  /* 0x00000002060c781a */ /* 0x000fe20000000000 */
[----:B0-----:R-:W-:-:S04]  /*0380*/  IMAD.MOV R7, RZ, RZ, -R5 ;  /* 0x000000ffff077224 */ /* 0x001fc800078e0a05 */
[----:B------:R-:W-:Y:S01]  /*0390*/  IMAD.MOV.U32 R3, RZ, RZ, R7 ;  /* 0x000000ffff037224 */ /* 0x000fe200078e0007 */
[----:B------:R-:W-:-:S03]  /*03a0*/  IABS R7, R9 ;  /* 0x0000000900077213 */ /* 0x000fc60000000000 */
[----:B------:R-:W-:-:S04]  /*03b0*/  IMAD R3, R3, R8, RZ ;  /* 0x0000000803037224 */ /* 0x000fc800078e02ff */
[----:B------:R-:W-:-:S04]  /*03c0*/  IMAD.HI.U32 R4, R5, R3, R4 ;  /* 0x0000000305047227 */ /* 0x000fc800078e0004 */
[----:B------:R-:W-:Y:S02]  /*03d0*/  IMAD.MOV R3, RZ, RZ, -R0 ;  /* 0x000000ffff037224 */ /* 0x000fe400078e0a00 */
[----:B------:R-:W-:Y:S01]  /*03e0*/  IMAD.HI.U32 R0, R4, R7, RZ ;  /* 0x0000000704007227 */ /* 0x000fe200078e00ff */
[----:B------:R-:W-:-:S03]  /*03f0*/  LOP3.LUT R4, R11, 0x1f, RZ, 0xc0, !PT ;  /* 0x0000001f0b047812 */ /* 0x000fc600078ec0ff */
[----:B------:R-:W-:Y:S02]  /*0400*/  IMAD R3, R0, R3, R7 ;  /* 0x0000000300037224 */ /* 0x000fe400078e0207 */
[----:B------:R-:W-:-:S03]  /*0410*/  IMAD.MOV.U32 R5, RZ, RZ, 0x3f ;  /* 0x0000003fff057424 */ /* 0x000fc600078e00ff */
[----:B------:R-:W-:-:S13]  /*0420*/  ISETP.GT.U32.AND P1, PT, R8, R3, PT ;  /* 0x000000030800720c */ /* 0x000fda0003f24070 */
[----:B------:R-:W-:Y:S01]  /*0430*/  @!P1 IMAD.IADD R3, R3, 0x1, -R8 ;  /* 0x0000000103039824 */ /* 0x000fe200078e0a08 */
[----:B------:R-:W-:Y:S02]  /*0440*/  @!P1 IADD3 R0, R0, 0x1, RZ ;  /* 0x0000000100009810 */ /* 0x000fe40007ffe0ff */
[----:B------:R-:W-:Y:S02]  /*0450*/  ISETP.NE.AND P1, PT, R10, RZ, PT ;  /* 0x000000ff0a00720c */ /* 0x000fe40003f25270 */
[----:B------:R-:W-:Y:S02]  /*0460*/  ISETP.GE.U32.AND P0, PT, R3, R8, PT ;  /* 0x000000080300720c */ /* 0x000fe40003f06070 */
[----:B------:R-:W-:-:S04]  /*0470*/  LOP3.LUT R3, R9, R10, RZ, 0x3c, !PT ;  /* 0x0000000a09037212 */ /* 0x000fc800078e3cff */
[----:B------:R-:W-:-:S07]  /*0480*/  ISETP.GE.AND P2, PT, R3, RZ, PT ;  /* 0x000000ff0300720c */ /* 0x000fce0003f46270 */
[----:B------:R-:W-:-:S06]  /*0490*/  @P0 IADD3 R0, R0, 0x1, RZ ;  /* 0x0000000100000810 */ /* 0x000fcc0007ffe0ff */
[----:B------:R-:W-:Y:S01]  /*04a0*/  @!P2 IMAD.MOV R0, RZ, RZ, -R0 ;  /* 0x000000ffff00a224 */ /* 0x000fe200078e0a00 */
[----:B------:R-:W-:-:S05]  /*04b0*/  @!P1 LOP3.LUT R0, RZ, R10, RZ, 0x33, !PT ;  /* 0x0000000aff009212 */ /* 0x000fca00078e33ff */
[----:B------:R-:W-:Y:S02]  /*04c0*/  IMAD.MOV R3, RZ, RZ, -R0 ;  /* 0x000000ffff037224 */ /* 0x000fe400078e0a00 */
[----:B------:R-:W-:Y:S02]  /*04d0*/  IMAD.SHL.U32 R0, R0, 0x200, RZ ;  /* 0x0000020000007824 */ /* 0x000fe400078e00ff */
[----:B------:R-:W-:-:S04]  /*04e0*/  IMAD R3, R10, R3, R9 ;  /* 0x000000030a037224 */ /* 0x000fc800078e0209 */
[----:B------:R-:W-:Y:S01]  /*04f0*/  IMAD.IADD R3, R2, 0x1, R3 ;  /* 0x0000000102037824 */ /* 0x000fe200078e0203 */
[----:B------:R-:W-:Y:S02]  /*0500*/  IADD3 R2, R5, c[0x0][0x180], RZ ;  /* 0x0000600005027a10 */ /* 0x000fe40007ffe0ff */
[----:B------:R-:W-:Y:S01]  /*0510*/  LOP3.LUT R5, R12, 0x4, RZ, 0xfc, !PT ;  /* 0x000000040c057812 */ /* 0x000fe200078efcff */
[----:B------:R-:W-:Y:S01]  /*0520*/  IMAD R3, R3, 0x20, R4 ;  /* 0x0000002003037824 */ /* 0x000fe200078e0204 */
[----:B------:R-:W-:Y:S02]  /*0530*/  ISETP.GT.AND P0, PT, R2, 0x3f, PT ;  /* 0x0000003f0200780c */ /* 0x000fe40003f04270 */
[C---:B------:R-:W-:Y:S02]  /*0540*/  LOP3.LUT R4, R12.reuse, 0x8, RZ, 0xfc, !PT ;  /* 0x000000080c047812 */ /* 0x040fe400078efcff */
[----:B------:R0:W-:Y:S01]  /*0550*/  STL [R1+0xc48], R3 ;  /* 0x000c480301007387 */ /* 0x0001e20000100800 */
[----:B------:R-:W-:-:S02]  /*0560*/  LOP3.LUT R5, R12, 0x10, RZ, 0xfc, !PT ;  /* 0x000000100c057812 */ /* 0x000fc400078efcff */
[C---:B------:R-:W-:Y:S01]  /*0570*/  LOP3.LUT R4, R12.reuse, 0x14, RZ, 0xfc, !PT ;  /* 0x000000140c047812 */ /* 0x040fe200078efcff */
[----:B------:R1:W-:Y:S01]  /*0580*/  STL [R1+0x2c4], R0 ;  /* 0x0002c40001007387 */ /* 0x0003e20000100800 */
[C---:B------:R-:W-:Y:S02]  /*0590*/  LOP3.LUT R5, R12.reuse, 0x1c, RZ, 0xfc, !PT ;  /* 0x0000001c0c057812 */ /* 0x040fe400078efcff */
[C---:B------:R-:W-:Y:S02]  /*05a0*/  LOP3.LUT R4, R12.reuse, 0x20, RZ, 0xfc, !PT ;  /* 0x000000200c047812 */ /* 0x040fe400078efcff */
[C---:B------:R-:W-:Y:S02]  /*05b0*/  LOP3.LUT R5, R12.reuse, 0x28, RZ, 0xfc, !PT ;  /* 0x000000280c057812 */ /* 0x040fe400078efcff */
[C---:B0-----:R-:W-:Y:S02]  /*05c0*/  LOP3.LUT R3, R12.reuse, 0xc, RZ, 0xfc, !PT ;  /* 0x0000000c0c037812 */ /* 0x041fe400078efcff */
[----:B------:R-:W-:-:S02]  /*05d0*/  LOP3.LUT R3, R12, 0x18, RZ, 0xfc, !PT ;  /* 0x000000180c037812 */ /* 0x000fc400078efcff */
[C---:B------:R-:W-:Y:S02]  /*05e0*/  LOP3.LUT R3, R12.reuse, 0x24, RZ, 0xfc, !PT ;  /* 0x000000240c037812 */ /* 0x040fe400078efcff */
[C---:B------:R-:W-:Y:S02]  /*05f0*/  LOP3.LUT R4, R12.reuse, 0x2c, RZ, 0xfc, !PT ;  /* 0x0000002c0c047812 */ /* 0x040fe400078efcff */
[C---:B------:R-:W-:Y:S02]  /*0600*/  LOP3.LUT R3, R12.reuse, 0x30, RZ, 0xfc, !PT ;  /* 0x000000300c037812 */ /* 0x040fe400078efcff */
[C---:B------:R-:W-:Y:S02]  /*0610*/  LOP3.LUT R5, R12.reuse, 0x34, RZ, 0xfc, !PT ;  /* 0x000000340c057812 */ /* 0x040fe400078efcff */
[C---:B------:R-:W-:Y:S02]  /*0620*/  LOP3.LUT R4, R12.reuse, 0x38, RZ, 0xfc, !PT ;  /* 0x000000380c047812 */ /* 0x040fe400078efcff */
[----:B------:R-:W-:Y:S01]  /*0630*/  LOP3.LUT R3, R12, 0x3c, RZ, 0xfc, !PT ;  /* 0x0000003c0c037812 */ /* 0x000fe200078efcff */
[----:B------:R-:W-:Y:S05]  /*0640*/  @P0 BRA `(.L_x_0) ;  /* 0x0000037000000947 */ /* 0x000fea0003800000 */
[----:B-1----:R-:W-:Y:S01]  /*0650*/  IMAD.SHL.U32 R0, R11, 0x20, RZ ;  /* 0x000000200b007824 */ /* 0x002fe200078e00ff */
[----:B------:R-:W-:Y:S01]  /*0660*/  CS2R R24, SRZ ;  /* 0x0000000000187805 */ /* 0x000fe2000001ff00 */
[----:B------:R-:W-:Y:S01]  /*0670*/  CS2R R26, SRZ ;  /* 0x00000000001a7805 */ /* 0x000fe2000001ff00 */
[----:B------:R-:W-:Y:S01]  /*0680*/  CS2R R20, SRZ ;  /* 0x0000000000147805 */ /* 0x000fe2000001ff00 */
[----:B------:R-:W-:Y:S01]  /*0690*/  CS2R R22, SRZ ;  /* 0x0000000000167805 */ /* 0x000fe2000001ff00 */
[----:B------:R0:W-:Y:S01]  /*06a0*/  STL [R1+0xc38], R0 ;  /* 0x000c380001007387 */ /* 0x0001e20000100800 */
[----:B------:R-:W-:Y:S01]  /*06b0*/  CS2R R16, SRZ ;  /* 0x0000000000107805 */ /* 0x000fe2000001ff00 */
[----:B------:R-:W-:Y:S01]  /*06c0*/  CS2R R18, SRZ ;  /* 0x0000000000127805 */ /* 0x000fe2000001ff00 */
[----:B------:R-:W-:Y:S01]  /*06d0*/  CS2R R12, SRZ ;  /* 0x00000000000c7805 */ /* 0x000fe2000001ff00 */
[----:B------:R0:W-:Y:S01]  /*06e0*/  STL [R1], RZ ;  /* 0x000000ff01007387 */ /* 0x0001e20000100800 */
[----:B------:R-:W-:Y:S01]  /*06f0*/  CS2R R14, SRZ ;  /* 0x00000000000e7805 */ /* 0x000fe2000001ff00 */
[----:B------:R-:W-:Y:S01]  /*0700*/  CS2R R8, SRZ ;  /* 0x0000000000087805 */ /* 0x000fe2000001ff00 */
[----:B------:R-:W-:Y:S01]  /*0710*/  CS2R R10, SRZ ;  /* 0x00000000000a7805 */ /* 0x000fe2000001ff00 */
[----:B------:R0:W-:Y:S01]  /*0720*/  STL [R1+0x4], RZ ;  /* 0x000004ff01007387 */ /* 0x0001e20000100800 */
[----:B------:R-:W-:Y:S01]  /*0730*/  CS2R R4, SRZ ;  /* 0x0000000000047805 */ /* 0x000fe2000001ff00 */
[----:B------:R-:W-:-:S02]  /*0740*/  CS2R R6, SRZ ;  /* 0x0000000000067805 */ /* 0x000fc4000001ff00 */
[----:B------:R0:W-:Y:S04]  /*0750*/  STL [R1+0x8], RZ ;  /* 0x000008ff01007387 */ /* 0x0001e80000100800 */
        /* <DEDUP_REMOVED lines=36> */
[----:B------:R0:W-:Y:S01]  /*09a0*/  STL [R1+0x9c], RZ ;  /* 0x00009cff01007387 */ /* 0x0001e20000100800 */
[----:B------:R-:W-:Y:S05]  /*09b0*/  BRA `(.L_x_1) ;  /* 0x00034c1000007947 */ /* 0x000fea0003800000 */
.L_x_0:
[----:B-1----:R-:W-:Y:S01]  /*09c0*/  IABS R20, c[0x0][0x17c] ;  /* 0x00005f0000147a13 */ /* 0x002fe20000000000 */
[----:B------:R-:W-:Y:S01]  /*09d0*/  IMAD.MOV.U32 R26, RZ, RZ, RZ ;  /* 0x000000ffff1a7224 */ /* 0x000fe200078e00ff */
[----:B------:R-:W-:Y:S01]  /*09e0*/  LEA.HI R0, R28, R0, RZ, 0x1a ;  /* 0x000000001c007211 */ /* 0x000fe200078fd0ff */
[----:B------:R-:W-:Y:S01]  /*09f0*/  ULDC.64 UR6, c[0x0][0x188] ;  /* 0x0000620000067ab9 */ /* 0x000fe20000000a00 */
[----:B------:R-:W0:Y:S02]  /*0a00*/  I2F.RP R7, R20 ;  /* 0x0000001400077306 */ /* 0x000e240000209400 */
[----:B------:R-:W-:-:S02]  /*0a10*/  IADD3 R6, R0, 0x1fe, RZ ;  /* 0x000001fe00067810 */ /* 0x000fc40007ffe0ff */
[C---:B------:R-:W-:Y:S02]  /*0a20*/  IADD3 R3, R0.reuse, 0x1fc, RZ ;  /* 0x000001fc00037810 */ /* 0x040fe40007ffe0ff */
[----:B------:R-:W-:Y:S02]  /*0a30*/  IABS R4, R6 ;  /* 0x0000000600047213 */ /* 0x000fe40000000000 */
[----:B------:R-:W-:Y:S02]  /*0a40*/  IABS R10, R3 ;  /* 0x00000003000a7213 */ /* 0x000fe40000000000 */
[----:B------:R-:W-:Y:S02]  /*0a50*/  IADD3 R8, R0, 0x1fa, RZ ;  /* 0x000001fa00087810 */ /* 0x000fe40007ffe0ff */
[----:B------:R-:W-:Y:S02]  /*0a60*/  ISETP.GE.AND P1, PT, R6, RZ, PT ;  /* 0x000000ff0600720c */ /* 0x000fe40003f26270 */
[----:B------:R-:W-:Y:S01]  /*0a70*/  IABS R14, R8 ;  /* 0x00000008000e7213 */ /* 0x000fe20000000000 */
[----:B0-----:R-:W0:Y:S01]  /*0a80*/  MUFU.RCP R7, R7 ;  /* 0x0000000700077308 */ /* 0x001e220000001000 */
[----:B------:R-:W-:-:S02]  /*0a90*/  ISETP.GE.AND P3, PT, R3, RZ, PT ;  /* 0x000000ff0300720c */ /* 0x000fc40003f66270 */
[----:B0-----:R-:W-:Y:S02]  /*0aa0*/  IADD3 R27, R7, 0xffffffe, RZ ;  /* 0x0ffffffe071b7810 */ /* 0x001fe40007ffe0ff */
[----:B------:R-:W-:-:S04]  /*0ab0*/  SHF.R.S32.HI R7, RZ, 0x1f, R2 ;  /* 0x0000001fff077819 */ /* 0x000fc80000011402 */
[----:B------:R-:W0:Y:S01]  /*0ac0*/  F2I.FTZ.U32.TRUNC.NTZ R27, R27 ;  /* 0x0000001b001b7305 */ /* 0x000e22000021f000 */
[----:B------:R-:W-:Y:S02]  /*0ad0*/  LEA.HI R2, R7, R2, RZ, 0x6 ;  /* 0x0000000207027211 */ /* 0x000fe400078f30ff */
[----:B------:R-:W-:-:S03]  /*0ae0*/  IADD3 R7, R0, 0x1f8, RZ ;  /* 0x000001f800077810 */ /* 0x000fc60007ffe0ff */
[----:B------:R1:W-:Y:S01]  /*0af0*/  STL [R1+0xc4c], R2 ;  /* 0x000c4c0201007387 */ /* 0x0003e20000100800 */
[----:B------:R-:W-:Y:S01]  /*0b00*/  IABS R15, R7 ;  /* 0x00000007000f7213 */ /* 0x000fe20000000000 */
[----:B0-----:R-:W-:Y:S01]  /*0b10*/  IMAD.MOV R5, RZ, RZ, -R27 ;  /* 0x000000ffff057224 */ /* 0x001fe200078e0a1b */
[----:B-1----:R-:W-:-:S03]  /*0b20*/  IADD3 R2, R0, 0x1f4, RZ ;  /* 0x000001f400027810 */ /* 0x002fc60007ffe0ff */
[----:B------:R-:W-:Y:S01]  /*0b30*/  IMAD R5, R5, R20, RZ ;  /* 0x0000001405057224 */ /* 0x000fe200078e02ff */
[----:B------:R-:W-:-:S03]  /*0b40*/  IABS R6, R2 ;  /* 0x0000000200067213 */ /* 0x000fc60000000000 */
[----:B------:R-:W-:-:S06]  /*0b50*/  IMAD.HI.U32 R26, R27, R5, R26 ;  /* 0x000000051b1a7227 */ /* 0x000fcc00078e001a */
[----:B------:R-:W-:-:S04]  /*0b60*/  IMAD.HI.U32 R9, R26, R4, RZ ;  /* 0x000000041a097227 */ /* 0x000fc800078e00ff */
[----:B------:R-:W-:Y:S02]  /*0b70*/  IMAD.MOV R9, RZ, RZ, -R9 ;  /* 0x000000ffff097224 */ /* 0x000fe400078e0a09 */
[----:B------:R-:W-:-:S04]  /*0b80*/  IMAD.HI.U32 R5, R26, R10, RZ ;  /* 0x0000000a1a057227 */ /* 0x000fc800078e00ff */
[----:B------:R-:W-:Y:S02]  /*0b90*/  IMAD R4, R20, R9, R4 ;  /* 0x0000000914047224 */ /* 0x000fe400078e0204 */
[----:B------:R-:W-:Y:S02]  /*0ba0*/  IMAD.MOV R5, RZ, RZ, -R5 ;  /* 0x000000ffff057224 */ /* 0x000fe400078e0a05 */
[----:B------:R-:W-:Y:S01]  /*0bb0*/  IMAD.HI.U32 R9, R26, R14, RZ ;  /* 0x0000000e1a097227 */ /* 0x000fe200078e00ff */
[----:B------:R-:W-:-:S03]  /*0bc0*/  ISETP.GT.U32.AND P0, PT, R20, R4, PT ;  /* 0x000000041400720c */ /* 0x000fc60003f04070 */
[----:B------:R-:W-:Y:S01]  /*0bd0*/  IMAD R10, R20, R5, R10 ;  /* 0x00000005140a7224 */ /* 0x000fe200078e020a */
[----:B------:R-:W-:Y:S01]  /*0be0*/  IADD3 R5, R0, 0x1f6, RZ ;  /* 0x000001f600057810 */ /* 0x000fe20007ffe0ff */
[----:B------:R-:W-:Y:S02]  /*0bf0*/  IMAD.MOV R9, RZ, RZ, -R9 ;  /* 0x000000ffff097224 */ /* 0x000fe400078e0a09 */
[----:B------:R-:W-:Y:S01]  /*0c00*/  IMAD.HI.U32 R13, R26, R15, RZ ;  /* 0x0000000f1a0d7227 */ /* 0x000fe200078e00ff */
[----:B------:R-:W-:Y:S02]  /*0c10*/  IABS R12, R5 ;  /* 0x00000005000c7213 */ /* 0x000fe40000000000 */
[C---:B------:R-:W-:Y:S01]  /*0c20*/  ISETP.GT.U32.AND P2, PT, R20.reuse, R10, PT ;  /* 0x0000000a1400720c */ /* 0x040fe20003f44070 */
[----:B------:R-:W-:Y:S02]  /*0c30*/  IMAD R14, R20, R9, R14 ;  /* 0x00000009140e7224 */ /* 0x000fe400078e020e */
[----:B------:R-:W-:Y:S01]  /*0c40*/  @!P0 IMAD.IADD R4, R4, 0x1, -R20 ;  /* 0x0000000104048824 */ /* 0x000fe200078e0a14 */
[----:B------:R-:W-:Y:S01]  /*0c50*/  ISETP.GE.AND P0, PT, R8, RZ, PT ;  /* 0x000000ff0800720c */ /* 0x000fe20003f06270 */
[----:B------:R-:W-:Y:S01]  /*0c60*/  IMAD.HI.U32 R9, R26, R12, RZ ;  /* 0x0000000c1a097227 */ /* 0x000fe200078e00ff */
[----:B------:R-:W-:-:S02]  /*0c70*/  ISETP.GT.U32.AND P6, PT, R20, R14, PT ;  /* 0x0000000e1400720c */ /* 0x000fc40003fc4070 */
[C---:B------:R-:W-:Y:S01]  /*0c80*/  ISETP.GT.U32.AND P4, PT, R20.reuse, R4, PT ;  /* 0x000000041400720c */ /* 0x040fe20003f84070 */
[----:B------:R-:W-:Y:S02]  /*0c90*/  IMAD.MOV R9, RZ, RZ, -R9 ;  /* 0x000000ffff097224 */ /* 0x000fe400078e0a09 */
[----:B------:R-:W-:Y:S02]  /*0ca0*/  IMAD.MOV R13, RZ, RZ, -R13 ;  /* 0x000000ffff0d7224 */ /* 0x000fe400078e0a0d */
[----:B------:R-:W-:Y:S01]  /*0cb0*/  IMAD R12, R20, R9, R12 ;  /* 0x00000009140c7224 */ /* 0x000fe200078e020c */
[----:B------:R-:W-:Y:S01]  /*0cc0*/  IADD3 R9, R0, 0x1ec, RZ ;  /* 0x000001ec00097810 */ /* 0x000fe20007ffe0ff */
[--C-:B------:R-:W-:Y:S02]  /*0cd0*/  @!P2 IMAD.IADD R10, R10, 0x1, -R20.reuse ;  /* 0x000000010a0aa824 */ /* 0x100fe400078e0a14 */
[----:B------:R-:W-:Y:S01]  /*0ce0*/  IMAD R15, R20, R13, R15 ;  /* 0x0000000d140f7224 */ /* 0x000fe200078e020f */
[----:B------:R-:W-:Y:S01]  /*0cf0*/  IADD3 R13, R0, 0x1f2, RZ ;  /* 0x000001f2000d7810 */ /* 0x000fe20007ffe0ff */
[--C-:B------:R-:W-:Y:S01]  /*0d00*/  @!P6 IMAD.IADD R14, R14, 0x1, -R20.reuse ;  /* 0x000000010e0ee824 */ /* 0x100fe200078e0a14 */
[----:B------:R-:W-:Y:S01]  /*0d10*/  ISETP.GT.U32.AND P6, PT, R20, R12, PT ;  /* 0x0000000c1400720c */ /* 0x000fe20003fc4070 */
[----:B------:R-:W-:Y:S01]  /*0d20*/  @!P4 IMAD.IADD R4, R4, 0x1, -R20 ;  /* 0x000000010404c824 */ /* 0x000fe200078e0a14 */
[----:B------:R-:W-:Y:S01]  /*0d30*/  ISETP.GT.U32.AND P5, PT, R20, R10, PT ;  /* 0x0000000a1400720c */ /* 0x000fe20003fa4070 */
[----:B------:R-:W-:Y:S01]  /*0d40*/  IMAD.HI.U32 R11, R26, R6, RZ ;  /* 0x000000061a0b7227 */ /* 0x000fe200078e00ff */
[----:B------:R-:W-:-:S02]  /*0d50*/  ISETP.GT.U32.AND P2, PT, R20, R15, PT ;  /* 0x0000000f1400720c */ /* 0x000fc40003f44070 */
[----:B------:R-:W-:Y:S01]  /*0d60*/  ISETP.GE.AND P4, PT, R7, RZ, PT ;  /* 0x000000ff0700720c */ /* 0x000fe20003f86270 */
[----:B------:R-:W-:Y:S01]  /*0d70*/  IMAD.MOV.U32 R16, RZ, RZ, R4 ;  /* 0x000000ffff107224 */ /* 0x000fe200078e0004 */
[----:B------:R-:W-:Y:S01]  /*0d80*/  IABS R4, R13 ;  /* 0x0000000d00047213 */ /* 0x000fe20000000000 */
[----:B------:R-:W-:Y:S01]  /*0d90*/  IMAD.MOV R11, RZ, RZ, -R11 ;  /* 0x000000ffff0b7224 */ /* 0x000fe200078e0a0b */
[----:B------:R-:W-:Y:S01]  /*0da0*/  IADD3 R7, R0, 0x1ee, RZ ;  /* 0x000001ee00077810 */ /* 0x000fe20007ffe0ff */
[----:B------:R-:W-:Y:S01]  /*0db0*/  @!P1 IMAD.MOV R16, RZ, RZ, -R16 ;  /* 0x000000ffff109224 */ /* 0x000fe200078e0a10 */
[----:B------:R-:W-:Y:S01]  /*0dc0*/  ISETP.GT.U32.AND P1, PT, R20, R14, PT ;  /* 0x0000000e1400720c */ /* 0x000fe20003f24070 */
[--C-:B------:R-:W-:Y:S01]  /*0dd0*/  @!P6 IMAD.IADD R12, R12, 0x1, -R20.reuse ;  /* 0x000000010c0ce824 */ /* 0x100fe200078e0a14 */
[----:B------:R-:W-:Y:S01]  /*0de0*/  IABS R8, R9 ;  /* 0x0000000900087213 */ /* 0x000fe20000000000 */
[----:B------:R-:W-:Y:S01]  /*0df0*/  @!P5 IMAD.IADD R10, R10, 0x1, -R20 ;  /* 0x000000010a0ad824 */ /* 0x000fe200078e0a14 */
[----:B------:R-:W-:Y:S01]  /*0e00*/  ISETP.GE.AND P5, PT, R5, RZ, PT ;  /* 0x000000ff0500720c */ /* 0x000fe20003fa6270 */
[----:B------:R-:W-:Y:S01]  /*0e10*/  IMAD.HI.U32 R5, R26, R4, RZ ;  /* 0x000000041a057227 */ /* 0x000fe200078e00ff */
[C---:B------:R-:W-:Y:S01]  /*0e20*/  ISETP.GT.U32.AND P6, PT, R20.reuse, R12, PT ;  /* 0x0000000c1400720c */ /* 0x040fe20003fc4070 */
[----:B------:R0:W-:Y:S02]  /*0e30*/  STL [R1+0x94], R16 ;  /* 0x0000941001007387 */ /* 0x0001e40000100800 */
[----:B------:R-:W-:Y:S01]  /*0e40*/  IMAD R3, R20, R11, R6 ;  /* 0x0000000b14037224 */ /* 0x000fe200078e0206 */
[----:B------:R-:W-:Y:S01]  /*0e50*/  IADD3 R6, R0, 0x1f0, RZ ;  /* 0x000001f000067810 */ /* 0x000fe20007ffe0ff */
[----:B------:R-:W-:Y:S01]  /*0e60*/  @!P2 IMAD.IADD R15, R15, 0x1, -R20 ;  /* 0x000000010f0fa824 */ /* 0x000fe200078e0a14 */
[----:B------:R-:W-:Y:S01]  /*0e70*/  IABS R11, R7 ;  /* 0x00000007000b7213 */ /* 0x000fe20000000000 */
[----:B------:R-:W-:-:S02]  /*0e80*/  IMAD.MOV R5, RZ, RZ, -R5 ;  /* 0x000000ffff057224 */ /* 0x000fc400078e0a05 */
[----:B------:R-:W-:Y:S01]  /*0e90*/  @!P1 IMAD.IADD R14, R14, 0x1, -R20 ;  /* 0x000000010e0e9824 */ /* 0x000fe200078e0a14 */
[C---:B------:R-:W-:Y:S01]  /*0ea0*/  ISETP.GT.U32.AND P2, PT, R20.reuse, R15, PT ;  /* 0x0000000f1400720c */ /* 0x040fe20003f44070 */
[C---:B------:R-:W-:Y:S01]  /*0eb0*/  IMAD R4, R20.reuse, R5, R4 ;  /* 0x0000000514047224 */ /* 0x040fe200078e0204 */
[----:B------:R-:W-:Y:S01]  /*0ec0*/  ISETP.GT.U32.AND P1, PT, R20, R3, PT ;  /* 0x000000031400720c */ /* 0x000fe20003f24070 */
[----:B------:R-:W-:Y:S01]  /*0ed0*/  @!P6 IMAD.IADD R12, R12, 0x1, -R20 ;  /* 0x000000010c0ce824 */ /* 0x000fe200078e0a14 */
[----:B0-----:R-:W-:Y:S01]  /*0ee0*/  IABS R16, R6 ;  /* 0x0000000600107213 */ /* 0x001fe20000000000 */
[----:B------:R-:W-:Y:S01]  /*0ef0*/  IMAD.HI.U32 R5, R26, R8, RZ ;  /* 0x000000081a057227 */ /* 0x000fe200078e00ff */
[----:B------:R-:W-:-:S03]  /*0f00*/  ISETP.GT.U32.AND P6, PT, R20, R4, PT ;  /* 0x000000041400720c */ /* 0x000fc60003fc4070 */
[----:B------:R-:W-:-:S04]  /*0f10*/  IMAD.HI.U32 R17, R26, R16, RZ ;  /* 0x000000101a117227 */ /* 0x000fc800078e00ff */
[--C-:B------:R-:W-:Y:S01]  /*0f20*/  @!P2 IMAD.IADD R15, R15, 0x1, -R20.reuse ;  /* 0x000000010f0fa824 */ /* 0x100fe200078e0a14 */
[----:B------:R-:W-:Y:S01]  /*0f30*/  ISETP.GE.AND P2, PT, R2, RZ, PT ;  /* 0x000000ff0200720c */ /* 0x000fe20003f46270 */
[----:B------:R-:W-:Y:S01]  /*0f40*/  @!P1 IMAD.IADD R3, R3, 0x1, -R20 ;  /* 0x0000000103039824 */ /* 0x000fe200078e0a14 */
[----:B------:R-:W-:Y:S01]  /*0f50*/  ISETP.GE.AND P1, PT, R13, RZ, PT ;  /* 0x000000ff0d00720c */ /* 0x000fe20003f26270 */
[----:B------:R-:W-:-:S04]  /*0f60*/  IMAD.HI.U32 R2, R26, R11, RZ ;  /* 0x0000000b1a027227 */ /* 0x000fc800078e00ff */
[----:B------:R-:W-:Y:S02]  /*0f70*/  IMAD.MOV R17, RZ, RZ, -R17 ;  /* 0x000000ffff117224 */ /* 0x000fe400078e0a11 */
[----:B------:R-:W-:Y:S01]  /*0f80*/  @!P6 IMAD.IADD R4, R4, 0x1, -R20 ;  /* 0x000000010404e824 */ /* 0x000fe200078e0a14 */
[C---:B------:R-:W-:Y:S01]  /*0f90*/  ISETP.GT.U32.AND P6, PT, R20.reuse, R3, PT ;  /* 0x000000031400720c */ /* 0x040fe20003fc4070 */
[----:B------:R-:W-:Y:S02]  /*0fa0*/  IMAD.MOV R2, RZ, RZ, -R2 ;  /* 0x000000ffff027224 */ /* 0x000fe400078e0a02 */
[----:B------:R-:W-:Y:S02]  /*0fb0*/  IMAD R13, R20, R17, R16 ;  /* 0x00000011140d7224 */ /* 0x000fe400078e0210 */
[----:B------:R-:W-:Y:S02]  /*0fc0*/  IMAD.MOV.U32 R19, RZ, RZ, R10 ;  /* 0x000000ffff137224 */ /* 0x000fe400078e000a */
[----:B------:R-:W-:-:S02]  /*0fd0*/  IMAD.MOV.U32 R18, RZ, RZ, R14 ;  /* 0x000000ffff127224 */ /* 0x000fc400078e000e */
[----:B------:R-:W-:Y:S02]  /*0fe0*/  IMAD.MOV R5, RZ, RZ, -R5 ;  /* 0x000000ffff057224 */ /* 0x000fe400078e0a05 */
[----:B------:R-:W-:Y:S01]  /*0ff0*/  IMAD R11, R20, R2, R11 ;  /* 0x00000002140b7224 */ /* 0x000fe200078e020b */
[----:B------:R-:W-:Y:S01]  /*1000*/  IADD3 R2, R0, 0x1ea, RZ ;  /* 0x000001ea00027810 */ /* 0x000fe20007ffe0ff */
[----:B------:R-:W-:Y:S01]  /*1010*/  @!P3 IMAD.MOV R19, RZ, RZ, -R19 ;  /* 0x000000ffff13b224 */ /* 0x000fe200078e0a13 */
[C---:B------:R-:W-:Y:S01]  /*1020*/  ISETP.GT.U32.AND P3, PT, R20.reuse, R13, PT ;  /* 0x0000000d1400720c */ /* 0x040fe20003f64070 */
[----:B------:R-:W-:Y:S01]  /*1030*/  @!P0 IMAD.MOV R18, RZ, RZ, -R18 ;  /* 0x000000ffff128224 */ /* 0x000fe200078e0a12 */
[C---:B------:R-:W-:Y:S01]  /*1040*/  ISETP.GT.U32.AND P0, PT, R20.reuse, R4, PT ;  /* 0x000000041400720c */ /* 0x040fe20003f04070 */
[C---:B------:R-:W-:Y:S01]  /*1050*/  IMAD R8, R20.reuse, R5, R8 ;  /* 0x0000000514087224 */ /* 0x040fe200078e0208 */
[----:B------:R-:W-:Y:S01]  /*1060*/  IABS R10, R2 ;  /* 0x00000002000a7213 */ /* 0x000fe20000000000 */
[----:B------:R-:W-:Y:S01]  /*1070*/  @!P4 IMAD.MOV R15, RZ, RZ, -R15 ;  /* 0x000000ffff0fc224 */ /* 0x000fe200078e0a0f */
[C---:B------:R-:W-:Y:S01]  /*1080*/  ISETP.GT.U32.AND P4, PT, R20.reuse, R11, PT ;  /* 0x0000000b1400720c */ /* 0x040fe20003f84070 */
[----:B------:R-:W-:Y:S01]  /*1090*/  @!P6 IMAD.IADD R3, R3, 0x1, -R20 ;  /* 0x000000010303e824 */ /* 0x000fe200078e0a14 */
[----:B------:R-:W-:Y:S01]  /*10a0*/  ISETP.GT.U32.AND P6, PT, R20, R8, PT ;  /* 0x000000081400720c */ /* 0x000fe20003fc4070 */
[----:B------:R-:W-:Y:S01]  /*10b0*/  IMAD.MOV.U32 R16, RZ, RZ, R12 ;  /* 0x000000ffff107224 */ /* 0x000fe200078e000c */
[----:B------:R-:W-:Y:S01]  /*10c0*/  STL [R1+0x6c], R19 ;  /* 0x00006c1301007387 */ /* 0x000fe20000100800 */
[----:B------:R-:W-:Y:S01]  /*10d0*/  IMAD.HI.U32 R12, R26, R10, RZ ;  /* 0x0000000a1a0c7227 */ /* 0x000fe200078e00ff */
[----:B------:R-:W-:-:S02]  /*10e0*/  IADD3 R5, R0, 0x1e8, RZ ;  /* 0x000001e800057810 */ /* 0x000fc40007ffe0ff */
[----:B------:R-:W-:Y:S01]  /*10f0*/  STL [R1+0x54], R18 ;  /* 0x0000541201007387 */ /* 0x000fe20000100800 */
[----:B------:R-:W-:Y:S01]  /*1100*/  IMAD.MOV R12, RZ, RZ, -R12 ;  /* 0x000000ffff0c7224 */ /* 0x000fe200078e0a0c */
[----:B------:R-:W-:Y:S01]  /*1110*/  IABS R14, R5 ;  /* 0x00000005000e7213 */ /* 0x000fe20000000000 */
[--C-:B------:R-:W-:Y:S01]  /*1120*/  @!P0 IMAD.IADD R4, R4, 0x1, -R20.reuse ;  /* 0x0000000104048824 */ /* 0x100fe200078e0a14 */
[----:B------:R0:W-:Y:S01]  /*1130*/  STL [R1+0x40], R15 ;  /* 0x0000400f01007387 */ /* 0x0001e20000100800 */
[----:B------:R-:W-:Y:S01]  /*1140*/  @!P3 IMAD.IADD R13, R13, 0x1, -R20 ;  /* 0x000000010d0db824 */ /* 0x000fe200078e0a14 */
[----:B------:R-:W-:Y:S01]  /*1150*/  ISETP.GE.AND P3, PT, R9, RZ, PT ;  /* 0x000000ff0900720c */ /* 0x000fe20003f66270 */
[C---:B------:R-:W-:Y:S01]  /*1160*/  IMAD R9, R20.reuse, R12, R10 ;  /* 0x0000000c14097224 */ /* 0x040fe200078e020a */
[----:B------:R-:W-:Y:S01]  /*1170*/  ISETP.GE.AND P0, PT, R7, RZ, PT ;  /* 0x000000ff0700720c */ /* 0x000fe20003f06270 */
[----:B------:R-:W-:Y:S01]  /*1180*/  @!P4 IMAD.IADD R11, R11, 0x1, -R20 ;  /* 0x000000010b0bc824 */ /* 0x000fe200078e0a14 */
[----:B------:R-:W-:Y:S01]  /*1190*/  ISETP.GT.U32.AND P4, PT, R20, R13, PT ;  /* 0x0000000d1400720c */ /* 0x000fe20003f84070 */
[----:B------:R-:W-:-:S02]  /*11a0*/  IMAD.MOV.U32 R10, RZ, RZ, R4 ;  /* 0x000000ffff0a7224 */ /* 0x000fc400078e0004 */
[----:B------:R-:W-:Y:S01]  /*11b0*/  @!P6 IMAD.IADD R8, R8, 0x1, -R20 ;  /* 0x000000010808e824 */ /* 0x000fe200078e0a14 */
[----:B------:R-:W-:Y:S01]  /*11c0*/  ISETP.GT.U32.AND P6, PT, R20, R11, PT ;  /* 0x0000000b1400720c */ /* 0x000fe20003fc4070 */
[----:B0-----:R-:W-:Y:S01]  /*11d0*/  IMAD.MOV.U32 R15, RZ, RZ, R3 ;  /* 0x000000ffff0f7224 */ /* 0x001fe200078e0003 */
[----:B------:R-:W-:Y:S01]  /*11e0*/  IADD3 R3, R0, 0x1e6, RZ ;  /* 0x000001e600037810 */ /* 0x000fe20007ffe0ff */
[----:B------:R-:W-:Y:S01]  /*11f0*/  @!P1 IMAD.MOV R10, RZ, RZ, -R10 ;  /* 0x000000ffff0a9224 */ /* 0x000fe200078e0a0a */
[C---:B------:R-:W-:Y:S01]  /*1200*/  ISETP.GT.U32.AND P1, PT, R20.reuse, R9, PT ;  /* 0x000000091400720c */ /* 0x040fe20003f24070 */
[----:B------:R-:W-:Y:S01]  /*1210*/  @!P2 IMAD.MOV R15, RZ, RZ, -R15 ;  /* 0x000000ffff0fa224 */ /* 0x000fe200078e0a0f */
[----:B------:R-:W-:Y:S01]  /*1220*/  ISETP.GT.U32.AND P2, PT, R20, R8, PT ;  /* 0x000000081400720c */ /* 0x000fe20003f44070 */
[----:B------:R-:W-:Y:S01]  /*1230*/  @!P5 IMAD.MOV R16, RZ, RZ, -R16 ;  /* 0x000000ffff10d224 */ /* 0x000fe200078e0a10 */
[----:B------:R-:W-:Y:S01]  /*1240*/  ISETP.GE.AND P5, PT, R6, RZ, PT ;  /* 0x000000ff0600720c */ /* 0x000fe20003fa6270 */
[----:B------:R-:W-:Y:S01]  /*1250*/  IMAD.MOV.U32 R6, RZ, RZ, R14 ;  /* 0x000000ffff067224 */ /* 0x000fe200078e000e */
[----:B------:R-:W-:Y:S01]  /*1260*/  IABS R4, R3 ;  /* 0x0000000300047213 */ /* 0x000fe20000000000 */
[--C-:B------:R-:W-:Y:S01]  /*1270*/  @!P4 IMAD.IADD R13, R13, 0x1, -R20.reuse ;  /* 0x000000010d0dc824 */ /* 0x100fe200078e0a14 */
[----:B------:R-:W-:Y:S01]  /*1280*/  ISETP.GE.AND P4, PT, R2, RZ, PT ;  /* 0x000000ff0200720c */ /* 0x000fe20003f86270 */
[----:B------:R-:W-:Y:S01]  /*1290*/  IMAD.HI.U32 R7, R26, R6, RZ ;  /* 0x000000061a077227 */ /* 0x000fe200078e00ff */
[----:B------:R-:W-:Y:S03]  /*12a0*/  STL [R1+0x1c], R16 ;  /* 0x00001c1001007387 */ /* 0x000fe60000100800 */
[----:B------:R-:W-:Y:S01]  /*12b0*/  @!P1 IMAD.IADD R9, R9, 0x1, -R20 ;  /* 0x0000000109099824 */ /* 0x000fe200078e0a14 */
[----:B------:R-:W-:Y:S01]  /*12c0*/  ISETP.GE.AND P1, PT, R3, RZ, PT ;  /* 0x000000ff0300720c */ /* 0x000fe20003f26270 */
[----:B------:R-:W-:Y:S01]  /*12d0*/  IMAD.MOV.U32 R14, RZ, RZ, R13 ;  /* 0x000000ffff0e7224 */ /* 0x000fe200078e000d */
[----:B------:R0:W-:Y:S01]  /*12e0*/  STL [R1+0xc], R15 ;  /* 0x00000c0f01007387 */ /* 0x0001e20000100800 */
[----:B------:R-:W-:-:S02]  /*12f0*/  IMAD.MOV R7, RZ, RZ, -R7 ;  /* 0x000000ffff077224 */ /* 0x000fc400078e0a07 */
[----:B------:R-:W-:Y:S01]  /*1300*/  @!P2 IMAD.IADD R8, R8, 0x1, -R20 ;  /* 0x000000010808a824 */ /* 0x000fe200078e0a14 */
[----:B------:R-:W-:Y:S01]  /*1310*/  ISETP.GE.AND P2, PT, R5, RZ, PT ;  /* 0x000000ff0500720c */ /* 0x000fe20003f46270 */
[----:B------:R-:W-:Y:S01]  /*1320*/  @!P5 IMAD.MOV R14, RZ, RZ, -R14 ;  /* 0x000000ffff0ed224 */ /* 0x000fe200078e0a0e */
[----:B------:R-:W-:Y:S01]  /*1330*/  IADD3 R5, R0, 0x1e2, RZ ;  /* 0x000001e200057810 */ /* 0x000fe20007ffe0ff */
[C---:B------:R-:W-:Y:S01]  /*1340*/  IMAD R6, R20.reuse, R7, R6 ;  /* 0x0000000714067224 */ /* 0x040fe200078e0206 */
[----:B------:R-:W-:Y:S01]  /*1350*/  ISETP.GT.U32.AND P5, PT, R20, R9, PT ;  /* 0x000000091400720c */ /* 0x000fe20003fa4070 */
[----:B------:R-:W-:Y:S01]  /*1360*/  @!P6 IMAD.IADD R11, R11, 0x1, -R20 ;  /* 0x000000010b0be824 */ /* 0x000fe200078e0a14 */
[----:B------:R-:W-:Y:S01]  /*1370*/  IABS R3, R5 ;  /* 0x0000000500037213 */ /* 0x000fe20000000000 */
[----:B------:R-:W-:Y:S01]  /*1380*/  IMAD.MOV.U32 R13, RZ, RZ, R8 ;  /* 0x000000ffff0d7224 */ /* 0x000fe200078e0008 */
[----:B------:R-:W-:Y:S01]  /*1390*/  IADD3 R7, R0, 0x1e4, RZ ;  /* 0x000001e400077810 */ /* 0x000fe20007ffe0ff */
[----:B------:R-:W-:Y:S01]  /*13a0*/  IMAD.HI.U32 R12, R26, R4, RZ ;  /* 0x000000041a0c7227 */ /* 0x000fe200078e00ff */
[----:B------:R-:W-:Y:S01]  /*13b0*/  ISETP.GT.U32.AND P6, PT, R20, R6, PT ;  /* 0x000000061400720c */ /* 0x000fe20003fc4070 */
[----:B------:R1:W-:Y:S01]  /*13c0*/  STL [R1+0x3a0], R10 ;  /* 0x0003a00a01007387 */ /* 0x0003e20000100800 */
[----:B------:R-:W-:Y:S01]  /*13d0*/  IABS R2, R7 ;  /* 0x0000000700027213 */ /* 0x000fe20000000000 */
[----:B------:R-:W-:Y:S01]  /*13e0*/  IMAD.HI.U32 R8, R26, R3, RZ ;  /* 0x000000031a087227 */ /* 0x000fe200078e00ff */
[----:B0-----:R-:W-:Y:S01]  /*13f0*/  IADD3 R15, R0, 0x1da, RZ ;  /* 0x000001da000f7810 */ /* 0x001fe20007ffe0ff */
[----:B------:R-:W-:Y:S02]  /*1400*/  STL [R1+0x3a4], R14 ;  /* 0x0003a40e01007387 */ /* 0x000fe40000100800 */
[----:B------:R-:W-:-:S02]  /*1410*/  @!P0 IMAD.MOV R11, RZ, RZ, -R11 ;  /* 0x000000ffff0b8224 */ /* 0x000fc400078e0a0b */
[----:B------:R-:W-:Y:S01]  /*1420*/  @!P3 IMAD.MOV R13, RZ, RZ, -R13 ;  /* 0x000000ffff0db224 */ /* 0x000fe200078e0a0d */
[----:B------:R-:W-:Y:S01]  /*1430*/  ISETP.GE.AND P3, PT, R7, RZ, PT ;  /* 0x000000ff0700720c */ /* 0x000fe20003f66270 */
[----:B------:R-:W-:Y:S01]  /*1440*/  IMAD.MOV R7, RZ, RZ, -R8 ;  /* 0x000000ffff077224 */ /* 0x000fe200078e0a08 */
[----:B------:R0:W-:Y:S01]  /*1450*/  STL [R1+0x3a8], R11 ;  /* 0x0003a80b01007387 */ /* 0x0001e20000100800 */
[----:B------:R-:W-:Y:S01]  /*1460*/  @!P5 IMAD.IADD R9, R9, 0x1, -R20 ;  /* 0x000000010909d824 */ /* 0x000fe200078e0a14 */
[----:B------:R-:W-:Y:S01]  /*1470*/  IADD3 R8, R0, 0x1de, RZ ;  /* 0x000001de00087810 */ /* 0x000fe20007ffe0ff */
[----:B-1----:R-:W-:Y:S01]  /*1480*/  IMAD.HI.U32 R10, R26, R2, RZ ;  /* 0x000000021a0a7227 */ /* 0x002fe200078e00ff */
[----:B------:R1:W-:Y:S02]  /*1490*/  STL [R1+0x3b4], R13 ;  /* 0x0003b40d01007387 */ /* 0x0003e40000100800 */
[----:B------:R-:W-:Y:S01]  /*14a0*/  IABS R17, R8 ;  /* 0x0000000800117213 */ /* 0x000fe20000000000 */
[----:B------:R-:W-:-:S02]  /*14b0*/  IMAD.MOV R12, RZ, RZ, -R12 ;  /* 0x000000ffff0c7224 */ /* 0x000fc400078e0a0c */
[----:B------:R-:W-:Y:S01]  /*14c0*/  IMAD R3, R20, R7, R3 ;  /* 0x0000000714037224 */ /* 0x000fe200078e0203 */
[----:B------:R-:W-:Y:S01]  /*14d0*/  IADD3 R7, R0, 0x1dc, RZ ;  /* 0x000001dc00077810 */ /* 0x000fe20007ffe0ff */
[----:B0-----:R-:W-:Y:S02]  /*14e0*/  IMAD.MOV.U32 R11, RZ, RZ, R9 ;  /* 0x000000ffff0b7224 */ /* 0x001fe400078e0009 */
[----:B------:R-:W-:Y:S01]  /*14f0*/  IMAD.MOV R10, RZ, RZ, -R10 ;  /* 0x000000ffff0a7224 */ /* 0x000fe200078e0a0a */
[----:B------:R-:W-:Y:S01]  /*1500*/  IABS R16, R7 ;  /* 0x0000000700107213 */ /* 0x000fe20000000000 */
[----:B------:R-:W-:Y:S01]  /*1510*/  @!P6 IMAD.IADD R6, R6, 0x1, -R20 ;  /* 0x000000010606e824 */ /* 0x000fe200078e0a14 */
[----:B-1----:R-:W-:Y:S01]  /*1520*/  IADD3 R13, R0, 0x1cc, RZ ;  /* 0x000001cc000d7810 */ /* 0x002fe20007ffe0ff */
[C---:B------:R-:W-:Y:S02]  /*1530*/  IMAD R4, R20.reuse, R12, R4 ;  /* 0x0000000c14047224 */ /* 0x040fe400078e0204 */
[----:B------:R-:W-:Y:S01]  /*1540*/  @!P4 IMAD.MOV R11, RZ, RZ, -R11 ;  /* 0x000000ffff0bc224 */ /* 0x000fe200078e0a0b */
[C---:B------:R-:W-:Y:S01]  /*1550*/  ISETP.GT.U32.AND P4, PT, R20.reuse, R3, PT ;  /* 0x000000031400720c */ /* 0x040fe20003f84070 */
[C---:B------:R-:W-:Y:S01]  /*1560*/  IMAD R2, R20.reuse, R10, R2 ;  /* 0x0000000a14027224 */ /* 0x040fe200078e0202 */
[----:B------:R-:W-:-:S02]  /*1570*/  ISETP.GT.U32.AND P6, PT, R20, R6, PT ;  /* 0x000000061400720c */ /* 0x000fc40003fc4070 */
[C---:B------:R-:W-:Y:S01]  /*1580*/  ISETP.GT.U32.AND P0, PT, R20.reuse, R4, PT ;  /* 0x000000041400720c */ /* 0x040fe20003f04070 */
[----:B------:R0:W-:Y:S01]  /*1590*/  STL [R1+0x3b8], R11 ;  /* 0x0003b80b01007387 */ /* 0x0001e20000100800 */
[----:B------:R-:W-:-:S07]  /*15a0*/  ISETP.GT.U32.AND P5, PT, R20, R2, PT ;  /* 0x000000021400720c */ /* 0x000fce0003fa4070 */
[--C-:B------:R-:W-:Y:S02]  /*15b0*/  @!P4 IMAD.IADD R3, R3, 0x1, -R20.reuse ;  /* 0x000000010303c824 */ /* 0x100fe400078e0a14 */
[--C-:B------:R-:W-:Y:S01]  /*15c0*/  @!P6 IMAD.IADD R6, R6, 0x1, -R20.reuse ;  /* 0x000000010606e824 */ /* 0x100fe200078e0a14 */
[----:B------:R-:W-:Y:S01]  /*15d0*/  ISETP.GE.AND P6, PT, R5, RZ, PT ;  /* 0x000000ff0500720c */ /* 0x000fe20003fc6270 */
[--C-:B------:R-:W-:Y:S01]  /*15e0*/  @!P0 IMAD.IADD R4, R4, 0x1, -R20.reuse ;  /* 0x0000000104048824 */ /* 0x100fe200078e0a14 */
[----:B------:R-:W-:Y:S01]  /*15f0*/  ISETP.GT.U32.AND P4, PT, R20, R3, PT ;  /* 0x000000031400720c */ /* 0x000fe20003f84070 */
[----:B------:R-:W-:Y:S01]  /*1600*/  @!P5 IMAD.IADD R2, R2, 0x1, -R20 ;  /* 0x000000010202d824 */ /* 0x000fe200078e0a14 */
[----:B------:R-:W-:Y:S01]  /*1610*/  IADD3 R5, R0, 0x1e0, RZ ;  /* 0x000001e000057810 */ /* 0x000fe20007ffe0ff */
[----:B------:R-:W-:Y:S01]  /*1620*/  IMAD.MOV.U32 R10, RZ, RZ, R6 ;  /* 0x000000ffff0a7224 */ /* 0x000fe200078e0006 */
[----:B------:R-:W-:Y:S01]  /*1630*/  ISETP.GT.U32.AND P0, PT, R20, R4, PT ;  /* 0x000000041400720c */ /* 0x000fe20003f04070 */
[----:B------:R-:W-:Y:S01]  /*1640*/  IMAD.HI.U32 R6, R26, R17, RZ ;  /* 0x000000111a067227 */ /* 0x000fe200078e00ff */
[----:B------:R-:W-:-:S02]  /*1650*/  ISETP.GT.U32.AND P5, PT, R20, R2, PT ;  /* 0x000000021400720c */ /* 0x000fc40003fa4070 */
[----:B------:R-:W-:Y:S01]  /*1660*/  IABS R18, R5 ;  /* 0x0000000500127213 */ /* 0x000fe20000000000 */
[----:B------:R-:W-:Y:S02]  /*1670*/  IMAD.MOV R6, RZ, RZ, -R6 ;  /* 0x000000ffff067224 */ /* 0x000fe400078e0a06 */
[----:B------:R-:W-:Y:S01]  /*1680*/  @!P2 IMAD.MOV R10, RZ, RZ, -R10 ;  /* 0x000000ffff0aa224 */ /* 0x000fe200078e0a0a */
[----:B------:R-:W-:Y:S01]  /*1690*/  ISETP.GE.AND P2, PT, R5, RZ, PT ;  /* 0x000000ff0500720c */ /* 0x000fe20003f46270 */
[----:B------:R-:W-:Y:S02]  /*16a0*/  IMAD R17, R20, R6, R17 ;  /* 0x0000000614117224 */ /* 0x000fe400078e0211 */
[----:B------:R-:W-:Y:S01]  /*16b0*/  IMAD.HI.U32 R9, R26, R18, RZ ;  /* 0x000000121a097227 */ /* 0x000fe200078e00ff */
[----:B------:R1:W-:Y:S03]  /*16c0*/  STL [R1+0x3c0], R10 ;  /* 0x0003c00a01007387 */ /* 0x0003e60000100800 */
[--C-:B------:R-:W-:Y:S01]  /*16d0*/  @!P4 IMAD.IADD R3, R3, 0x1, -R20.reuse ;  /* 0x000000010303c824 */ /* 0x100fe200078e0a14 */
[----:B------:R-:W-:Y:S01]  /*16e0*/  ISETP.GT.U32.AND P4, PT, R20, R17, PT ;  /* 0x000000111400720c */ /* 0x000fe20003f84070 */
[----:B------:R-:W-:Y:S01]  /*16f0*/  @!P0 IMAD.IADD R4, R4, 0x1, -R20 ;  /* 0x0000000104048824 */ /* 0x000fe200078e0a14 */
[----:B------:R-:W-:Y:S01]  /*1700*/  ISETP.GE.AND P0, PT, R8, RZ, PT ;  /* 0x000000ff0800720c */ /* 0x000fe20003f06270 */
[----:B------:R-:W-:-:S02]  /*1710*/  IMAD.MOV R8, RZ, RZ, -R9 ;  /* 0x000000ffff087224 */ /* 0x000fc400078e0a09 */
[----:B------:R-:W-:Y:S01]  /*1720*/  @!P5 IMAD.IADD R2, R2, 0x1, -R20 ;  /* 0x000000010202d824 */ /* 0x000fe200078e0a14 */
[----:B------:R-:W-:Y:S01]  /*1730*/  ISETP.GE.AND P5, PT, R7, RZ, PT ;  /* 0x000000ff0700720c */ /* 0x000fe20003fa6270 */
[----:B------:R-:W-:Y:S01]  /*1740*/  IMAD.HI.U32 R5, R26, R16, RZ ;  /* 0x000000101a057227 */ /* 0x000fe200078e00ff */
[----:B------:R-:W-:-:S03]  /*1750*/  IADD3 R7, R0, 0x1d8, RZ ;  /* 0x000001d800077810 */ /* 0x000fc60007ffe0ff */
[----:B------:R-:W-:Y:S01]  /*1760*/  IMAD R18, R20, R8, R18 ;  /* 0x0000000814127224 */ /* 0x000fe200078e0212 */
[----:B------:R-:W-:Y:S01]  /*1770*/  IABS R14, R7 ;  /* 0x00000007000e7213 */ /* 0x000fe20000000000 */
[----:B0-----:R-:W-:Y:S01]  /*1780*/  IMAD.MOV.U32 R11, RZ, RZ, R4 ;  /* 0x000000ffff0b7224 */ /* 0x001fe200078e0004 */
[----:B------:R-:W-:Y:S01]  /*1790*/  IADD3 R4, R0, 0x1d4, RZ ;  /* 0x000001d400047810 */ /* 0x000fe20007ffe0ff */
[----:B-1----:R-:W-:Y:S02]  /*17a0*/  IMAD.MOV.U32 R10, RZ, RZ, R2 ;  /* 0x000000ffff0a7224 */ /* 0x002fe400078e0002 */
[----:B------:R-:W-:Y:S01]  /*17b0*/  IMAD.MOV R5, RZ, RZ, -R5 ;  /* 0x000000ffff057224 */ /* 0x000fe200078e0a05 */
[----:B------:R-:W-:Y:S01]  /*17c0*/  IABS R9, R4 ;  /* 0x0000000400097213 */ /* 0x000fe20000000000 */
[----:B------:R-:W-:Y:S01]  /*17d0*/  @!P1 IMAD.MOV R11, RZ, RZ, -R11 ;  /* 0x000000ffff0b9224 */ /* 0x000fe200078e0a0b */
[C---:B------:R-:W-:Y:S01]  /*17e0*/  ISETP.GT.U32.AND P1, PT, R20.reuse, R18, PT ;  /* 0x000000121400720c */ /* 0x040fe20003f24070 */
[----:B------:R-:W-:Y:S01]  /*17f0*/  @!P3 IMAD.MOV R10, RZ, RZ, -R10 ;  /* 0x000000ffff0ab224 */ /* 0x000fe200078e0a0a */
[----:B------:R-:W-:Y:S01]  /*1800*/  ISETP.GE.AND P3, PT, R15, RZ, PT ;  /* 0x000000ff0f00720c */ /* 0x000fe20003f66270 */
[----:B------:R-:W-:Y:S01]  /*1810*/  IMAD R16, R20, R5, R16 ;  /* 0x0000000514107224 */ /* 0x000fe200078e0210 */
[----:B------:R-:W-:Y:S01]  /*1820*/  IABS R15, R15 ;  /* 0x0000000f000f7213 */ /* 0x000fe20000000000 */
[----:B------:R-:W-:Y:S01]  /*1830*/  @!P4 IMAD.IADD R17, R17, 0x1, -R20 ;  /* 0x000000011111c824 */ /* 0x000fe200078e0a14 */
[----:B------:R-:W-:Y:S01]  /*1840*/  IADD3 R5, R0, 0x1d6, RZ ;  /* 0x000001d600057810 */ /* 0x000fe20007ffe0ff */
[----:B------:R-:W-:Y:S01]  /*1850*/  IMAD.MOV.U32 R12, RZ, RZ, R3 ;  /* 0x000000ffff0c7224 */ /* 0x000fe200078e0003 */
[----:B------:R-:W-:Y:S01]  /*1860*/  STL [R1+0x3c4], R11 ;  /* 0x0003c40b01007387 */ /* 0x000fe20000100800 */
[----:B------:R-:W-:Y:S01]  /*1870*/  IMAD.HI.U32 R8, R26, R15, RZ ;  /* 0x0000000f1a087227 */ /* 0x000fe200078e00ff */
[----:B------:R-:W-:-:S02]  /*1880*/  ISETP.GT.U32.AND P4, PT, R20, R17, PT ;  /* 0x000000111400720c */ /* 0x000fc40003f84070 */
[----:B------:R0:W-:Y:S01]  /*1890*/  STL [R1+0x3c8], R10 ;  /* 0x0003c80a01007387 */ /* 0x0001e20000100800 */
[----:B------:R-:W-:Y:S01]  /*18a0*/  @!P6 IMAD.MOV R12, RZ, RZ, -R12 ;  /* 0x000000ffff0ce224 */ /* 0x000fe200078e0a0c */
[----:B------:R-:W-:Y:S01]  /*18b0*/  ISETP.GT.U32.AND P6, PT, R20, R16, PT ;  /* 0x000000101400720c */ /* 0x000fe20003fc4070 */
[----:B------:R-:W-:-:S03]  /*18c0*/  IMAD.HI.U32 R6, R26, R14, RZ ;  /* 0x0000000e1a067227 */ /* 0x000fc600078e00ff */
[----:B------:R1:W-:Y:S01]  /*18d0*/  STL [R1+0x3bc], R12 ;  /* 0x0003bc0c01007387 */ /* 0x0003e20000100800 */
[----:B------:R-:W-:Y:S02]  /*18e0*/  IMAD.MOV R8, RZ, RZ, -R8 ;  /* 0x000000ffff087224 */ /* 0x000fe400078e0a08 */
[----:B------:R-:W-:Y:S01]  /*18f0*/  IMAD.MOV R6, RZ, RZ, -R6 ;  /* 0x000000ffff067224 */ /* 0x000fe200078e0a06 */
[----:B0-----:R-:W-:Y:S01]  /*1900*/  IABS R10, R5 ;  /* 0x00000005000a7213 */ /* 0x001fe20000000000 */
[----:B------:R-:W-:Y:S02]  /*1910*/  @!P1 IMAD.IADD R18, R18, 0x1, -R20 ;  /* 0x0000000112129824 */ /* 0x000fe400078e0a14 */
[C---:B------:R-:W-:Y:S02]  /*1920*/  IMAD R15, R20.reuse, R8, R15 ;  /* 0x00000008140f7224 */ /* 0x040fe400078e020f */
[C---:B------:R-:W-:Y:S01]  /*1930*/  IMAD R14, R20.reuse, R6, R14 ;  /* 0x00000006140e7224 */ /* 0x040fe200078e020e */
[C---:B------:R-:W-:Y:S01]  /*1940*/  ISETP.GT.U32.AND P1, PT, R20.reuse, R18, PT ;  /* 0x000000121400720c */ /* 0x040fe20003f24070 */
[--C-:B------:R-:W-:Y:S01]  /*1950*/  @!P4 IMAD.IADD R17, R17, 0x1, -R20.reuse ;  /* 0x000000011111c824 */ /* 0x100fe200078e0a14 */
[----:B------:R-:W-:Y:S01]  /*1960*/  ISETP.GT.U32.AND P4, PT, R20, R15, PT ;  /* 0x0000000f1400720c */ /* 0x000fe20003f84070 */
[----:B------:R-:W-:Y:S01]  /*1970*/  @!P6 IMAD.IADD R16, R16, 0x1, -R20 ;  /* 0x000000011010e824 */ /* 0x000fe200078e0a14 */
[----:B------:R-:W-:Y:S01]  /*1980*/  ISETP.GT.U32.AND P6, PT, R20, R14, PT ;  /* 0x0000000e1400720c */ /* 0x000fe20003fc4070 */
[----:B------:R-:W-:Y:S01]  /*1990*/  IMAD.HI.U32 R11, R26, R10, RZ ;  /* 0x0000000a1a0b7227 */ /* 0x000fe200078e00ff */
[----:B-1----:R-:W-:-:S03]  /*19a0*/  IADD3 R12, R0, 0x1ce, RZ ;  /* 0x000001ce000c7810 */ /* 0x002fc60007ffe0ff */
[----:B------:R-:W-:Y:S01]  /*19b0*/  IMAD.MOV R3, RZ, RZ, -R11 ;  /* 0x000000ffff037224 */ /* 0x000fe200078e0a0b */
[----:B------:R-:W-:Y:S01]  /*19c0*/  IADD3 R11, R0, 0x1d0, RZ ;  /* 0x000001d0000b7810 */ /* 0x000fe20007ffe0ff */
[----:B------:R-:W-:Y:S01]  /*19d0*/  IMAD.HI.U32 R2, R26, R9, RZ ;  /* 0x000000091a027227 */ /* 0x000fe200078e00ff */
[----:B------:R-:W-:Y:S02]  /*19e0*/  IABS R8, R12 ;  /* 0x0000000c00087213 */ /* 0x000fe40000000000 */
[----:B------:R-:W-:Y:S01]  /*19f0*/  IABS R6, R11 ;  /* 0x0000000b00067213 */ /* 0x000fe20000000000 */
[----:B------:R-:W-:Y:S01]  /*1a00*/  @!P1 IMAD.IADD R18, R18, 0x1, -R20 ;  /* 0x0000000112129824 */ /* 0x000fe200078e0a14 */
[----:B------:R-:W-:Y:S01]  /*1a10*/  ISETP.GE.AND P1, PT, R7, RZ, PT ;  /* 0x000000ff0700720c */ /* 0x000fe20003f26270 */
[----:B------:R-:W-:Y:S01]  /*1a20*/  IMAD R10, R20, R3, R10 ;  /* 0x00000003140a7224 */ /* 0x000fe200078e020a */
[----:B------:R-:W-:Y:S01]  /*1a30*/  IADD3 R3, R0, 0x1d2, RZ ;  /* 0x000001d200037810 */ /* 0x000fe20007ffe0ff */
[--C-:B------:R-:W-:Y:S01]  /*1a40*/  @!P4 IMAD.IADD R15, R15, 0x1, -R20.reuse ;  /* 0x000000010f0fc824 */ /* 0x100fe200078e0a14 */
[----:B------:R-:W-:Y:S01]  /*1a50*/  ISETP.GT.U32.AND P4, PT, R20, R16, PT ;  /* 0x000000101400720c */ /* 0x000fe20003f84070 */
[----:B------:R-:W-:Y:S01]  /*1a60*/  @!P6 IMAD.IADD R14, R14, 0x1, -R20 ;  /* 0x000000010e0ee824 */ /* 0x000fe200078e0a14 */
[----:B------:R-:W-:Y:S01]  /*1a70*/  IABS R7, R3 ;  /* 0x0000000300077213 */ /* 0x000fe20000000000 */
[----:B------:R-:W-:-:S02]  /*1a80*/  IMAD.MOV.U32 R21, RZ, RZ, R18 ;  /* 0x000000ffff157224 */ /* 0x000fc400078e0012 */
[----:B------:R-:W-:Y:S01]  /*1a90*/  IMAD.MOV R2, RZ, RZ, -R2 ;  /* 0x000000ffff027224 */ /* 0x000fe200078e0a02 */
[----:B------:R-:W-:Y:S01]  /*1aa0*/  ISETP.GT.U32.AND P6, PT, R20, R14, PT ;  /* 0x0000000e1400720c */ /* 0x000fe20003fc4070 */
[----:B------:R-:W-:-:S04]  /*1ab0*/  IMAD.HI.U32 R19, R26, R6, RZ ;  /* 0x000000061a137227 */ /* 0x000fc800078e00ff */
[----:B------:R-:W-:Y:S01]  /*1ac0*/  @!P2 IMAD.MOV R21, RZ, RZ, -R21 ;  /* 0x000000ffff15a224 */ /* 0x000fe200078e0a15 */
[----:B------:R-:W-:Y:S01]  /*1ad0*/  ISETP.GT.U32.AND P2, PT, R20, R15, PT ;  /* 0x0000000f1400720c */ /* 0x000fe20003f44070 */
[----:B------:R-:W-:-:S03]  /*1ae0*/  IMAD.HI.U32 R18, R26, R7, RZ ;  /* 0x000000071a127227 */ /* 0x000fc600078e00ff */
[----:B------:R-:W-:Y:S01]  /*1af0*/  STL [R1+0x3b0], R21 ;  /* 0x0003b01501007387 */ /* 0x000fe20000100800 */
[----:B------:R-:W-:Y:S01]  /*1b00*/  IMAD R9, R20, R2, R9 ;  /* 0x0000000214097224 */ /* 0x000fe200078e0209 */
[----:B------:R-:W-:Y:S01]  /*1b10*/  IABS R2, R13 ;  /* 0x0000000d00027213 */ /* 0x000fe20000000000 */
[----:B------:R-:W-:Y:S02]  /*1b20*/  IMAD.MOV R19, RZ, RZ, -R19 ;  /* 0x000000ffff137224 */ /* 0x000fe400078e0a13 */
[----:B------:R-:W-:Y:S02]  /*1b30*/  IMAD.MOV R18, RZ, RZ, -R18 ;  /* 0x000000ffff127224 */ /* 0x000fe400078e0a12 */
[----:B------:R-:W-:Y:S01]  /*1b40*/  @!P4 IMAD.IADD R16, R16, 0x1, -R20 ;  /* 0x000000011010c824 */ /* 0x000fe200078e0a14 */
[C---:B------:R-:W-:Y:S01]  /*1b50*/  ISETP.GT.U32.AND P4, PT, R20.reuse, R9, PT ;  /* 0x000000091400720c */ /* 0x040fe20003f84070 */
[C---:B------:R-:W-:Y:S02]  /*1b60*/  IMAD R6, R20.reuse, R19, R6 ;  /* 0x0000001314067224 */ /* 0x040fe400078e0206 */
[----:B------:R-:W-:-:S02]  /*1b70*/  IMAD R7, R20, R18, R7 ;  /* 0x0000001214077224 */ /* 0x000fc400078e0207 */
[--C-:B------:R-:W-:Y:S01]  /*1b80*/  @!P6 IMAD.IADD R14, R14, 0x1, -R20.reuse ;  /* 0x000000010e0ee824 */ /* 0x100fe200078e0a14 */
[C---:B------:R-:W-:Y:S01]  /*1b90*/  ISETP.GT.U32.AND P6, PT, R20.reuse, R6, PT ;  /* 0x000000061400720c */ /* 0x040fe20003fc4070 */
[----:B------:R-:W-:Y:S01]  /*1ba0*/  @!P0 IMAD.MOV R17, RZ, RZ, -R17 ;  /* 0x000000ffff118224 */ /* 0x000fe200078e0a11 */
[C---:B------:R-:W-:Y:S01]  /*1bb0*/  ISETP.GT.U32.AND P0, PT, R20.reuse, R10, PT ;  /* 0x0000000a1400720c */ /* 0x040fe20003f04070 */
[--C-:B------:R-:W-:Y:S01]  /*1bc0*/  @!P2 IMAD.IADD R15, R15, 0x1, -R20.reuse ;  /* 0x000000010f0fa824 */ /* 0x100fe200078e0a14 */
[----:B------:R-:W-:Y:S01]  /*1bd0*/  ISETP.GT.U32.AND P2, PT, R20, R7, PT ;  /* 0x000000071400720c */ /* 0x000fe20003f44070 */
[----:B------:R-:W-:Y:S01]  /*1be0*/  IMAD.HI.U32 R18, R26, R2, RZ ;  /* 0x000000021a127227 */ /* 0x000fe200078e00ff */
[----:B------:R0:W-:Y:S03]  /*1bf0*/  STL [R1+0x3ac], R17 ;  /* 0x0003ac1101007387 */ /* 0x0001e60000100800 */
[----:B------:R-:W-:Y:S01]  /*1c00*/  @!P4 IMAD.IADD R9, R9, 0x1, -R20 ;  /* 0x000000010909c824 */ /* 0x000fe200078e0a14 */
[----:B------:R-:W-:Y:S01]  /*1c10*/  ISETP.GE.AND P4, PT, R4, RZ, PT ;  /* 0x000000ff0400720c */ /* 0x000fe20003f86270 */
[----:B------:R-:W-:-:S02]  /*1c20*/  IMAD.MOV.U32 R22, RZ, RZ, R16 ;  /* 0x000000ffff167224 */ /* 0x000fc400078e0010 */
[--C-:B------:R-:W-:Y:S01]  /*1c30*/  @!P6 IMAD.IADD R6, R6, 0x1, -R20.reuse ;  /* 0x000000010606e824 */ /* 0x100fe200078e0a14 */
[----:B------:R-:W-:Y:S01]  /*1c40*/  ISETP.GT.U32.AND P6, PT, R20, R9, PT ;  /* 0x000000091400720c */ /* 0x000fe20003fc4070 */
[--C-:B------:R-:W-:Y:S01]  /*1c50*/  @!P0 IMAD.IADD R10, R10, 0x1, -R20.reuse ;  /* 0x000000010a0a8824 */ /* 0x100fe200078e0a14 */
[----:B------:R-:W-:Y:S01]  /*1c60*/  ISETP.GE.AND P0, PT, R5, RZ, PT ;  /* 0x000000ff0500720c */ /* 0x000fe20003f06270 */
[----:B------:R-:W-:Y:S01]  /*1c70*/  @!P2 IMAD.IADD R7, R7, 0x1, -R20 ;  /* 0x000000010707a824 */ /* 0x000fe200078e0a14 */
[----:B------:R-:W-:Y:S01]  /*1c80*/  IADD3 R5, R0, 0x1c8, RZ ;  /* 0x000001c800057810 */ /* 0x000fe20007ffe0ff */
[----:B0-----:R-:W-:Y:S01]  /*1c90*/  IMAD.HI.U32 R17, R26, R8, RZ ;  /* 0x000000081a117227 */ /* 0x001fe200078e00ff */
[----:B------:R-:W-:-:S03]  /*1ca0*/  ISETP.GT.U32.AND P2, PT, R20, R10, PT ;  /* 0x0000000a1400720c */ /* 0x000fc60003f44070 */
[----:B------:R-:W-:Y:S02]  /*1cb0*/  IMAD.MOV R18, RZ, RZ, -R18 ;  /* 0x000000ffff127224 */ /* 0x000fe400078e0a12 */
[----:B------:R-:W-:Y:S01]  /*1cc0*/  IMAD.MOV.U32 R21, RZ, RZ, R15 ;  /* 0x000000ffff157224 */ /* 0x000fe200078e000f */
[----:B------:R-:W-:Y:S01]  /*1cd0*/  IABS R15, R5 ;  /* 0x00000005000f7213 */ /* 0x000fe20000000000 */
[----:B------:R-:W-:Y:S01]  /*1ce0*/  @!P5 IMAD.MOV R22, RZ, RZ, -R22 ;  /* 0x000000ffff16d224 */ /* 0x000fe200078e0a16 */
[C---:B------:R-:W-:Y:S01]  /*1cf0*/  ISETP.GT.U32.AND P5, PT, R20.reuse, R7, PT ;  /* 0x000000071400720c */ /* 0x040fe20003fa4070 */
[----:B------:R-:W-:Y:S02]  /*1d00*/  IMAD.MOV R17, RZ, RZ, -R17 ;  /* 0x000000ffff117224 */ /* 0x000fe400078e0a11 */
[C---:B------:R-:W-:Y:S01]  /*1d10*/  IMAD R2, R20.reuse, R18, R2 ;  /* 0x0000001214027224 */ /* 0x040fe200078e0202 */
[----:B------:R-:W-:Y:S01]  /*1d20*/  STL [R1+0x8], R22 ;  /* 0x0000081601007387 */ /* 0x000fe20000100800 */
[----:B------:R-:W-:Y:S01]  /*1d30*/  @!P3 IMAD.MOV R21, RZ, RZ, -R21 ;  /* 0x000000ffff15b224 */ /* 0x000fe200078e0a15 */
[C---:B------:R-:W-:Y:S01]  /*1d40*/  ISETP.GT.U32.AND P3, PT, R20.reuse, R6, PT ;  /* 0x000000061400720c */ /* 0x040fe20003f64070 */
[----:B------:R-:W-:Y:S01]  /*1d50*/  IMAD R4, R20, R17, R8 ;  /* 0x0000001114047224 */ /* 0x000fe200078e0208 */
[----:B------:R-:W-:Y:S01]  /*1d60*/  IADD3 R8, R0, 0x1ca, RZ ;  /* 0x000001ca00087810 */ /* 0x000fe20007ffe0ff */
[----:B------:R-:W-:Y:S01]  /*1d70*/  IMAD.MOV.U32 R16, RZ, RZ, R14 ;  /* 0x000000ffff107224 */ /* 0x000fe200078e000e */
[----:B------:R-:W-:Y:S01]  /*1d80*/  STL [R1+0x4], R21 ;  /* 0x0000041501007387 */ /* 0x000fe20000100800 */
[----:B------:R-:W-:Y:S01]  /*1d90*/  @!P6 IMAD.IADD R9, R9, 0x1, -R20 ;  /* 0x000000010909e824 */ /* 0x000fe200078e0a14 */
[C---:B------:R-:W-:Y:S01]  /*1da0*/  ISETP.GT.U32.AND P6, PT, R20.reuse, R2, PT ;  /* 0x000000021400720c */ /* 0x040fe20003fc4070 */
[----:B------:R-:W-:Y:S01]  /*1db0*/  @!P1 IMAD.MOV R16, RZ, RZ, -R16 ;  /* 0x000000ffff109224 */ /* 0x000fe200078e0a10 */
[----:B------:R-:W-:Y:S01]  /*1dc0*/  ISETP.GT.U32.AND P1, PT, R20, R4, PT ;  /* 0x000000041400720c */ /* 0x000fe20003f24070 */
[--C-:B------:R-:W-:Y:S01]  /*1dd0*/  @!P2 IMAD.IADD R10, R10, 0x1, -R20.reuse ;  /* 0x000000010a0aa824 */ /* 0x100fe200078e0a14 */
[----:B------:R-:W-:Y:S01]  /*1de0*/  IABS R14, R8 ;  /* 0x00000008000e7213 */ /* 0x000fe20000000000 */
[--C-:B------:R-:W-:Y:S01]  /*1df0*/  @!P5 IMAD.IADD R7, R7, 0x1, -R20.reuse ;  /* 0x000000010707d824 */ /* 0x100fe200078e0a14 */
[----:B------:R-:W-:Y:S01]  /*1e00*/  ISETP.GE.AND P2, PT, R3, RZ, PT ;  /* 0x000000ff0300720c */ /* 0x000fe20003f46270 */
[----:B------:R-:W-:Y:S01]  /*1e10*/  IMAD.MOV.U32 R3, RZ, RZ, R15 ;  /* 0x000000ffff037224 */ /* 0x000fe200078e000f */
[----:B------:R-:W-:Y:S01]  /*1e20*/  ISETP.GE.AND P5, PT, R11, RZ, PT ;  /* 0x000000ff0b00720c */ /* 0x000fe20003fa6270 */
[----:B------:R-:W-:Y:S01]  /*1e30*/  IMAD.HI.U32 R11, R26, R14, RZ ;  /* 0x0000000e1a0b7227 */ /* 0x000fe200078e00ff */
[----:B------:R0:W-:Y:S03]  /*1e40*/  STL [R1], R16 ;  /* 0x0000001001007387 */ /* 0x0001e60000100800 */
[----:B------:R-:W-:Y:S01]  /*1e50*/  @!P3 IMAD.IADD R6, R6, 0x1, -R20 ;  /* 0x000000010606b824 */ /* 0x000fe200078e0a14 */
[----:B------:R-:W-:Y:S01]  /*1e60*/  ISETP.GE.AND P3, PT, R12, RZ, PT ;  /* 0x000000ff0c00720c */ /* 0x000fe20003f66270 */
[----:B------:R-:W-:-:S04]  /*1e70*/  IMAD.HI.U32 R12, R26, R3, RZ ;  /* 0x000000031a0c7227 */ /* 0x000fc800078e00ff */
[----:B------:R-:W-:Y:S02]  /*1e80*/  IMAD.MOV R11, RZ, RZ, -R11 ;  /* 0x000000ffff0b7224 */ /* 0x000fe400078e0a0b */
[--C-:B------:R-:W-:Y:S01]  /*1e90*/  @!P6 IMAD.IADD R2, R2, 0x1, -R20.reuse ;  /* 0x000000010202e824 */ /* 0x100fe200078e0a14 */
[----:B------:R-:W-:Y:S01]  /*1ea0*/  ISETP.GE.AND P6, PT, R8, RZ, PT ;  /* 0x000000ff0800720c */ /* 0x000fe20003fc6270 */
[----:B------:R-:W-:Y:S01]  /*1eb0*/  @!P1 IMAD.IADD R4, R4, 0x1, -R20 ;  /* 0x0000000104049824 */ /* 0x000fe200078e0a14 */
[----:B------:R-:W-:Y:S01]  /*1ec0*/  ISETP.GE.AND P1, PT, R13, RZ, PT ;  /* 0x000000ff0d00720c */ /* 0x000fe20003f26270 */
[----:B------:R-:W-:Y:S01]  /*1ed0*/  IMAD.MOV.U32 R17, RZ, RZ, R10 ;  /* 0x000000ffff117224 */ /* 0x000fe200078e000a */
[----:B------:R-:W-:Y:S01]  /*1ee0*/  IADD3 R13, R0, 0x1b8, RZ ;  /* 0x000001b8000d7810 */ /* 0x000fe20007ffe0ff */
[----:B------:R-:W-:Y:S02]  /*1ef0*/  IMAD.MOV R10, RZ, RZ, -R12 ;  /* 0x000000ffff0a7224 */ /* 0x000fe400078e0a0c */
[----:B------:R-:W-:-:S02]  /*1f00*/  IMAD R8, R20, R11, R14 ;  /* 0x0000000b14087224 */ /* 0x000fc400078e020e */
[----:B0-----:R-:W-:Y:S02]  /*1f10*/  IMAD.MOV.U32 R16, RZ, RZ, R9 ;  /* 0x000000ffff107224 */ /* 0x001fe400078e0009 */
[----:B------:R-:W-:Y:S01]  /*1f20*/  @!P0 IMAD.MOV R17, RZ, RZ, -R17 ;  /* 0x000000ffff118224 */ /* 0x000fe200078e0a11 */
[C---:B------:R-:W-:Y:S01]  /*1f30*/  ISETP.GT.U32.AND P0, PT, R20.reuse, R4, PT ;  /* 0x000000041400720c */ /* 0x040fe20003f04070 */
[----:B------:R-:W-:Y:S02]  /*1f40*/  IMAD R3, R20, R10, R3 ;  /* 0x0000000a14037224 */ /* 0x000fe400078e0203 */
[----:B------:R-:W-:Y:S01]  /*1f50*/  IMAD.MOV.U32 R9, RZ, RZ, R6 ;  /* 0x000000ffff097224 */ /* 0x000fe200078e0006 */
[----:B------:R-:W-:Y:S01]  /*1f60*/  IADD3 R6, R0, 0x1c6, RZ ;  /* 0x000001c600067810 */ /* 0x000fe20007ffe0ff */
[----:B------:R-:W-:Y:S01]  /*1f70*/  @!P2 IMAD.MOV R7, RZ, RZ, -R7 ;  /* 0x000000ffff07a224 */ /* 0x000fe200078e0a07 */
[C---:B------:R-:W-:Y:S01]  /*1f80*/  ISETP.GT.U32.AND P2, PT, R20.reuse, R8, PT ;  /* 0x000000081400720c */ /* 0x040fe20003f44070 */
[----:B------:R-:W-:Y:S01]  /*1f90*/  @!P5 IMAD.MOV R9, RZ, RZ, -R9 ;  /* 0x000000ffff09d224 */ /* 0x000fe200078e0a09 */
[C---:B------:R-:W-:Y:S01]  /*1fa0*/  ISETP.GT.U32.AND P5, PT, R20.reuse, R3, PT ;  /* 0x000000031400720c */ /* 0x040fe20003fa4070 */
[----:B------:R-:W-:Y:S01]  /*1fb0*/  @!P4 IMAD.MOV R16, RZ, RZ, -R16 ;  /* 0x000000ffff10c224 */ /* 0x000fe200078e0a10 */
[----:B------:R-:W-:-:S03]  /*1fc0*/  ISETP.GT.U32.AND P4, PT, R20, R2, PT ;  /* 0x000000021400720c */ /* 0x000fc60003f84070 */
[--C-:B------:R-:W-:Y:S01]  /*1fd0*/  @!P0 IMAD.IADD R4, R4, 0x1, -R20.reuse ;  /* 0x0000000104048824 */ /* 0x100fe200078e0a14 */
[----:B------:R-:W-:Y:S01]  /*1fe0*/  STL [R1+0x37c], R16 ;  /* 0x00037c1001007387 */ /* 0x000fe20000100800 */
[----:B------:R-:W-:Y:S02]  /*1ff0*/  ISETP.GE.AND P0, PT, R5, RZ, PT ;  /* 0x000000ff0500720c */ /* 0x000fe40003f06270 */
[----:B------:R-:W-:Y:S01]  /*2000*/  IABS R5, R6 ;  /* 0x0000000600057213 */ /* 0x000fe20000000000 */
[----:B------:R-:W-:Y:S01]  /*2010*/  STL [R1+0x378], R17 ;  /* 0x0003781101007387 */ /* 0x000fe20000100800 */
[--C-:B------:R-:W-:Y:S02]  /*2020*/  @!P2 IMAD.IADD R8, R8, 0x1, -R20.reuse ;  /* 0x000000010808a824 */ /* 0x100fe400078e0a14 */
[--C-:B------:R-:W-:Y:S01]  /*2030*/  @!P5 IMAD.IADD R3, R3, 0x1, -R20.reuse ;  /* 0x000000010303d824 */ /* 0x100fe200078e0a14 */
[----:B------:R0:W-:Y:S01]  /*2040*/  STL [R1+0x380], R7 ;  /* 0x0003800701007387 */ /* 0x0001e20000100800 */
[----:B------:R-:W-:Y:S01]  /*2050*/  @!P4 IMAD.IADD R2, R2, 0x1, -R20 ;  /* 0x000000010202c824 */ /* 0x000fe200078e0a14 */
[----:B------:R-:W-:Y:S01]  /*2060*/  ISETP.GT.U32.AND P5, PT, R20, R8, PT ;  /* 0x000000081400720c */ /* 0x000fe20003fa4070 */
[----:B------:R-:W-:Y:S01]  /*2070*/  IMAD.MOV.U32 R10, RZ, RZ, R4 ;  /* 0x000000ffff0a7224 */ /* 0x000fe200078e0004 */
[----:B------:R1:W-:Y:S01]  /*2080*/  STL [R1+0x384], R9 ;  /* 0x0003840901007387 */ /* 0x0003e20000100800 */
[----:B------:R-:W-:-:S02]  /*2090*/  ISETP.GE.AND P4, PT, R6, RZ, PT ;  /* 0x000000ff0600720c */ /* 0x000fc40003f86270 */
[----:B------:R-:W-:Y:S01]  /*20a0*/  @!P3 IMAD.MOV R10, RZ, RZ, -R10 ;  /* 0x000000ffff0ab224 */ /* 0x000fe200078e0a0a */
[----:B------:R-:W-:Y:S02]  /*20b0*/  ISETP.GT.U32.AND P3, PT, R20, R3, PT ;  /* 0x000000031400720c */ /* 0x000fe40003f64070 */
[C---:B0-----:R-:W-:Y:S02]  /*20c0*/  IADD3 R7, R0.reuse, 0x1c4, RZ ;  /* 0x000001c400077810 */ /* 0x041fe40007ffe0ff */
[----:B------:R0:W-:Y:S01]  /*20d0*/  STL [R1+0x38c], R10 ;  /* 0x00038c0a01007387 */ /* 0x0001e20000100800 */
[----:B------:R-:W-:Y:S02]  /*20e0*/  IADD3 R16, R0, 0x1ba, RZ ;  /* 0x000001ba00107810 */ /* 0x000fe40007ffe0ff */
[----:B-1----:R-:W-:Y:S01]  /*20f0*/  IABS R9, R7 ;  /* 0x0000000700097213 */ /* 0x002fe20000000000 */
[----:B------:R-:W-:Y:S01]  /*2100*/  @!P5 IMAD.IADD R8, R8, 0x1, -R20 ;  /* 0x000000010808d824 */ /* 0x000fe200078e0a14 */
[----:B------:R-:W-:Y:S01]  /*2110*/  ISETP.GE.AND P2, PT, R7, RZ, PT ;  /* 0x000000ff0700720c */ /* 0x000fe20003f46270 */
[----:B------:R-:W-:-:S04]  /*2120*/  IMAD.HI.U32 R7, R26, R5, RZ ;  /* 0x000000051a077227 */ /* 0x000fc800078e00ff */
[----:B------:R-:W-:Y:S01]  /*2130*/  IMAD.MOV.U32 R6, RZ, RZ, R9 ;  /* 0x000000ffff067224 */ /* 0x000fe200078e0009 */
[C---:B0-----:R-:W-:Y:S01]  /*2140*/  IADD3 R10, R0.reuse, 0x1c2, RZ ;  /* 0x000001c2000a7810 */ /* 0x041fe20007ffe0ff */
[----:B------:R-:W-:Y:S02]  /*2150*/  IMAD.MOV.U32 R9, RZ, RZ, R2 ;  /* 0x000000ffff097224 */ /* 0x000fe400078e0002 */
[----:B------:R-:W-:Y:S01]  /*2160*/  IMAD.MOV R2, RZ, RZ, -R7 ;  /* 0x000000ffff027224 */ /* 0x000fe200078e0a07 */
[----:B------:R-:W-:Y:S01]  /*2170*/  IADD3 R7, R0, 0x1c0, RZ ;  /* 0x000001c000077810 */ /* 0x000fe20007ffe0ff */
[----:B------:R-:W-:-:S04]  /*2180*/  IMAD.HI.U32 R4, R26, R6, RZ ;  /* 0x000000061a047227 */ /* 0x000fc800078e00ff */
[----:B------:R-:W-:Y:S01]  /*2190*/  IMAD R5, R20, R2, R5 ;  /* 0x0000000214057224 */ /* 0x000fe200078e0205 */
[----:B------:R-:W-:Y:S01]  /*21a0*/  IADD3 R2, R0, 0x1bc, RZ ;  /* 0x000001bc00027810 */ /* 0x000fe20007ffe0ff */
[----:B------:R-:W-:Y:S02]  /*21b0*/  IMAD.MOV R4, RZ, RZ, -R4 ;  /* 0x000000ffff047224 */ /* 0x000fe400078e0a04 */
[----:B------:R-:W-:Y:S01]  /*21c0*/  IMAD.MOV.U32 R12, RZ, RZ, R8 ;  /* 0x000000ffff0c7224 */ /* 0x000fe200078e0008 */
[C---:B------:R-:W-:Y:S01]  /*21d0*/  ISETP.GT.U32.AND P5, PT, R20.reuse, R5, PT ;  /* 0x000000051400720c */ /* 0x040fe20003fa4070 */
[C---:B------:R-:W-:Y:S01]  /*21e0*/  IMAD R4, R20.reuse, R4, R6 ;  /* 0x0000000414047224 */ /* 0x040fe200078e0206 */
[----:B------:R-:W-:Y:S01]  /*21f0*/  IABS R8, R2 ;  /* 0x0000000200087213 */ /* 0x000fe20000000000 */
[----:B------:R-:W-:Y:S02]  /*2200*/  @!P6 IMAD.MOV R12, RZ, RZ, -R12 ;  /* 0x000000ffff0ce224 */ /* 0x000fe400078e0a0c */
[----:B------:R-:W-:Y:S01]  /*2210*/  @!P1 IMAD.MOV R9, RZ, RZ, -R9 ;  /* 0x000000ffff099224 */ /* 0x000fe200078e0a09 */
[----:B------:R-:W-:Y:S01]  /*2220*/  ISETP.GT.U32.AND P6, PT, R20, R4, PT ;  /* 0x000000041400720c */ /* 0x000fe20003fc4070 */
[----:B------:R-:W-:Y:S01]  /*2230*/  @!P3 IMAD.IADD R3, R3, 0x1, -R20 ;  /* 0x000000010303b824 */ /* 0x000fe200078e0a14 */
[----:B------:R-:W-:-:S02]  /*2240*/  ISETP.GE.AND P1, PT, R10, RZ, PT ;  /* 0x000000ff0a00720c */ /* 0x000fc40003f26270 */
[----:B------:R-:W-:Y:S01]  /*2250*/  IABS R10, R10 ;  /* 0x0000000a000a7213 */ /* 0x000fe20000000000 */
[----:B------:R0:W-:Y:S01]  /*2260*/  STL [R1+0x394], R9 ;  /* 0x0003940901007387 */ /* 0x0001e20000100800 */
[----:B------:R-:W-:Y:S01]  /*2270*/  IMAD.MOV.U32 R11, RZ, RZ, R3 ;  /* 0x000000ffff0b7224 */ /* 0x000fe200078e0003 */
[----:B------:R-:W-:Y:S01]  /*2280*/  ISETP.GE.AND P3, PT, R7, RZ, PT ;  /* 0x000000ff0700720c */ /* 0x000fe20003f66270 */
[----:B------:R-:W-:Y:S01]  /*2290*/  @!P5 IMAD.IADD R5, R5, 0x1, -R20 ;  /* 0x000000010505d824 */ /* 0x000fe200078e0a14 */
[----:B------:R-:W-:Y:S01]  /*22a0*/  STL [R1+0x398], R12 ;  /* 0x0003980c01007387 */ /* 0x000fe20000100800 */
[----:B------:R-:W-:Y:S01]  /*22b0*/  IMAD.HI.U32 R6, R26, R10, RZ ;  /* 0x0000000a1a067227 */ /* 0x000fe200078e00ff */
[----:B------:R-:W-:Y:S02]  /*22c0*/  IABS R7, R7 ;  /* 0x0000000700077213 */ /* 0x000fe40000000000 */
[----:B------:R-:W-:Y:S01]  /*22d0*/  ISETP.GT.U32.AND P5, PT, R20, R5, PT ;  /* 0x000000051400720c */ /* 0x000fe20003fa4070 */
[----:B------:R-:W-:Y:S01]  /*22e0*/  @!P0 IMAD.MOV R11, RZ, RZ, -R11 ;  /* 0x000000ffff0b8224 */ /* 0x000fe200078e0a0b */
[----:B0-----:R-:W-:Y:S01]  /*22f0*/  IADD3 R9, R0, 0x1be, RZ ;  /* 0x000001be00097810 */ /* 0x001fe20007ffe0ff */
[----:B------:R-:W-:-:S02]  /*2300*/  IMAD.MOV R6, RZ, RZ, -R6 ;  /* 0x000000ffff067224 */ /* 0x000fc400078e0a06 */
[----:B------:R-:W-:Y:S01]  /*2310*/  @!P6 IMAD.IADD R4, R4, 0x1, -R20 ;  /* 0x000000010404e824 */ /* 0x000fe200078e0a14 */
[----:B------:R-:W-:Y:S01]  /*2320*/  ISETP.GE.AND P0, PT, R9, RZ, PT ;  /* 0x000000ff0900720c */ /* 0x000fe20003f06270 */
[C---:B------:R-:W-:Y:S01]  /*2330*/  IMAD R10, R20.reuse, R6, R10 ;  /* 0x00000006140a7224 */ /* 0x040fe200078e020a */
[----:B------:R-:W-:Y:S01]  /*2340*/  IABS R9, R9 ;  /* 0x0000000900097213 */ /* 0x000fe20000000000 */
[----:B------:R0:W-:Y:S01]  /*2350*/  STL [R1+0x39c], R11 ;  /* 0x00039c0b01007387 */ /* 0x0001e20000100800 */
[----:B------:R-:W-:Y:S01]  /*2360*/  ISETP.GT.U32.AND P6, PT, R20, R4, PT ;  /* 0x000000041400720c */ /* 0x000fe20003fc4070 */
[----:B------:R-:W-:-:S04]  /*2370*/  IMAD.HI.U32 R3, R26, R7, RZ ;  /* 0x000000071a037227 */ /* 0x000fc800078e00ff */
[----:B------:R-:W-:Y:S01]  /*2380*/  @!P5 IMAD.IADD R5, R5, 0x1, -R20 ;  /* 0x000000010505d824 */ /* 0x000fe200078e0a14 */
[----:B------:R-:W-:Y:S01]  /*2390*/  ISETP.GT.U32.AND P5, PT, R20, R10, PT ;  /* 0x0000000a1400720c */ /* 0x000fe20003fa4070 */
[----:B------:R-:W-:-:S04]  /*23a0*/  IMAD.HI.U32 R6, R26, R8, RZ ;  /* 0x000000081a067227 */ /* 0x000fc800078e00ff */
[----:B0-----:R-:W-:-:S04]  /*23b0*/  IMAD.HI.U32 R11, R26, R9, RZ ;  /* 0x000000091a0b7227 */ /* 0x001fc800078e00ff */
[----:B------:R-:W-:Y:S02]  /*23c0*/  IMAD.MOV R11, RZ, RZ, -R11 ;  /* 0x000000ffff0b7224 */ /* 0x000fe400078e0a0b */
[----:B------:R-:W-:Y:S02]  /*23d0*/  IMAD.MOV R3, RZ, RZ, -R3 ;  /* 0x000000ffff037224 */ /* 0x000fe400078e0a03 */
[----:B------:R-:W-:Y:S02]  /*23e0*/  IMAD.MOV R6, RZ, RZ, -R6 ;  /* 0x000000ffff067224 */ /* 0x000fe400078e0a06 */
[C---:B------:R-:W-:Y:S02]  /*23f0*/  IMAD R9, R20.reuse, R11, R9 ;  /* 0x0000000b14097224 */ /* 0x040fe400078e0209 */
[----:B------:R-:W-:Y:S01]  /*2400*/  IMAD R7, R20, R3, R7 ;  /* 0x0000000314077224 */ /* 0x000fe200078e0207 */
[----:B------:R-:W-:Y:S01]  /*2410*/  IABS R3, R16 ;  /* 0x0000001000037213 */ /* 0x000fe20000000000 */
[----:B------:R-:W-:-:S02]  /*2420*/  IMAD.MOV.U32 R12, RZ, RZ, R5 ;  /* 0x000000ffff0c7224 */ /* 0x000fc400078e0005 */
[----:B------:R-:W-:Y:S01]  /*2430*/  IMAD R8, R20, R6, R8 ;  /* 0x0000000614087224 */ /* 0x000fe200078e0208 */
[----:B------:R-:W-:Y:S01]  /*2440*/  IADD3 R6, R0, 0x1b6, RZ ;  /* 0x000001b600067810 */ /* 0x000fe20007ffe0ff */
[----:B------:R-:W-:Y:S01]  /*2450*/  @!P6 IMAD.IADD R4, R4, 0x1, -R20 ;  /* 0x000000010404e824 */ /* 0x000fe200078e0a14 */
[C---:B------:R-:W-:Y:S01]  /*2460*/  ISETP.GT.U32.AND P6, PT, R20.reuse, R9, PT ;  /* 0x000000091400720c */ /* 0x040fe20003fc4070 */
[----:B------:R-:W-:Y:S01]  /*2470*/  @!P4 IMAD.MOV R12, RZ, RZ, -R12 ;  /* 0x000000ffff0cc224 */ /* 0x000fe200078e0a0c */
[----:B------:R-:W-:Y:S01]  /*2480*/  ISETP.GT.U32.AND P4, PT, R20, R7, PT ;  /* 0x000000071400720c */ /* 0x000fe20003f84070 */
[----:B------:R-:W-:Y:S01]  /*2490*/  @!P5 IMAD.IADD R10, R10, 0x1, -R20 ;  /* 0x000000010a0ad824 */ /* 0x000fe200078e0a14 */
[----:B------:R-:W-:Y:S01]  /*24a0*/  ISETP.GT.U32.AND P5, PT, R20, R8, PT ;  /* 0x000000081400720c */ /* 0x000fe20003fa4070 */
[----:B------:R-:W-:Y:S01]  /*24b0*/  IMAD.MOV.U32 R11, RZ, RZ, R4 ;  /* 0x000000ffff0b7224 */ /* 0x000fe200078e0004 */
[----:B------:R0:W-:Y:S01]  /*24c0*/  STL [R1+0x390], R12 ;  /* 0x0003900c01007387 */ /* 0x0001e20000100800 */
[----:B------:R-:W-:Y:S01]  /*24d0*/  IMAD.HI.U32 R5, R26, R3, RZ ;  /* 0x000000031a057227 */ /* 0x000fe200078e00ff */
[----:B------:R-:W-:-:S03]  /*24e0*/  IABS R15, R6 ;  /* 0x00000006000f7213 */ /* 0x000fc60000000000 */
[----:B------:R-:W-:Y:S02]  /*24f0*/  IMAD.MOV R5, RZ, RZ, -R5 ;  /* 0x000000ffff057224 */ /* 0x000fe400078e0a05 */
[--C-:B------:R-:W-:Y:S02]  /*2500*/  @!P6 IMAD.IADD R9, R9, 0x1, -R20.reuse ;  /* 0x000000010909e824 */ /* 0x100fe400078e0a14 */
[--C-:B------:R-:W-:Y:S01]  /*2510*/  @!P4 IMAD.IADD R7, R7, 0x1, -R20.reuse ;  /* 0x000000010707c824 */ /* 0x100fe200078e0a14 */
[----:B0-----:R-:W-:Y:S01]  /*2520*/  IABS R12, R13 ;  /* 0x0000000d000c7213 */ /* 0x001fe20000000000 */
[----:B------:R-:W-:Y:S01]  /*2530*/  @!P5 IMAD.IADD R8, R8, 0x1, -R20 ;  /* 0x000000010808d824 */ /* 0x000fe200078e0a14 */
[C---:B------:R-:W-:Y:S01]  /*2540*/  ISETP.GT.U32.AND P4, PT, R20.reuse, R10, PT ;  /* 0x0000000a1400720c */ /* 0x040fe20003f84070 */
[----:B------:R-:W-:Y:S01]  /*2550*/  @!P2 IMAD.MOV R11, RZ, RZ, -R11 ;  /* 0x000000ffff0ba224 */ /* 0x000fe200078e0a0b */
[----:B------:R-:W-:Y:S01]  /*2560*/  ISETP.GT.U32.AND P5, PT, R20, R9, PT ;  /* 0x000000091400720c */ /* 0x000fe20003fa4070 */
[----:B------:R-:W-:Y:S01]  /*2570*/  IMAD.HI.U32 R4, R26, R12, RZ ;  /* 0x0000000c1a047227 */ /* 0x000fe200078e00ff */
[----:B------:R-:W-:-:S02]  /*2580*/  ISETP.GT.U32.AND P2, PT, R20, R8, PT ;  /* 0x000000081400720c */ /* 0x000fc40003f44070 */
[C---:B------:R-:W-:Y:S01]  /*2590*/  ISETP.GT.U32.AND P6, PT, R20.reuse, R7, PT ;  /* 0x000000071400720c */ /* 0x040fe20003fc4070 */
[----:B------:R-:W-:Y:S01]  /*25a0*/  IMAD.MOV R4, RZ, RZ, -R4 ;  /* 0x000000ffff047224 */ /* 0x000fe200078e0a04 */
[----:B------:R0:W-:Y:S01]  /*25b0*/  STL [R1+0x388], R11 ;  /* 0x0003880b01007387 */ /* 0x0001e20000100800 */
[----:B------:R-:W-:Y:S01]  /*25c0*/  IMAD R3, R20, R5, R3 ;  /* 0x0000000514037224 */ /* 0x000fe200078e0203 */
[----:B------:R-:W-:Y:S01]  /*25d0*/  IADD3 R5, R0, 0x1b4, RZ ;  /* 0x000001b400057810 */ /* 0x000fe20007ffe0ff */
[----:B------:R-:W-:Y:S01]  /*25e0*/  IMAD R12, R20, R4, R12 ;  /* 0x00000004140c7224 */ /* 0x000fe200078e020c */
[----:B------:R-:W-:Y:S01]  /*25f0*/  IADD3 R4, R0, 0x1b2, RZ ;  /* 0x000001b200047810 */ /* 0x000fe20007ffe0ff */
[--C-:B------:R-:W-:Y:S01]  /*2600*/  @!P4 IMAD.IADD R10, R10, 0x1, -R20.reuse ;  /* 0x000000010a0ac824 */ /* 0x100fe200078e0a14 */
[C---:B------:R-:W-:Y:S01]  /*2610*/  ISETP.GT.U32.AND P4, PT, R20.reuse, R3, PT ;  /* 0x000000031400720c */ /* 0x040fe20003f84070 */
[--C-:B------:R-:W-:Y:S01]  /*2620*/  @!P5 IMAD.IADD R9, R9, 0x1, -R20.reuse ;  /* 0x000000010909d824 */ /* 0x100fe200078e0a14 */
[----:B------:R-:W-:Y:S01]  /*2630*/  ISETP.GT.U32.AND P5, PT, R20, R12, PT ;  /* 0x0000000c1400720c */ /* 0x000fe20003fa4070 */
[--C-:B------:R-:W-:Y:S01]  /*2640*/  @!P2 IMAD.IADD R8, R8, 0x1, -R20.reuse ;  /* 0x000000010808a824 */ /* 0x100fe200078e0a14 */
[----:B------:R-:W-:Y:S01]  /*2650*/  ISETP.GE.AND P2, PT, R16, RZ, PT ;  /* 0x000000ff1000720c */ /* 0x000fe20003f46270 */
[----:B------:R-:W-:Y:S01]  /*2660*/  @!P6 IMAD.IADD R7, R7, 0x1, -R20 ;  /* 0x000000010707e824 */ /* 0x000fe200078e0a14 */
[----:B------:R-:W-:Y:S01]  /*2670*/  IABS R16, R4 ;  /* 0x0000000400107213 */ /* 0x000fe20000000000 */
[----:B0-----:R-:W-:Y:S01]  /*2680*/  IMAD.HI.U32 R11, R26, R15, RZ ;  /* 0x0000000f1a0b7227 */ /* 0x001fe200078e00ff */
[----:B------:R-:W-:-:S02]  /*2690*/  IABS R14, R5 ;  /* 0x00000005000e7213 */ /* 0x000fc40000000000 */
[----:B------:R-:W-:Y:S01]  /*26a0*/  ISETP.GE.AND P6, PT, R2, RZ, PT ;  /* 0x000000ff0200720c */ /* 0x000fe20003fc6270 */
[----:B------:R-:W-:Y:S02]  /*26b0*/  IMAD.MOV.U32 R18, RZ, RZ, R10 ;  /* 0x000000ffff127224 */ /* 0x000fe400078e000a */
[--C-:B------:R-:W-:Y:S01]  /*26c0*/  @!P4 IMAD.IADD R3, R3, 0x1, -R20.reuse ;  /* 0x000000010303c824 */ /* 0x100fe200078e0a14 */
[----:B------:R-:W-:Y:S01]  /*26d0*/  ISETP.GE.AND P4, PT, R13, RZ, PT ;  /* 0x000000ff0d00720c */ /* 0x000fe20003f86270 */
[----:B------:R-:W-:Y:S02]  /*26e0*/  @!P5 IMAD.IADD R12, R12, 0x1, -R20 ;  /* 0x000000010c0cd824 */ /* 0x000fe400078e0a14 */
[----:B------:R-:W-:Y:S02]  /*26f0*/  IMAD.MOV.U32 R13, RZ, RZ, R16 ;  /* 0x000000ffff0d7224 */ /* 0x000fe400078e0010 */
[----:B------:R-:W-:Y:S01]  /*2700*/  IMAD.MOV R11, RZ, RZ, -R11 ;  /* 0x000000ffff0b7224 */ /* 0x000fe200078e0a0b */
[----:B------:R-:W-:Y:S01]  /*2710*/  ISETP.GT.U32.AND P5, PT, R20, R12, PT ;  /* 0x0000000c1400720c */ /* 0x000fe20003fa4070 */
[----:B------:R-:W-:-:S04]  /*2720*/  IMAD.HI.U32 R10, R26, R13, RZ ;  /* 0x0000000d1a0a7227 */ /* 0x000fc800078e00ff */
[----:B------:R-:W-:Y:S02]  /*2730*/  IMAD.MOV.U32 R17, RZ, RZ, R7 ;  /* 0x000000ffff117224 */ /* 0x000fe400078e0007 */
[----:B------:R-:W-:Y:S01]  /*2740*/  @!P1 IMAD.MOV R18, RZ, RZ, -R18 ;  /* 0x000000ffff129224 */ /* 0x000fe200078e0a12 */
[----:B------:R-:W-:Y:S01]  /*2750*/  ISETP.GT.U32.AND P1, PT, R20, R3, PT ;  /* 0x000000031400720c */ /* 0x000fe20003f24070 */
[----:B------:R-:W-:Y:S02]  /*2760*/  IMAD.MOV R7, RZ, RZ, -R10 ;  /* 0x000000ffff077224 */ /* 0x000fe400078e0a0a */
[----:B------:R-:W-:Y:S01]  /*2770*/  IMAD.HI.U32 R2, R26, R14, RZ ;  /* 0x0000000e1a027227 */ /* 0x000fe200078e00ff */
[----:B------:R0:W-:Y:S03]  /*2780*/  STL [R1+0x364], R18 ;  /* 0x0003641201007387 */ /* 0x0001e60000100800 */
[----:B------:R-:W-:-:S02]  /*2790*/  IMAD R15, R20, R11, R15 ;  /* 0x0000000b140f7224 */ /* 0x000fc400078e020f */
[C---:B------:R-:W-:Y:S02]  /*27a0*/  IMAD R13, R20.reuse, R7, R13 ;  /* 0x00000007140d7224 */ /* 0x040fe400078e020d */
[----:B------:R-:W-:Y:S02]  /*27b0*/  IMAD.MOV R2, RZ, RZ, -R2 ;  /* 0x000000ffff027224 */ /* 0x000fe400078e0a02 */
[----:B------:R-:W-:Y:S01]  /*27c0*/  @!P3 IMAD.MOV R17, RZ, RZ, -R17 ;  /* 0x000000ffff11b224 */ /* 0x000fe200078e0a11 */
[----:B------:R-:W-:Y:S01]  /*27d0*/  ISETP.GT.U32.AND P3, PT, R20, R15, PT ;  /* 0x0000000f1400720c */ /* 0x000fe20003f64070 */
[----:B------:R-:W-:Y:S01]  /*27e0*/  @!P5 IMAD.IADD R12, R12, 0x1, -R20 ;  /* 0x000000010c0cd824 */ /* 0x000fe200078e0a14 */
[C---:B------:R-:W-:Y:S01]  /*27f0*/  ISETP.GT.U32.AND P5, PT, R20.reuse, R13, PT ;  /* 0x0000000d1400720c */ /* 0x040fe20003fa4070 */
[----:B------:R-:W-:Y:S01]  /*2800*/  IMAD R14, R20, R2, R14 ;  /* 0x00000002140e7224 */ /* 0x000fe200078e020e */
[----:B------:R-:W-:Y:S01]  /*2810*/  IADD3 R2, R0, 0x1b0, RZ ;  /* 0x000001b000027810 */ /* 0x000fe20007ffe0ff */
[----:B------:R-:W-:Y:S01]  /*2820*/  @!P1 IMAD.IADD R3, R3, 0x1, -R20 ;  /* 0x0000000103039824 */ /* 0x000fe200078e0a14 */
[----:B------:R-:W-:Y:S01]  /*2830*/  ISETP.GE.AND P1, PT, R5, RZ, PT ;  /* 0x000000ff0500720c */ /* 0x000fe20003f26270 */
[----:B------:R-:W-:Y:S01]  /*2840*/  @!P6 IMAD.MOV R8, RZ, RZ, -R8 ;  /* 0x000000ffff08e224 */ /* 0x000fe200078e0a08 */
[----:B------:R-:W-:Y:S01]  /*2850*/  ISETP.GT.U32.AND P6, PT, R20, R14, PT ;  /* 0x0000000e1400720c */ /* 0x000fe20003fc4070 */
[----:B------:R-:W-:Y:S01]  /*2860*/  @!P0 IMAD.MOV R9, RZ, RZ, -R9 ;  /* 0x000000ffff098224 */ /* 0x000fe200078e0a09 */
[----:B------:R-:W-:Y:S01]  /*2870*/  ISETP.GE.AND P0, PT, R6, RZ, PT ;  /* 0x000000ff0600720c */ /* 0x000fe20003f06270 */
[----:B------:R-:W-:Y:S01]  /*2880*/  IMAD.MOV.U32 R6, RZ, RZ, R3 ;  /* 0x000000ffff067224 */ /* 0x000fe200078e0003 */
[----:B------:R-:W-:Y:S01]  /*2890*/  IADD3 R5, R0, 0x1ae, RZ ;  /* 0x000001ae00057810 */ /* 0x000fe20007ffe0ff */
[----:B------:R-:W-:Y:S01]  /*28a0*/  @!P3 IMAD.IADD R15, R15, 0x1, -R20 ;  /* 0x000000010f0fb824 */ /* 0x000fe200078e0a14 */
[----:B------:R-:W-:Y:S01]  /*28b0*/  ISETP.GE.AND P3, PT, R4, RZ, PT ;  /* 0x000000ff0400720c */ /* 0x000fe20003f66270 */
[----:B------:R-:W-:Y:S01]  /*28c0*/  @!P2 IMAD.MOV R6, RZ, RZ, -R6 ;  /* 0x000000ffff06a224 */ /* 0x000fe200078e0a06 */
[----:B------:R-:W-:Y:S01]  /*28d0*/  IABS R4, R5 ;  /* 0x0000000500047213 */ /* 0x000fe20000000000 */
[----:B------:R-:W-:Y:S01]  /*28e0*/  @!P5 IMAD.IADD R13, R13, 0x1, -R20 ;  /* 0x000000010d0dd824 */ /* 0x000fe200078e0a14 */
[----:B------:R-:W-:Y:S01]  /*28f0*/  STL [R1+0x368], R17 ;  /* 0x0003681101007387 */ /* 0x000fe20000100800 */
[----:B------:R-:W-:Y:S01]  /*2900*/  IABS R10, R2 ;  /* 0x00000002000a7213 */ /* 0x000fe20000000000 */
[----:B0-----:R-:W-:Y:S01]  /*2910*/  IMAD.MOV.U32 R18, RZ, RZ, R12 ;  /* 0x000000ffff127224 */ /* 0x001fe200078e000c */
[----:B------:R-:W-:Y:S01]  /*2920*/  IADD3 R3, R0, 0x1aa, RZ ;  /* 0x000001aa00037810 */ /* 0x000fe20007ffe0ff */
[----:B------:R-:W-:Y:S01]  /*2930*/  STL [R1+0x36c], R9 ;  /* 0x00036c0901007387 */ /* 0x000fe20000100800 */
[----:B------:R-:W-:Y:S01]  /*2940*/  ISETP.GT.U32.AND P5, PT, R20, R13, PT ;  /* 0x0000000d1400720c */ /* 0x000fe20003fa4070 */
[----:B------:R-:W-:Y:S01]  /*2950*/  @!P6 IMAD.IADD R14, R14, 0x1, -R20 ;  /* 0x000000010e0ee824 */ /* 0x000fe200078e0a14 */
[----:B------:R-:W-:Y:S01]  /*2960*/  ISETP.GT.U32.AND P6, PT, R20, R15, PT ;  /* 0x0000000f1400720c */ /* 0x000fe20003fc4070 */
[----:B------:R0:W-:Y:S01]  /*2970*/  STL [R1+0x370], R8 ;  /* 0x0003700801007387 */ /* 0x0001e20000100800 */
[----:B------:R-:W-:-:S02]  /*2980*/  IMAD.HI.U32 R7, R26, R10, RZ ;  /* 0x0000000a1a077227 */ /* 0x000fc400078e00ff */
[C---:B------:R-:W-:Y:S01]  /*2990*/  ISETP.GT.U32.AND P2, PT, R20.reuse, R14, PT ;  /* 0x0000000e1400720c */ /* 0x040fe20003f44070 */
[----:B------:R1:W-:Y:S01]  /*29a0*/  STL [R1+0x374], R6 ;  /* 0x0003740601007387 */ /* 0x0003e20000100800 */
[----:B------:R-:W-:Y:S02]  /*29b0*/  IMAD.MOV R7, RZ, RZ, -R7 ;  /* 0x000000ffff077224 */ /* 0x000fe400078e0a07 */
[----:B------:R-:W-:Y:S02]  /*29c0*/  @!P4 IMAD.MOV R18, RZ, RZ, -R18 ;  /* 0x000000ffff12c224 */ /* 0x000fe400078e0a12 */
[----:B------:R-:W-:Y:S01]  /*29d0*/  IMAD R10, R20, R7, R10 ;  /* 0x00000007140a7224 */ /* 0x000fe200078e020a */
[----:B0-----:R-:W-:Y:S01]  /*29e0*/  IADD3 R8, R0, 0x1ac, RZ ;  /* 0x000001ac00087810 */ /* 0x001fe20007ffe0ff */
[--C-:B------:R-:W-:Y:S01]  /*29f0*/  @!P5 IMAD.IADD R13, R13, 0x1, -R20.reuse ;  /* 0x000000010d0dd824 */ /* 0x100fe200078e0a14 */
[----:B------:R-:W-:Y:S01]  /*2a00*/  IABS R7, R3 ;  /* 0x0000000300077213 */ /* 0x000fe20000000000 */
[----:B------:R-:W-:Y:S01]  /*2a10*/  @!P6 IMAD.IADD R15, R15, 0x1, -R20 ;  /* 0x000000010f0fe824 */ /* 0x000fe200078e0a14 */
[----:B------:R-:W-:Y:S01]  /*2a20*/  ISETP.GT.U32.AND P6, PT, R20, R10, PT ;  /* 0x0000000a1400720c */ /* 0x000fe20003fc4070 */
[----:B-1----:R-:W-:Y:S01]  /*2a30*/  IMAD.HI.U32 R6, R26, R4, RZ ;  /* 0x000000041a067227 */ /* 0x002fe200078e00ff */
[----:B------:R-:W-:Y:S01]  /*2a40*/  IABS R11, R8 ;  /* 0x00000008000b7213 */ /* 0x000fe20000000000 */
[----:B------:R-:W-:Y:S02]  /*2a50*/  STL [R1+0x2fc], R18 ;  /* 0x0002fc1201007387 */ /* 0x000fe40000100800 */
[----:B------:R-:W-:-:S02]  /*2a60*/  IMAD.MOV R6, RZ, RZ, -R6 ;  /* 0x000000ffff067224 */ /* 0x000fc400078e0a06 */
[----:B------:R-:W-:-:S04]  /*2a70*/  IMAD.HI.U32 R16, R26, R11, RZ ;  /* 0x0000000b1a107227 */ /* 0x000fc800078e00ff */
[----:B------:R-:W-:Y:S01]  /*2a80*/  IMAD R4, R20, R6, R4 ;  /* 0x0000000614047224 */ /* 0x000fe200078e0204 */
[----:B------:R-:W-:Y:S01]  /*2a90*/  IADD3 R6, R0, 0x1a8, RZ ;  /* 0x000001a800067810 */ /* 0x000fe20007ffe0ff */
[----:B------:R-:W-:Y:S02]  /*2aa0*/  IMAD.MOV R16, RZ, RZ, -R16 ;  /* 0x000000ffff107224 */ /* 0x000fe400078e0a10 */
[--C-:B------:R-:W-:Y:S01]  /*2ab0*/  @!P6 IMAD.IADD R10, R10, 0x1, -R20.reuse ;  /* 0x000000010a0ae824 */ /* 0x100fe200078e0a14 */
[C---:B------:R-:W-:Y:S01]  /*2ac0*/  ISETP.GT.U32.AND P5, PT, R20.reuse, R4, PT ;  /* 0x000000041400720c */ /* 0x040fe20003fa4070 */
[C---:B------:R-:W-:Y:S01]  /*2ad0*/  IMAD R11, R20.reuse, R16, R11 ;  /* 0x00000010140b7224 */ /* 0x040fe200078e020b */
[----:B------:R-:W-:Y:S01]  /*2ae0*/  IABS R9, R6 ;  /* 0x0000000600097213 */ /* 0x000fe20000000000 */
[----:B------:R-:W-:Y:S01]  /*2af0*/  IMAD.MOV.U32 R17, RZ, RZ, R15 ;  /* 0x000000ffff117224 */ /* 0x000fe200078e000f */
[----:B------:R-:W-:Y:S01]  /*2b00*/  ISETP.GT.U32.AND P4, PT, R20, R10, PT ;  /* 0x0000000a1400720c */ /* 0x000fe20003f84070 */
[----:B------:R-:W-:Y:S01]  /*2b10*/  @!P2 IMAD.IADD R14, R14, 0x1, -R20 ;  /* 0x000000010e0ea824 */ /* 0x000fe200078e0a14 */
[----:B------:R-:W-:Y:S01]  /*2b20*/  ISETP.GE.AND P2, PT, R2, RZ, PT ;  /* 0x000000ff0200720c */ /* 0x000fe20003f46270 */
[----:B------:R-:W-:Y:S01]  /*2b30*/  IMAD.HI.U32 R12, R26, R9, RZ ;  /* 0x000000091a0c7227 */ /* 0x000fe200078e00ff */
[----:B------:R-:W-:-:S02]  /*2b40*/  ISETP.GE.AND P6, PT, R5, RZ, PT ;  /* 0x000000ff0500720c */ /* 0x000fc40003fc6270 */
[----:B------:R-:W-:Y:S01]  /*2b50*/  IADD3 R5, R0, 0x1a6, RZ ;  /* 0x000001a600057810 */ /* 0x000fe20007ffe0ff */
[----:B------:R-:W-:Y:S02]  /*2b60*/  IMAD.MOV R12, RZ, RZ, -R12 ;  /* 0x000000ffff0c7224 */ /* 0x000fe400078e0a0c */
[----:B------:R-:W-:Y:S02]  /*2b70*/  @!P5 IMAD.IADD R4, R4, 0x1, -R20 ;  /* 0x000000010404d824 */ /* 0x000fe400078e0a14 */
[----:B------:R-:W-:Y:S01]  /*2b80*/  @!P0 IMAD.MOV R17, RZ, RZ, -R17 ;  /* 0x000000ffff118224 */ /* 0x000fe200078e0a11 */
[C---:B------:R-:W-:Y:S01]  /*2b90*/  ISETP.GT.U32.AND P0, PT, R20.reuse, R11, PT ;  /* 0x0000000b1400720c */ /* 0x040fe20003f04070 */
[----:B------:R-:W-:Y:S01]  /*2ba0*/  @!P1 IMAD.MOV R14, RZ, RZ, -R14 ;  /* 0x000000ffff0e9224 */ /* 0x000fe200078e0a0e */
[----:B------:R-:W-:Y:S01]  /*2bb0*/  ISETP.GT.U32.AND P5, PT, R20, R4, PT ;  /* 0x000000041400720c */ /* 0x000fe20003fa4070 */
[----:B------:R-:W-:Y:S01]  /*2bc0*/  IMAD.HI.U32 R2, R26, R7, RZ ;  /* 0x000000071a027227 */ /* 0x000fe200078e00ff */
[----:B------:R-:W-:Y:S01]  /*2bd0*/  ISETP.GE.AND P1, PT, R8, RZ, PT ;  /* 0x000000ff0800720c */ /* 0x000fe20003f26270 */
[----:B------:R-:W-:Y:S02]  /*2be0*/  STL [R1+0x300], R17 ;  /* 0x0003001101007387 */ /* 0x000fe40000100800 */
[----:B------:R-:W-:-:S02]  /*2bf0*/  IMAD R8, R20, R12, R9 ;  /* 0x0000000c14087224 */ /* 0x000fc400078e0209 */
[----:B------:R-:W-:Y:S01]  /*2c00*/  IMAD.MOV R2, RZ, RZ, -R2 ;  /* 0x000000ffff027224 */ /* 0x000fe200078e0a02 */
[----:B------:R-:W-:Y:S01]  /*2c10*/  STL [R1+0x310], R14 ;  /* 0x0003100e01007387 */ /* 0x000fe20000100800 */
[--C-:B------:R-:W-:Y:S01]  /*2c20*/  @!P4 IMAD.IADD R10, R10, 0x1, -R20.reuse ;  /* 0x000000010a0ac824 */ /* 0x100fe200078e0a14 */
[----:B------:R-:W-:Y:S01]  /*2c30*/  ISETP.GE.AND P4, PT, R3, RZ, PT ;  /* 0x000000ff0300720c */ /* 0x000fe20003f86270 */
[----:B------:R-:W-:Y:S01]  /*2c40*/  IMAD R7, R20, R2, R7 ;  /* 0x0000000214077224 */ /* 0x000fe200078e0207 */
[----:B------:R-:W-:Y:S01]  /*2c50*/  IABS R2, R5 ;  /* 0x0000000500027213 */ /* 0x000fe20000000000 */
[--C-:B------:R-:W-:Y:S01]  /*2c60*/  @!P5 IMAD.IADD R4, R4, 0x1, -R20.reuse ;  /* 0x000000010404d824 */ /* 0x100fe200078e0a14 */
[----:B------:R-:W-:Y:S01]  /*2c70*/  ISETP.GT.U32.AND P5, PT, R20, R8, PT ;  /* 0x000000081400720c */ /* 0x000fe20003fa4070 */
[----:B------:R-:W-:Y:S01]  /*2c80*/  @!P0 IMAD.IADD R11, R11, 0x1, -R20 ;  /* 0x000000010b0b8824 */ /* 0x000fe200078e0a14 */
[----:B------:R-:W-:Y:S01]  /*2c90*/  IADD3 R3, R0, 0x1a4, RZ ;  /* 0x000001a400037810 */ /* 0x000fe20007ffe0ff */
[----:B------:R-:W-:Y:S01]  /*2ca0*/  IMAD.MOV.U32 R12, RZ, RZ, R10 ;  /* 0x000000ffff0c7224 */ /* 0x000fe200078e000a */
[----:B------:R-:W-:Y:S01]  /*2cb0*/  ISETP.GE.AND P0, PT, R6, RZ, PT ;  /* 0x000000ff0600720c */ /* 0x000fe20003f06270 */
[----:B------:R-:W-:Y:S01]  /*2cc0*/  @!P3 IMAD.MOV R13, RZ, RZ, -R13 ;  /* 0x000000ffff0db224 */ /* 0x000fe200078e0a0d */
[C---:B------:R-:W-:Y:S01]  /*2cd0*/  ISETP.GT.U32.AND P3, PT, R20.reuse, R7, PT ;  /* 0x000000071400720c */ /* 0x040fe20003f64070 */
[----:B------:R-:W-:Y:S01]  /*2ce0*/  @!P2 IMAD.MOV R12, RZ, RZ, -R12 ;  /* 0x000000ffff0ca224 */ /* 0x000fe200078e0a0c */
[----:B------:R-:W-:Y:S01]  /*2cf0*/  ISETP.GT.U32.AND P2, PT, R20, R11, PT ;  /* 0x0000000b1400720c */ /* 0x000fe20003f44070 */
[----:B------:R-:W-:Y:S01]  /*2d00*/  IMAD.HI.U32 R9, R26, R2, RZ ;  /* 0x000000021a097227 */ /* 0x000fe200078e00ff */
[----:B------:R-:W-:Y:S01]  /*2d10*/  IABS R10, R3 ;  /* 0x00000003000a7213 */ /* 0x000fe20000000000 */
[----:B------:R0:W-:Y:S01]  /*2d20*/  STL [R1+0x354], R13 ;  /* 0x0003540d01007387 */ /* 0x0001e20000100800 */
[----:B------:R-:W-:Y:S01]  /*2d30*/  IADD3 R6, R0, 0x1a2, RZ ;  /* 0x000001a200067810 */ /* 0x000fe20007ffe0ff */
[----:B------:R-:W-:-:S02]  /*2d40*/  @!P5 IMAD.IADD R8, R8, 0x1, -R20 ;  /* 0x000000010808d824 */ /* 0x000fc400078e0a14 */
[----:B------:R-:W-:Y:S01]  /*2d50*/  IMAD.MOV R9, RZ, RZ, -R9 ;  /* 0x000000ffff097224 */ /* 0x000fe200078e0a09 */
[----:B------:R1:W-:Y:S02]  /*2d60*/  STL [R1+0x358], R12 ;  /* 0x0003580c01007387 */ /* 0x0003e40000100800 */
[C---:B------:R-:W-:Y:S01]  /*2d70*/  ISETP.GT.U32.AND P5, PT, R20.reuse, R8, PT ;  /* 0x000000081400720c */ /* 0x040fe20003fa4070 */
[C---:B------:R-:W-:Y:S01]  /*2d80*/  IMAD R2, R20.reuse, R9, R2 ;  /* 0x0000000914027224 */ /* 0x040fe200078e0202 */
[----:B------:R-:W-:Y:S01]  /*2d90*/  IABS R9, R6 ;  /* 0x0000000600097213 */ /* 0x000fe20000000000 */
[--C-:B------:R-:W-:Y:S02]  /*2da0*/  @!P3 IMAD.IADD R7, R7, 0x1, -R20.reuse ;  /* 0x000000010707b824 */ /* 0x100fe400078e0a14 */
[----:B------:R-:W-:Y:S01]  /*2db0*/  @!P2 IMAD.IADD R11, R11, 0x1, -R20 ;  /* 0x000000010b0ba824 */ /* 0x000fe200078e0a14 */
[----:B------:R-:W-:Y:S01]  /*2dc0*/  ISETP.GT.U32.AND P2, PT, R20, R2, PT ;  /* 0x000000021400720c */ /* 0x000fe20003f44070 */
[----:B0-----:R-:W-:Y:S01]  /*2dd0*/  IMAD.HI.U32 R13, R26, R9, RZ ;  /* 0x000000091a0d7227 */ /* 0x001fe200078e00ff */
[----:B------:R-:W-:-:S03]  /*2de0*/  ISETP.GT.U32.AND P3, PT, R20, R7, PT ;  /* 0x000000071400720c */ /* 0x000fc60003f64070 */
[----:B-1----:R-:W-:Y:S02]  /*2df0*/  IMAD.MOV.U32 R12, RZ, RZ, R4 ;  /* 0x000000ffff0c7224 */ /* 0x002fe400078e0004 */
[----:B------:R-:W-:-:S04]  /*2e00*/  IMAD.HI.U32 R4, R26, R10, RZ ;  /* 0x0000000a1a047227 */ /* 0x000fc800078e00ff */
[----:B------:R-:W-:Y:S02]  /*2e10*/  IMAD.MOV R4, RZ, RZ, -R4 ;  /* 0x000000ffff047224 */ /* 0x000fe400078e0a04 */
[----:B------:R-:W-:Y:S02]  /*2e20*/  @!P5 IMAD.IADD R8, R8, 0x1, -R20 ;  /* 0x000000010808d824 */ /* 0x000fe400078e0a14 */
[----:B------:R-:W-:Y:S01]  /*2e30*/  IMAD R10, R20, R4, R10 ;  /* 0x00000004140a7224 */ /* 0x000fe200078e020a */
[----:B------:R-:W-:Y:S01]  /*2e40*/  IADD3 R4, R0, 0x19e, RZ ;  /* 0x0000019e00047810 */ /* 0x000fe20007ffe0ff */
[----:B------:R-:W-:Y:S02]  /*2e50*/  IMAD.MOV.U32 R14, RZ, RZ, R11 ;  /* 0x000000ffff0e7224 */ /* 0x000fe400078e000b */
[--C-:B------:R-:W-:Y:S01]  /*2e60*/  @!P2 IMAD.IADD R2, R2, 0x1, -R20.reuse ;  /* 0x000000010202a824 */ /* 0x100fe200078e0a14 */
[----:B------:R-:W-:Y:S01]  /*2e70*/  ISETP.GT.U32.AND P5, PT, R20, R10, PT ;  /* 0x0000000a1400720c */ /* 0x000fe20003fa4070 */
[----:B------:R-:W-:Y:S01]  /*2e80*/  @!P3 IMAD.IADD R7, R7, 0x1, -R20 ;  /* 0x000000010707b824 */ /* 0x000fe200078e0a14 */
[----:B------:R-:W-:Y:S01]  /*2e90*/  ISETP.GE.AND P3, PT, R3, RZ, PT ;  /* 0x000000ff0300720c */ /* 0x000fe20003f66270 */
[----:B------:R-:W-:Y:S01]  /*2ea0*/  @!P6 IMAD.MOV R12, RZ, RZ, -R12 ;  /* 0x000000ffff0ce224 */ /* 0x000fe200078e0a0c */
[----:B------:R-:W-:Y:S01]  /*2eb0*/  IADD3 R3, R0, 0x1a0, RZ ;  /* 0x000001a000037810 */ /* 0x000fe20007ffe0ff */
[----:B------:R-:W-:Y:S01]  /*2ec0*/  @!P1 IMAD.MOV R14, RZ, RZ, -R14 ;  /* 0x000000ffff0e9224 */ /* 0x000fe200078e0a0e */
[----:B------:R-:W-:Y:S01]  /*2ed0*/  ISETP.GT.U32.AND P1, PT, R20, R2, PT ;  /* 0x000000021400720c */ /* 0x000fe20003f24070 */
[----:B------:R-:W-:Y:S01]  /*2ee0*/  IMAD.MOV R13, RZ, RZ, -R13 ;  /* 0x000000ffff0d7224 */ /* 0x000fe200078e0a0d */
[----:B------:R-:W-:Y:S01]  /*2ef0*/  ISETP.GE.AND P6, PT, R5, RZ, PT ;  /* 0x000000ff0500720c */ /* 0x000fe20003fc6270 */
[----:B------:R0:W-:Y:S01]  /*2f00*/  STL [R1+0x360], R12 ;  /* 0x0003600c01007387 */ /* 0x0001e20000100800 */
[----:B------:R-:W-:Y:S01]  /*2f10*/  IABS R5, R3 ;  /* 0x0000000300057213 */ /* 0x000fe20000000000 */
[----:B------:R-:W-:Y:S01]  /*2f20*/  IMAD.MOV.U32 R11, RZ, RZ, R7 ;  /* 0x000000ffff0b7224 */ /* 0x000fe200078e0007 */
[----:B------:R-:W-:Y:S01]  /*2f30*/  ISETP.GE.AND P2, PT, R6, RZ, PT ;  /* 0x000000ff0600720c */ /* 0x000fe20003f46270 */
[----:B------:R-:W-:Y:S01]  /*2f40*/  @!P5 IMAD.IADD R10, R10, 0x1, -R20 ;  /* 0x000000010a0ad824 */ /* 0x000fe200078e0a14 */
[----:B------:R-:W-:Y:S01]  /*2f50*/  STL [R1+0x35c], R14 ;  /* 0x00035c0e01007387 */ /* 0x000fe20000100800 */
[----:B------:R-:W-:-:S03]  /*2f60*/  IMAD.HI.U32 R6, R26, R5, RZ ;  /* 0x000000051a067227 */ /* 0x000fc600078e00ff */
[C---:B------:R-:W-:Y:S01]  /*2f70*/  ISETP.GT.U32.AND P5, PT, R20.reuse, R10, PT ;  /* 0x0000000a1400720c */ /* 0x040fe20003fa4070 */
[----:B------:R-:W-:Y:S01]  /*2f80*/  IMAD R9, R20, R13, R9 ;  /* 0x0000000d14097224 */ /* 0x000fe200078e0209 */
[----:B0-----:R-:W-:Y:S01]  /*2f90*/  IABS R12, R4 ;  /* 0x00000004000c7213 */ /* 0x001fe20000000000 */
[----:B------:R-:W-:Y:S02]  /*2fa0*/  IMAD.MOV R6, RZ, RZ, -R6 ;  /* 0x000000ffff067224 */ /* 0x000fe400078e0a06 */
[----:B------:R-:W-:Y:S01]  /*2fb0*/  @!P1 IMAD.IADD R2, R2, 0x1, -R20 ;  /* 0x0000000102029824 */ /* 0x000fe200078e0a14 */
[----:B------:R-:W-:Y:S01]  /*2fc0*/  ISETP.GE.AND P1, PT, R4, RZ, PT ;  /* 0x000000ff0400720c */ /* 0x000fe20003f26270 */
[----:B------:R-:W-:-:S04]  /*2fd0*/  IMAD.HI.U32 R7, R26, R12, RZ ;  /* 0x0000000c1a077227 */ /* 0x000fc800078e00ff */
[----:B------:R-:W-:Y:S02]  /*2fe0*/  IMAD.MOV R7, RZ, RZ, -R7 ;  /* 0x000000ffff077224 */ /* 0x000fe400078e0a07 */
[----:B------:R-:W-:Y:S01]  /*2ff0*/  @!P4 IMAD.MOV R11, RZ, RZ, -R11 ;  /* 0x000000ffff0bc224 */ /* 0x000fe200078e0a0b */
[C---:B------:R-:W-:Y:S01]  /*3000*/  ISETP.GT.U32.AND P4, PT, R20.reuse, R9, PT ;  /* 0x000000091400720c */ /* 0x040fe20003f84070 */
[C---:B------:R-:W-:Y:S02]  /*3010*/  IMAD R5, R20.reuse, R6, R5 ;  /* 0x0000000614057224 */ /* 0x040fe400078e0205 */
[----:B------:R-:W-:Y:S01]  /*3020*/  IMAD R12, R20, R7, R12 ;  /* 0x00000007140c7224 */ /* 0x000fe200078e020c */
[----:B------:R0:W-:Y:S01]  /*3030*/  STL [R1+0x338], R11 ;  /* 0x0003380b01007387 */ /* 0x0001e20000100800 */
[----:B------:R-:W-:Y:S01]  /*3040*/  IMAD.MOV.U32 R13, RZ, RZ, R2 ;  /* 0x000000ffff0d7224 */ /* 0x000fe200078e0002 */
[----:B------:R-:W-:Y:S01]  /*3050*/  IADD3 R7, R0, 0x19a, RZ ;  /* 0x0000019a00077810 */ /* 0x000fe20007ffe0ff */
[----:B------:R-:W-:Y:S01]  /*3060*/  @!P5 IMAD.IADD R10, R10, 0x1, -R20 ;  /* 0x000000010a0ad824 */ /* 0x000fe200078e0a14 */
[C---:B------:R-:W-:Y:S01]  /*3070*/  ISETP.GT.U32.AND P5, PT, R20.reuse, R5, PT ;  /* 0x000000051400720c */ /* 0x040fe20003fa4070 */
[----:B------:R-:W-:Y:S01]  /*3080*/  @!P6 IMAD.MOV R13, RZ, RZ, -R13 ;  /* 0x000000ffff0de224 */ /* 0x000fe200078e0a0d */
[----:B------:R-:W-:Y:S01]  /*3090*/  ISETP.GT.U32.AND P6, PT, R20, R12, PT ;  /* 0x0000000c1400720c */ /* 0x000fe20003fc4070 */
[----:B------:R-:W-:Y:S01]  /*30a0*/  @!P0 IMAD.MOV R8, RZ, RZ, -R8 ;  /* 0x000000ffff088224 */ /* 0x000fe200078e0a08 */
[----:B------:R-:W-:Y:S01]  /*30b0*/  ISETP.GE.AND P0, PT, R3, RZ, PT ;  /* 0x000000ff0300720c */ /* 0x000fe20003f06270 */
[----:B------:R-:W-:Y:S01]  /*30c0*/  @!P4 IMAD.IADD R9, R9, 0x1, -R20 ;  /* 0x000000010909c824 */ /* 0x000fe200078e0a14 */
[----:B------:R-:W-:Y:S01]  /*30d0*/  IADD3 R3, R0, 0x198, RZ ;  /* 0x0000019800037810 */ /* 0x000fe20007ffe0ff */
[----:B0-----:R-:W-:Y:S01]  /*30e0*/  IMAD.MOV.U32 R11, RZ, RZ, R10 ;  /* 0x000000ffff0b7224 */ /* 0x001fe200078e000a */
[----:B------:R0:W-:Y:S01]  /*30f0*/  STL [R1+0x33c], R8 ;  /* 0x00033c0801007387 */ /* 0x0001e20000100800 */
[----:B------:R-:W-:-:S02]  /*3100*/  IABS R6, R7 ;  /* 0x0000000700067213 */ /* 0x000fc40000000000 */
[----:B------:R-:W-:Y:S01]  /*3110*/  ISETP.GT.U32.AND P4, PT, R20, R9, PT ;  /* 0x000000091400720c */ /* 0x000fe20003f84070 */
[----:B------:R-:W-:Y:S01]  /*3120*/  @!P3 IMAD.MOV R11, RZ, RZ, -R11 ;  /* 0x000000ffff0bb224 */ /* 0x000fe200078e0a0b */
[----:B------:R-:W-:Y:S01]  /*3130*/  IABS R2, R3 ;  /* 0x0000000300027213 */ /* 0x000fe20000000000 */
[--C-:B------:R-:W-:Y:S01]  /*3140*/  @!P5 IMAD.IADD R5, R5, 0x1, -R20.reuse ;  /* 0x000000010505d824 */ /* 0x100fe200078e0a14 */
[----:B------:R-:W-:Y:S01]  /*3150*/  STL [R1+0x350], R13 ;  /* 0x0003500d01007387 */ /* 0x000fe20000100800 */
[----:B------:R-:W-:Y:S01]  /*3160*/  @!P6 IMAD.IADD R12, R12, 0x1, -R20 ;  /* 0x000000010c0ce824 */ /* 0x000fe200078e0a14 */
[----:B0-----:R-:W-:Y:S02]  /*3170*/  IADD3 R8, R0, 0x19c, RZ ;  /* 0x0000019c00087810 */ /* 0x001fe40007ffe0ff */
[----:B------:R0:W-:Y:S01]  /*3180*/  STL [R1+0x34c], R11 ;  /* 0x00034c0b01007387 */ /* 0x0001e20000100800 */
[----:B------:R-:W-:Y:S02]  /*3190*/  ISETP.GT.U32.AND P5, PT, R20, R5, PT ;  /* 0x000000051400720c */ /* 0x000fe40003fa4070 */
[----:B------:R-:W-:-:S02]  /*31a0*/  IABS R4, R8 ;  /* 0x0000000800047213 */ /* 0x000fc40000000000 */
[----:B------:R-:W-:Y:S01]  /*31b0*/  ISETP.GT.U32.AND P6, PT, R20, R12, PT ;  /* 0x0000000c1400720c */ /* 0x000fe20003fc4070 */
[----:B------:R-:W-:Y:S01]  /*31c0*/  @!P4 IMAD.IADD R9, R9, 0x1, -R20 ;  /* 0x000000010909c824 */ /* 0x000fe200078e0a14 */
[----:B------:R-:W-:Y:S01]  /*31d0*/  ISETP.GE.AND P4, PT, R7, RZ, PT ;  /* 0x000000ff0700720c */ /* 0x000fe20003f86270 */
[----:B------:R-:W-:Y:S01]  /*31e0*/  IMAD.HI.U32 R10, R26, R4, RZ ;  /* 0x000000041a0a7227 */ /* 0x000fe200078e00ff */
[----:B------:R-:W-:-:S03]  /*31f0*/  ISETP.GE.AND P3, PT, R8, RZ, PT ;  /* 0x000000ff0800720c */ /* 0x000fc60003f66270 */
[----:B------:R-:W-:Y:S02]  /*3200*/  IMAD.MOV R10, RZ, RZ, -R10 ;  /* 0x000000ffff0a7224 */ /* 0x000fe400078e0a0a */
[----:B------:R-:W-:-:S04]  /*3210*/  IMAD.HI.U32 R7, R26, R6, RZ ;  /* 0x000000061a077227 */ /* 0x000fc800078e00ff */
[----:B------:R-:W-:-:S04]  /*3220*/  IMAD.HI.U32 R8, R26, R2, RZ ;  /* 0x000000021a087227 */ /* 0x000fc800078e00ff */
[----:B0-----:R-:W-:Y:S02]  /*3230*/  IMAD.MOV.U32 R11, RZ, RZ, R9 ;  /* 0x000000ffff0b7224 */ /* 0x001fe400078e0009 */
[C---:B------:R-:W-:Y:S02]  /*3240*/  IMAD R4, R20.reuse, R10, R4 ;  /* 0x0000000a14047224 */ /* 0x040fe400078e0204 */
[----:B------:R-:W-:Y:S02]  /*3250*/  IMAD.MOV R7, RZ, RZ, -R7 ;  /* 0x000000ffff077224 */ /* 0x000fe400078e0a07 */
[----:B------:R-:W-:Y:S01]  /*3260*/  @!P5 IMAD.IADD R5, R5, 0x1, -R20 ;  /* 0x000000010505d824 */ /* 0x000fe200078e0a14 */
[----:B------:R-:W-:Y:S01]  /*3270*/  ISETP.GT.U32.AND P5, PT, R20, R4, PT ;  /* 0x000000041400720c */ /* 0x000fe20003fa4070 */
[----:B------:R-:W-:Y:S02]  /*3280*/  IMAD.MOV R8, RZ, RZ, -R8 ;  /* 0x000000ffff087224 */ /* 0x000fe400078e0a08 */
[----:B------:R-:W-:-:S02]  /*3290*/  @!P6 IMAD.IADD R12, R12, 0x1, -R20 ;  /* 0x000000010c0ce824 */ /* 0x000fc400078e0a14 */
[----:B------:R-:W-:Y:S01]  /*32a0*/  @!P2 IMAD.MOV R11, RZ, RZ, -R11 ;  /* 0x000000ffff0ba224 */ /* 0x000fe200078e0a0b */
[----:B------:R-:W-:Y:S01]  /*32b0*/  ISETP.GE.AND P2, PT, R3, RZ, PT ;  /* 0x000000ff0300720c */ /* 0x000fe20003f46270 */
[----:B------:R-:W-:Y:S01]  /*32c0*/  IMAD R3, R20, R7, R6 ;  /* 0x0000000714037224 */ /* 0x000fe200078e0206 */
[C---:B------:R-:W-:Y:S01]  /*32d0*/  IADD3 R7, R0.reuse, 0x190, RZ ;  /* 0x0000019000077810 */ /* 0x040fe20007ffe0ff */
[----:B------:R-:W-:Y:S01]  /*32e0*/  IMAD.MOV.U32 R9, RZ, RZ, R5 ;  /* 0x000000ffff097224 */ /* 0x000fe200078e0005 */
[----:B------:R-:W-:Y:S01]  /*32f0*/  IADD3 R5, R0, 0x194, RZ ;  /* 0x0000019400057810 */ /* 0x000fe20007ffe0ff */
[----:B------:R-:W-:Y:S01]  /*3300*/  IMAD R2, R20, R8, R2 ;  /* 0x0000000814027224 */ /* 0x000fe200078e0202 */
[----:B------:R-:W-:Y:S01]  /*3310*/  IADD3 R8, R0, 0x196, RZ ;  /* 0x0000019600087810 */ /* 0x000fe20007ffe0ff */
[----:B------:R-:W-:Y:S01]  /*3320*/  IMAD.MOV.U32 R14, RZ, RZ, R12 ;  /* 0x000000ffff0e7224 */ /* 0x000fe200078e000c */
[----:B------:R0:W-:Y:S01]  /*3330*/  STL [R1+0x344], R11 ;  /* 0x0003440b01007387 */ /* 0x0001e20000100800 */
[----:B------:R-:W-:Y:S01]  /*3340*/  @!P0 IMAD.MOV R9, RZ, RZ, -R9 ;  /* 0x000000ffff098224 */ /* 0x000fe200078e0a09 */
[C---:B------:R-:W-:Y:S01]  /*3350*/  ISETP.GT.U32.AND P0, PT, R20.reuse, R3, PT ;  /* 0x000000031400720c */ /* 0x040fe20003f04070 */
[----:B------:R-:W-:Y:S01]  /*3360*/  @!P1 IMAD.MOV R14, RZ, RZ, -R14 ;  /* 0x000000ffff0e9224 */ /* 0x000fe200078e0a0e */
[----:B------:R-:W-:Y:S01]  /*3370*/  ISETP.GT.U32.AND P1, PT, R20, R2, PT ;  /* 0x000000021400720c */ /* 0x000fe20003f24070 */
[----:B------:R-:W-:Y:S01]  /*3380*/  @!P5 IMAD.IADD R4, R4, 0x1, -R20 ;  /* 0x000000010404d824 */ /* 0x000fe200078e0a14 */
[----:B------:R-:W-:Y:S01]  /*3390*/  ISETP.GE.AND P6, PT, R8, RZ, PT ;  /* 0x000000ff0800720c */ /* 0x000fe20003fc6270 */
[----:B------:R1:W-:Y:S01]  /*33a0*/  STL [R1+0x348], R9 ;  /* 0x0003480901007387 */ /* 0x0003e20000100800 */
[----:B------:R-:W-:-:S02]  /*33b0*/  IABS R8, R8 ;  /* 0x0000000800087213 */ /* 0x000fc40000000000 */
[----:B------:R-:W-:Y:S01]  /*33c0*/  ISETP.GT.U32.AND P5, PT, R20, R4, PT ;  /* 0x000000041400720c */ /* 0x000fe20003fa4070 */
[----:B------:R2:W-:Y:S01]  /*33d0*/  STL [R1+0x340], R14 ;  /* 0x0003400e01007387 */ /* 0x0005e20000100800 */
[----:B0-----:R-:W-:Y:S01]  /*33e0*/  IABS R11, R7 ;  /* 0x00000007000b7213 */ /* 0x001fe20000000000 */
[----:B------:R-:W-:Y:S01]  /*33f0*/  IMAD.HI.U32 R12, R26, R8, RZ ;  /* 0x000000081a0c7227 */ /* 0x000fe200078e00ff */
[----:B------:R-:W-:-:S03]  /*3400*/  IADD3 R6, R0, 0x192, RZ ;  /* 0x0000019200067810 */ /* 0x000fc60007ffe0ff */
[--C-:B------:R-:W-:Y:S01]  /*3410*/  @!P0 IMAD.IADD R3, R3, 0x1, -R20.reuse ;  /* 0x0000000103038824 */ /* 0x100fe200078e0a14 */
[----:B-1----:R-:W-:Y:S01]  /*3420*/  IABS R9, R5 ;  /* 0x0000000500097213 */ /* 0x002fe20000000000 */
[----:B------:R-:W-:Y:S01]  /*3430*/  @!P1 IMAD.IADD R2, R2, 0x1, -R20 ;  /* 0x0000000102029824 */ /* 0x000fe200078e0a14 */
[----:B------:R-:W-:Y:S01]  /*3440*/  IABS R10, R6 ;  /* 0x00000006000a7213 */ /* 0x000fe20000000000 */
[----:B------:R-:W-:Y:S01]  /*3450*/  IMAD.MOV R12, RZ, RZ, -R12 ;  /* 0x000000ffff0c7224 */ /* 0x000fe200078e0a0c */
[----:B------:R-:W-:Y:S01]  /*3460*/  ISETP.GT.U32.AND P0, PT, R20, R3, PT ;  /* 0x000000031400720c */ /* 0x000fe20003f04070 */
[----:B------:R-:W-:Y:S01]  /*3470*/  IMAD.HI.U32 R13, R26, R9, RZ ;  /* 0x000000091a0d7227 */ /* 0x000fe200078e00ff */
[----:B------:R-:W-:-:S03]  /*3480*/  ISETP.GT.U32.AND P1, PT, R20, R2, PT ;  /* 0x000000021400720c */ /* 0x000fc60003f24070 */
[----:B------:R-:W-:Y:S01]  /*3490*/  @!P5 IMAD.IADD R4, R4, 0x1, -R20 ;  /* 0x000000010404d824 */ /* 0x000fe200078e0a14 */
[----:B------:R-:W-:Y:S01]  /*34a0*/  ISETP.GE.AND P5, PT, R5, RZ, PT ;  /* 0x000000ff0500720c */ /* 0x000fe20003fa6270 */
[----:B------:R-:W-:Y:S02]  /*34b0*/  IMAD R8, R20, R12, R8 ;  /* 0x0000000c14087224 */ /* 0x000fe400078e0208 */
[----:B------:R-:W-:Y:S02]  /*34c0*/  IMAD.MOV R13, RZ, RZ, -R13 ;  /* 0x000000ffff0d7224 */ /* 0x000fe400078e0a0d */
[----:B------:R-:W-:-:S04]  /*34d0*/  IMAD.HI.U32 R5, R26, R11, RZ ;  /* 0x0000000b1a057227 */ /* 0x000fc800078e00ff */
[----:B------:R-:W-:Y:S01]  /*34e0*/  @!P0 IMAD.IADD R3, R3, 0x1, -R20 ;  /* 0x0000000103038824 */ /* 0x000fe200078e0a14 */
[C---:B------:R-:W-:Y:S01]  /*34f0*/  ISETP.GT.U32.AND P0, PT, R20.reuse, R8, PT ;  /* 0x000000081400720c */ /* 0x040fe20003f04070 */
[----:B------:R-:W-:Y:S02]  /*3500*/  IMAD.MOV.U32 R16, RZ, RZ, R4 ;  /* 0x000000ffff107224 */ /* 0x000fe400078e0004 */
[----:B------:R-:W-:Y:S02]  /*3510*/  IMAD R13, R20, R13, R9 ;  /* 0x0000000d140d7224 */ /* 0x000fe400078e0209 */
[----:B------:R-:W-:Y:S01]  /*3520*/  IMAD.MOV R4, RZ, RZ, -R5 ;  /* 0x000000ffff047224 */ /* 0x000fe200078e0a05 */
[----:B------:R-:W-:Y:S01]  /*3530*/  IADD3 R5, R0, 0x18a, RZ ;  /* 0x0000018a00057810 */ /* 0x000fe20007ffe0ff */
[----:B------:R-:W-:Y:S02]  /*3540*/  @!P1 IMAD.IADD R2, R2, 0x1, -R20 ;  /* 0x0000000102029824 */ /* 0x000fe400078e0a14 */
[----:B------:R-:W-:Y:S01]  /*3550*/  @!P3 IMAD.MOV R16, RZ, RZ, -R16 ;  /* 0x000000ffff10b224 */ /* 0x000fe200078e0a10 */
[C---:B------:R-:W-:Y:S01]  /*3560*/  ISETP.GT.U32.AND P3, PT, R20.reuse, R13, PT ;  /* 0x0000000d1400720c */ /* 0x040fe20003f64070 */
[----:B------:R-:W-:Y:S01]  /*3570*/  IMAD R11, R20, R4, R11 ;  /* 0x00000004140b7224 */ /* 0x000fe200078e020b */
[C---:B------:R-:W-:Y:S01]  /*3580*/  IADD3 R4, R0.reuse, 0x18c, RZ ;  /* 0x0000018c00047810 */ /* 0x040fe20007ffe0ff */
[----:B------:R-:W-:Y:S01]  /*3590*/  IMAD.MOV.U32 R12, RZ, RZ, R2 ;  /* 0x000000ffff0c7224 */ /* 0x000fe200078e0002 */
[----:B------:R0:W-:Y:S01]  /*35a0*/  STL [R1+0x334], R16 ;  /* 0x0003341001007387 */ /* 0x0001e20000100800 */
[----:B------:R-:W-:Y:S01]  /*35b0*/  IMAD.MOV.U32 R15, RZ, RZ, R3 ;  /* 0x000000ffff0f7224 */ /* 0x000fe200078e0003 */
[----:B------:R-:W-:Y:S01]  /*35c0*/  IADD3 R3, R0, 0x18e, RZ ;  /* 0x0000018e00037810 */ /* 0x000fe20007ffe0ff */
[----:B------:R-:W-:Y:S01]  /*35d0*/  @!P2 IMAD.MOV R12, RZ, RZ, -R12 ;  /* 0x000000ffff0ca224 */ /* 0x000fe200078e0a0c */
[----:B------:R-:W-:Y:S01]  /*35e0*/  ISETP.GT.U32.AND P2, PT, R20, R11, PT ;  /* 0x0000000b1400720c */ /* 0x000fe20003f44070 */
[----:B--2---:R-:W-:Y:S01]  /*35f0*/  IMAD.HI.U32 R14, R26, R10, RZ ;  /* 0x0000000a1a0e7227 */ /* 0x004fe200078e00ff */
[----:B------:R-:W-:-:S02]  /*3600*/  IABS R9, R3 ;  /* 0x0000000300097213 */ /* 0x000fc40000000000 */
[----:B------:R-:W-:Y:S01]  /*3610*/  IABS R2, R4 ;  /* 0x0000000400027213 */ /* 0x000fe20000000000 */
[----:B------:R-:W-:Y:S01]  /*3620*/  @!P0 IMAD.IADD R8, R8, 0x1, -R20 ;  /* 0x0000000108088824 */ /* 0x000fe200078e0a14 */
[----:B0-----:R-:W-:Y:S01]  /*3630*/  IADD3 R16, R0, 0x17c, RZ ;  /* 0x0000017c00107810 */ /* 0x001fe20007ffe0ff */
[----:B------:R-:W-:Y:S02]  /*3640*/  IMAD.MOV R14, RZ, RZ, -R14 ;  /* 0x000000ffff0e7224 */ /* 0x000fe400078e0a0e */
[----:B------:R-:W-:Y:S01]  /*3650*/  @!P4 IMAD.MOV R15, RZ, RZ, -R15 ;  /* 0x000000ffff0fc224 */ /* 0x000fe200078e0a0f */
[----:B------:R-:W-:Y:S01]  /*3660*/  ISETP.GE.AND P4, PT, R6, RZ, PT ;  /* 0x000000ff0600720c */ /* 0x000fe20003f86270 */
[----:B------:R-:W-:Y:S01]  /*3670*/  @!P3 IMAD.IADD R13, R13, 0x1, -R20 ;  /* 0x000000010d0db824 */ /* 0x000fe200078e0a14 */
[----:B------:R-:W-:Y:S01]  /*3680*/  ISETP.GT.U32.AND P0, PT, R20, R8, PT ;  /* 0x000000081400720c */ /* 0x000fe20003f04070 */
[----:B------:R-:W-:Y:S01]  /*3690*/  IMAD.HI.U32 R6, R26, R9, RZ ;  /* 0x000000091a067227 */ /* 0x000fe200078e00ff */
[----:B------:R-:W-:Y:S01]  /*36a0*/  STL [R1+0x330], R15 ;  /* 0x0003300f01007387 */ /* 0x000fe20000100800 */
[----:B------:R-:W-:-:S02]  /*36b0*/  IABS R17, R16 ;  /* 0x0000001000117213 */ /* 0x000fc40000000000 */
[C---:B------:R-:W-:Y:S01]  /*36c0*/  IMAD R10, R20.reuse, R14, R10 ;  /* 0x0000000e140a7224 */ /* 0x040fe200078e020a */
[C---:B------:R-:W-:Y:S01]  /*36d0*/  ISETP.GT.U32.AND P3, PT, R20.reuse, R13, PT ;  /* 0x0000000d1400720c */ /* 0x040fe20003f64070 */
[----:B------:R-:W-:Y:S01]  /*36e0*/  @!P2 IMAD.IADD R11, R11, 0x1, -R20 ;  /* 0x000000010b0ba824 */ /* 0x000fe200078e0a14 */
[----:B------:R0:W-:Y:S01]  /*36f0*/  STL [R1+0x32c], R12 ;  /* 0x00032c0c01007387 */ /* 0x0001e20000100800 */
[----:B------:R-:W-:Y:S01]  /*3700*/  IMAD.MOV R6, RZ, RZ, -R6 ;  /* 0x000000ffff067224 */ /* 0x000fe200078e0a06 */
[----:B------:R-:W-:Y:S01]  /*3710*/  ISETP.GT.U32.AND P1, PT, R20, R10, PT ;  /* 0x0000000a1400720c */ /* 0x000fe20003f24070 */
[----:B------:R-:W-:Y:S01]  /*3720*/  IMAD.HI.U32 R21, R26, R17, RZ ;  /* 0x000000111a157227 */ /* 0x000fe200078e00ff */
[----:B------:R-:W-:-:S03]  /*3730*/  ISETP.GT.U32.AND P2, PT, R20, R11, PT ;  /* 0x0000000b1400720c */ /* 0x000fc60003f44070 */
[----:B------:R-:W-:Y:S02]  /*3740*/  IMAD R9, R20, R6, R9 ;  /* 0x0000000614097224 */ /* 0x000fe400078e0209 */
[----:B------:R-:W-:Y:S01]  /*3750*/  IMAD.HI.U32 R6, R26, R2, RZ ;  /* 0x000000021a067227 */ /* 0x000fe200078e00ff */
[----:B0-----:R-:W-:-:S03]  /*3760*/  IABS R12, R5 ;  /* 0x00000005000c7213 */ /* 0x001fc60000000000 */
[----:B------:R-:W-:Y:S01]  /*3770*/  @!P0 IMAD.IADD R8, R8, 0x1, -R20 ;  /* 0x0000000108088824 */ /* 0x000fe200078e0a14 */
[----:B------:R-:W-:Y:S01]  /*3780*/  ISETP.GE.AND P0, PT, R7, RZ, PT ;  /* 0x000000ff0700720c */ /* 0x000fe20003f06270 */
[----:B------:R-:W-:Y:S02]  /*3790*/  IMAD.MOV R6, RZ, RZ, -R6 ;  /* 0x000000ffff067224 */ /* 0x000fe400078e0a06 */
[----:B------:R-:W-:Y:S02]  /*37a0*/  IMAD.MOV.U32 R15, RZ, RZ, R8 ;  /* 0x000000ffff0f7224 */ /* 0x000fe400078e0008 */
[----:B------:R-:W-:Y:S01]  /*37b0*/  @!P3 IMAD.IADD R13, R13, 0x1, -R20 ;  /* 0x000000010d0db824 */ /* 0x000fe200078e0a14 */
[C---:B------:R-:W-:Y:S01]  /*37c0*/  ISETP.GT.U32.AND P3, PT, R20.reuse, R9, PT ;  /* 0x000000091400720c */ /* 0x040fe20003f64070 */
[----:B------:R-:W-:Y:S01]  /*37d0*/  IMAD R8, R20, R6, R2 ;  /* 0x0000000614087224 */ /* 0x000fe200078e0202 */
[----:B------:R-:W-:Y:S01]  /*37e0*/  IADD3 R2, R0, 0x188, RZ ;  /* 0x0000018800027810 */ /* 0x000fe20007ffe0ff */
[--C-:B------:R-:W-:Y:S01]  /*37f0*/  @!P1 IMAD.IADD R10, R10, 0x1, -R20.reuse ;  /* 0x000000010a0a9824 */ /* 0x100fe200078e0a14 */
[----:B------:R-:W-:Y:S01]  /*3800*/  IADD3 R6, R0, 0x182, RZ ;  /* 0x0000018200067810 */ /* 0x000fe20007ffe0ff */
[----:B------:R-:W-:Y:S01]  /*3810*/  @!P2 IMAD.IADD R11, R11, 0x1, -R20 ;  /* 0x000000010b0ba824 */ /* 0x000fe200078e0a14 */
[----:B------:R-:W-:Y:S01]  /*3820*/  ISETP.GT.U32.AND P2, PT, R20, R8, PT ;  /* 0x000000081400720c */ /* 0x000fe20003f44070 */
[----:B------:R-:W-:Y:S01]  /*3830*/  IMAD.HI.U32 R7, R26, R12, RZ ;  /* 0x0000000c1a077227 */ /* 0x000fe200078e00ff */
[----:B------:R-:W-:-:S03]  /*3840*/  ISETP.GT.U32.AND P1, PT, R20, R10, PT ;  /* 0x0000000a1400720c */ /* 0x000fc60003f24070 */
[----:B------:R-:W-:Y:S02]  /*3850*/  IMAD.MOV.U32 R14, RZ, RZ, R13 ;  /* 0x000000ffff0e7224 */ /* 0x000fe400078e000d */
[--C-:B------:R-:W-:Y:S02]  /*3860*/  @!P3 IMAD.IADD R9, R9, 0x1, -R20.reuse ;  /* 0x000000010909b824 */ /* 0x100fe400078e0a14 */
[----:B------:R-:W-:Y:S01]  /*3870*/  @!P6 IMAD.MOV R15, RZ, RZ, -R15 ;  /* 0x000000ffff0fe224 */ /* 0x000fe200078e0a0f */
[----:B------:R-:W-:Y:S01]  /*3880*/  ISETP.GE.AND P6, PT, R3, RZ, PT ;  /* 0x000000ff0300720c */ /* 0x000fe20003fc6270 */
[----:B------:R-:W-:Y:S01]  /*3890*/  IMAD.MOV.U32 R13, RZ, RZ, R11 ;  /* 0x000000ffff0d7224 */ /* 0x000fe200078e000b */
[----:B------:R-:W-:Y:S01]  /*38a0*/  ISETP.GT.U32.AND P3, PT, R20, R9, PT ;  /* 0x000000091400720c */ /* 0x000fe20003f64070 */
[----:B------:R-:W-:Y:S01]  /*38b0*/  @!P2 IMAD.IADD R8, R8, 0x1, -R20 ;  /* 0x000000010808a824 */ /* 0x000fe200078e0a14 */
[----:B------:R-:W-:Y:S01]  /*38c0*/  IADD3 R3, R0, 0x186, RZ ;  /* 0x0000018600037810 */ /* 0x000fe20007ffe0ff */
[----:B------:R-:W-:Y:S01]  /*38d0*/  IMAD.MOV R7, RZ, RZ, -R7 ;  /* 0x000000ffff077224 */ /* 0x000fe200078e0a07 */
[----:B------:R-:W-:Y:S01]  /*38e0*/  IABS R11, R2 ;  /* 0x00000002000b7213 */ /* 0x000fe20000000000 */
[----:B------:R-:W-:Y:S01]  /*38f0*/  @!P5 IMAD.MOV R14, RZ, RZ, -R14 ;  /* 0x000000ffff0ed224 */ /* 0x000fe200078e0a0e */
[----:B------:R-:W-:Y:S01]  /*3900*/  ISETP.GT.U32.AND P2, PT, R20, R8, PT ;  /* 0x000000081400720c */ /* 0x000fe20003f44070 */
[----:B------:R-:W-:Y:S01]  /*3910*/  @!P1 IMAD.IADD R10, R10, 0x1, -R20 ;  /* 0x000000010a0a9824 */ /* 0x000fe200078e0a14 */
[----:B------:R-:W-:Y:S01]  /*3920*/  ISETP.GE.AND P1, PT, R5, RZ, PT ;  /* 0x000000ff0500720c */ /* 0x000fe20003f26270 */
[----:B------:R-:W-:Y:S01]  /*3930*/  IMAD R12, R20, R7, R12 ;  /* 0x00000007140c7224 */ /* 0x000fe200078e020c */
[----:B------:R-:W-:Y:S01]  /*3940*/  IABS R5, R3 ;  /* 0x0000000300057213 */ /* 0x000fe20000000000 */
[----:B------:R-:W-:Y:S01]  /*3950*/  STL [R1+0x328], R15 ;  /* 0x0003280f01007387 */ /* 0x000fe20000100800 */
[----:B------:R-:W-:Y:S01]  /*3960*/  IMAD.HI.U32 R7, R26, R11, RZ ;  /* 0x0000000b1a077227 */ /* 0x000fe200078e00ff */
[----:B------:R-:W-:-:S02]  /*3970*/  ISETP.GE.AND P5, PT, R4, RZ, PT ;  /* 0x000000ff0400720c */ /* 0x000fc40003fa6270 */
[----:B------:R0:W-:Y:S01]  /*3980*/  STL [R1+0x314], R14 ;  /* 0x0003140e01007387 */ /* 0x0001e20000100800 */
[----:B------:R-:W-:Y:S01]  /*3990*/  @!P0 IMAD.MOV R13, RZ, RZ, -R13 ;  /* 0x000000ffff0d8224 */ /* 0x000fe200078e0a0d */
[----:B------:R-:W-:Y:S01]  /*39a0*/  ISETP.GE.AND P0, PT, R3, RZ, PT ;  /* 0x000000ff0300720c */ /* 0x000fe20003f06270 */
[----:B------:R-:W-:-:S04]  /*39b0*/  IMAD.HI.U32 R3, R26, R5, RZ ;  /* 0x000000051a037227 */ /* 0x000fc800078e00ff */
[----:B------:R-:W-:Y:S02]  /*39c0*/  IMAD.MOV R7, RZ, RZ, -R7 ;  /* 0x000000ffff077224 */ /* 0x000fe400078e0a07 */
[----:B------:R-:W-:Y:S01]  /*39d0*/  @!P3 IMAD.IADD R9, R9, 0x1, -R20 ;  /* 0x000000010909b824 */ /* 0x000fe200078e0a14 */
[----:B------:R-:W-:Y:S01]  /*39e0*/  ISETP.GT.U32.AND P3, PT, R20, R12, PT ;  /* 0x0000000c1400720c */ /* 0x000fe20003f64070 */
[----:B0-----:R-:W-:Y:S01]  /*39f0*/  IMAD.MOV.U32 R14, RZ, RZ, R10 ;  /* 0x000000ffff0e7224 */ /* 0x001fe200078e000a */
[----:B------:R-:W-:Y:S01]  /*3a00*/  IABS R10, R6 ;  /* 0x00000006000a7213 */ /* 0x000fe20000000000 */
[----:B------:R-:W-:Y:S02]  /*3a10*/  IMAD.MOV R3, RZ, RZ, -R3 ;  /* 0x000000ffff037224 */ /* 0x000fe400078e0a03 */
[----:B------:R-:W-:Y:S01]  /*3a20*/  @!P4 IMAD.MOV R14, RZ, RZ, -R14 ;  /* 0x000000ffff0ec224 */ /* 0x000fe200078e0a0e */
[----:B------:R-:W-:Y:S01]  /*3a30*/  ISETP.GE.AND P4, PT, R2, RZ, PT ;  /* 0x000000ff0200720c */ /* 0x000fe20003f86270 */
[----:B------:R-:W-:Y:S01]  /*3a40*/  IMAD R11, R20, R7, R11 ;  /* 0x00000007140b7224 */ /* 0x000fe200078e020b */
[----:B------:R-:W-:Y:S01]  /*3a50*/  IADD3 R2, R0, 0x184, RZ ;  /* 0x0000018400027810 */ /* 0x000fe20007ffe0ff */
[----:B------:R-:W-:Y:S01]  /*3a60*/  IMAD R5, R20, R3, R5 ;  /* 0x0000000314057224 */ /* 0x000fe200078e0205 */
[----:B------:R0:W-:Y:S01]  /*3a70*/  STL [R1+0x320], R14 ;  /* 0x0003200e01007387 */ /* 0x0001e20000100800 */
[----:B------:R-:W-:Y:S01]  /*3a80*/  @!P2 IMAD.IADD R8, R8, 0x1, -R20 ;  /* 0x000000010808a824 */ /* 0x000fe200078e0a14 */
[----:B------:R-:W-:Y:S01]  /*3a90*/  ISETP.GT.U32.AND P2, PT, R20, R11, PT ;  /* 0x0000000b1400720c */ /* 0x000fe20003f44070 */
[----:B------:R-:W-:Y:S01]  /*3aa0*/  IMAD.HI.U32 R3, R26, R10, RZ ;  /* 0x0000000a1a037227 */ /* 0x000fe200078e00ff */
[----:B------:R-:W-:Y:S01]  /*3ab0*/  IABS R4, R2 ;  /* 0x0000000200047213 */ /* 0x000fe20000000000 */
[----:B------:R1:W-:Y:S02]  /*3ac0*/  STL [R1+0x324], R13 ;  /* 0x0003240d01007387 */ /* 0x0003e40000100800 */
[----:B------:R-:W-:-:S02]  /*3ad0*/  IMAD.MOV R3, RZ, RZ, -R3 ;  /* 0x000000ffff037224 */ /* 0x000fc400078e0a03 */
[----:B------:R-:W-:-:S04]  /*3ae0*/  IMAD.HI.U32 R7, R26, R4, RZ ;  /* 0x000000041a077227 */ /* 0x000fc800078e00ff */
[----:B0-----:R-:W-:Y:S01]  /*3af0*/  IMAD.MOV.U32 R14, RZ, RZ, R9 ;  /* 0x000000ffff0e7224 */ /* 0x001fe200078e0009 */
[----:B------:R-:W-:Y:S01]  /*3b00*/  IADD3 R9, R0, 0x180, RZ ;  /* 0x0000018000097810 */ /* 0x000fe20007ffe0ff */
[----:B------:R-:W-:Y:S02]  /*3b10*/  @!P2 IMAD.IADD R11, R11, 0x1, -R20 ;  /* 0x000000010b0ba824 */ /* 0x000fe400078e0a14 */
[----:B------:R-:W-:Y:S01]  /*3b20*/  @!P6 IMAD.MOV R14, RZ, RZ, -R14 ;  /* 0x000000ffff0ee224 */ /* 0x000fe200078e0a0e */
[C---:B------:R-:W-:Y:S01]  /*3b30*/  ISETP.GT.U32.AND P6, PT, R20.reuse, R5, PT ;  /* 0x000000051400720c */ /* 0x040fe20003fc4070 */
[----:B-1----:R-:W-:Y:S01]  /*3b40*/  IMAD.MOV.U32 R13, RZ, RZ, R8 ;  /* 0x000000ffff0d7224 */ /* 0x002fe200078e0008 */
[----:B------:R-:W-:Y:S01]  /*3b50*/  ISETP.GT.U32.AND P2, PT, R20, R11, PT ;  /* 0x0000000b1400720c */ /* 0x000fe20003f44070 */
[----:B------:R-:W-:Y:S01]  /*3b60*/  IMAD.MOV R7, RZ, RZ, -R7 ;  /* 0x000000ffff077224 */ /* 0x000fe200078e0a07 */
[----:B------:R0:W-:Y:S01]  /*3b70*/  STL [R1+0x318], R14 ;  /* 0x0003180e01007387 */ /* 0x0001e20000100800 */
[----:B------:R-:W-:Y:S01]  /*3b80*/  @!P5 IMAD.MOV R13, RZ, RZ, -R13 ;  /* 0x000000ffff0dd224 */ /* 0x000fe200078e0a0d */
[----:B------:R-:W-:Y:S01]  /*3b90*/  ISETP.GE.AND P5, PT, R2, RZ, PT ;  /* 0x000000ff0200720c */ /* 0x000fe20003fa6270 */
[----:B------:R-:W-:Y:S01]  /*3ba0*/  IMAD R2, R20, R7, R4 ;  /* 0x0000000714027224 */ /* 0x000fe200078e0204 */
[----:B------:R-:W-:Y:S01]  /*3bb0*/  IADD3 R7, R0, 0x178, RZ ;  /* 0x0000017800077810 */ /* 0x000fe20007ffe0ff */
[----:B------:R-:W-:Y:S01]  /*3bc0*/  IMAD R10, R20, R3, R10 ;  /* 0x00000003140a7224 */ /* 0x000fe200078e020a */
[----:B------:R-:W-:Y:S01]  /*3bd0*/  IADD3 R3, R0, 0x17e, RZ ;  /* 0x0000017e00037810 */ /* 0x000fe20007ffe0ff */
[--C-:B------:R-:W-:Y:S01]  /*3be0*/  @!P3 IMAD.IADD R12, R12, 0x1, -R20.reuse ;  /* 0x000000010c0cb824 */ /* 0x100fe200078e0a14 */
[----:B------:R1:W-:Y:S01]  /*3bf0*/  STL [R1+0x31c], R13 ;  /* 0x00031c0d01007387 */ /* 0x0003e20000100800 */
[--C-:B------:R-:W-:Y:S01]  /*3c00*/  @!P6 IMAD.IADD R5, R5, 0x1, -R20.reuse ;  /* 0x000000010505e824 */ /* 0x100fe200078e0a14 */
[----:B0-----:R-:W-:Y:S01]  /*3c10*/  IABS R14, R9 ;  /* 0x00000009000e7213 */ /* 0x001fe20000000000 */
[----:B------:R-:W-:Y:S01]  /*3c20*/  @!P2 IMAD.IADD R11, R11, 0x1, -R20 ;  /* 0x000000010b0ba824 */ /* 0x000fe200078e0a14 */
[----:B------:R-:W-:Y:S01]  /*3c30*/  IABS R19, R3 ;  /* 0x0000000300137213 */ /* 0x000fe20000000000 */
[----:B------:R-:W-:Y:S01]  /*3c40*/  IMAD.MOV R21, RZ, RZ, -R21 ;  /* 0x000000ffff157224 */ /* 0x000fe200078e0a15 */
[----:B------:R-:W-:Y:S01]  /*3c50*/  ISETP.GT.U32.AND P6, PT, R20, R5, PT ;  /* 0x000000051400720c */ /* 0x000fe20003fc4070 */
[----:B------:R-:W-:Y:S01]  /*3c60*/  IMAD.HI.U32 R8, R26, R14, RZ ;  /* 0x0000000e1a087227 */ /* 0x000fe200078e00ff */
[----:B------:R-:W-:-:S02]  /*3c70*/  ISETP.GT.U32.AND P2, PT, R20, R2, PT ;  /* 0x000000021400720c */ /* 0x000fc40003f44070 */
[----:B------:R-:W-:Y:S01]  /*3c80*/  ISETP.GT.U32.AND P3, PT, R20, R12, PT ;  /* 0x0000000c1400720c */ /* 0x000fe20003f64070 */
[----:B------:R-:W-:Y:S01]  /*3c90*/  IMAD.MOV R8, RZ, RZ, -R8 ;  /* 0x000000ffff087224 */ /* 0x000fe200078e0a08 */
[----:B------:R-:W-:Y:S01]  /*3ca0*/  IABS R4, R7 ;  /* 0x0000000700047213 */ /* 0x000fe20000000000 */
[----:B------:R-:W-:-:S04]  /*3cb0*/  IMAD.HI.U32 R18, R26, R19, RZ ;  /* 0x000000131a127227 */ /* 0x000fc800078e00ff */
[C---:B------:R-:W-:Y:S02]  /*3cc0*/  IMAD R14, R20.reuse, R8, R14 ;  /* 0x00000008140e7224 */ /* 0x040fe400078e020e */
[----:B------:R-:W-:Y:S01]  /*3cd0*/  @!P6 IMAD.IADD R5, R5, 0x1, -R20 ;  /* 0x000000010505e824 */ /* 0x000fe200078e0a14 */
[----:B------:R-:W-:Y:S01]  /*3ce0*/  ISETP.GT.U32.AND P6, PT, R20, R10, PT ;  /* 0x0000000a1400720c */ /* 0x000fe20003fc4070 */
[----:B------:R-:W-:Y:S02]  /*3cf0*/  IMAD.MOV R18, RZ, RZ, -R18 ;  /* 0x000000ffff127224 */ /* 0x000fe400078e0a12 */
[--C-:B------:R-:W-:Y:S01]  /*3d00*/  @!P2 IMAD.IADD R2, R2, 0x1, -R20.reuse ;  /* 0x000000010202a824 */ /* 0x100fe200078e0a14 */
[C---:B------:R-:W-:Y:S01]  /*3d10*/  ISETP.GT.U32.AND P2, PT, R20.reuse, R14, PT ;  /* 0x0000000e1400720c */ /* 0x040fe20003f44070 */
[----:B------:R-:W-:Y:S02]  /*3d20*/  IMAD R18, R20, R18, R19 ;  /* 0x0000001214127224 */ /* 0x000fe400078e0213 */
[----:B------:R-:W-:Y:S01]  /*3d30*/  @!P3 IMAD.IADD R12, R12, 0x1, -R20 ;  /* 0x000000010c0cb824 */ /* 0x000fe200078e0a14 */
[----:B------:R-:W-:Y:S01]  /*3d40*/  ISETP.GE.AND P3, PT, R6, RZ, PT ;  /* 0x000000ff0600720c */ /* 0x000fe20003f66270 */
[----:B------:R-:W-:Y:S01]  /*3d50*/  IMAD R17, R20, R21, R17 ;  /* 0x0000001514117224 */ /* 0x000fe200078e0211 */
[----:B------:R-:W-:Y:S01]  /*3d60*/  IADD3 R6, R0, 0x17a, RZ ;  /* 0x0000017a00067810 */ /* 0x000fe20007ffe0ff */
[----:B------:R-:W-:-:S02]  /*3d70*/  IMAD.MOV.U32 R22, RZ, RZ, R12 ;  /* 0x000000ffff167224 */ /* 0x000fc400078e000c */
[----:B------:R-:W-:Y:S01]  /*3d80*/  @!P6 IMAD.IADD R10, R10, 0x1, -R20 ;  /* 0x000000010a0ae824 */ /* 0x000fe200078e0a14 */
[----:B------:R-:W-:Y:S01]  /*3d90*/  ISETP.GT.U32.AND P6, PT, R20, R18, PT ;  /* 0x000000121400720c */ /* 0x000fe20003fc4070 */
[----:B------:R-:W-:Y:S01]  /*3da0*/  @!P1 IMAD.MOV R22, RZ, RZ, -R22 ;  /* 0x000000ffff169224 */ /* 0x000fe200078e0a16 */
[----:B-1----:R-:W-:Y:S01]  /*3db0*/  IABS R13, R6 ;  /* 0x00000006000d7213 */ /* 0x002fe20000000000 */
[----:B------:R-:W-:Y:S01]  /*3dc0*/  @!P2 IMAD.IADD R14, R14, 0x1, -R20 ;  /* 0x000000010e0ea824 */ /* 0x000fe200078e0a14 */
[C---:B------:R-:W-:Y:S01]  /*3dd0*/  ISETP.GT.U32.AND P2, PT, R20.reuse, R2, PT ;  /* 0x000000021400720c */ /* 0x040fe20003f44070 */
[----:B------:R-:W-:Y:S01]  /*3de0*/  @!P0 IMAD.MOV R5, RZ, RZ, -R5 ;  /* 0x000000ffff058224 */ /* 0x000fe200078e0a05 */
[----:B------:R-:W-:Y:S01]  /*3df0*/  ISETP.GT.U32.AND P1, PT, R20, R10, PT ;  /* 0x0000000a1400720c */ /* 0x000fe20003f24070 */
[----:B------:R-:W-:Y:S01]  /*3e00*/  IMAD.HI.U32 R15, R26, R13, RZ ;  /* 0x0000000d1a0f7227 */ /* 0x000fe200078e00ff */
[----:B------:R-:W-:Y:S01]  /*3e10*/  ISETP.GT.U32.AND P0, PT, R20, R17, PT ;  /* 0x000000111400720c */ /* 0x000fe20003f04070 */
[----:B------:R-:W-:Y:S02]  /*3e20*/  STL [R1+0x30c], R22 ;  /* 0x00030c1601007387 */ /* 0x000fe40000100800 */
[----:B------:R-:W-:-:S04]  /*3e30*/  IMAD.HI.U32 R8, R26, R4, RZ ;  /* 0x000000041a087227 */ /* 0x000fc800078e00ff */
[----:B------:R-:W-:Y:S01]  /*3e40*/  @!P6 IMAD.IADD R18, R18, 0x1, -R20 ;  /* 0x000000011212e824 */ /* 0x000fe200078e0a14 */
[C---:B------:R-:W-:Y:S01]  /*3e50*/  ISETP.GT.U32.AND P6, PT, R20.reuse, R14, PT ;  /* 0x0000000e1400720c */ /* 0x040fe20003fc4070 */
[----:B------:R-:W-:Y:S02]  /*3e60*/  IMAD.MOV R15, RZ, RZ, -R15 ;  /* 0x000000ffff0f7224 */ /* 0x000fe400078e0a0f */
[----:B------:R-:W-:Y:S02]  /*3e70*/  IMAD.MOV.U32 R19, RZ, RZ, R11 ;  /* 0x000000ffff137224 */ /* 0x000fe400078e000b */
[----:B------:R-:W-:Y:S02]  /*3e80*/  IMAD.MOV R8, RZ, RZ, -R8 ;  /* 0x000000ffff087224 */ /* 0x000fe400078e0a08 */
[----:B------:R-:W-:Y:S01]  /*3e90*/  IMAD R13, R20, R15, R13 ;  /* 0x0000000f140d7224 */ /* 0x000fe200078e020d */
[----:B------:R-:W-:Y:S01]  /*3ea0*/  IADD3 R15, R0, 0x176, RZ ;  /* 0x00000176000f7810 */ /* 0x000fe20007ffe0ff */
[----:B------:R-:W-:Y:S01]  /*3eb0*/  @!P4 IMAD.MOV R19, RZ, RZ, -R19 ;  /* 0x000000ffff13c224 */ /* 0x000fe200078e0a13 */
[C---:B------:R-:W-:Y:S01]  /*3ec0*/  ISETP.GT.U32.AND P4, PT, R20.reuse, R18, PT ;  /* 0x000000121400720c */ /* 0x040fe20003f84070 */
[----:B------:R-:W-:Y:S01]  /*3ed0*/  IMAD R4, R20, R8, R4 ;  /* 0x0000000814047224 */ /* 0x000fe200078e0204 */
[----:B------:R-:W-:Y:S01]  /*3ee0*/  IABS R12, R15 ;  /* 0x0000000f000c7213 */ /* 0x000fe20000000000 */
[--C-:B------:R-:W-:Y:S01]  /*3ef0*/  @!P2 IMAD.IADD R2, R2, 0x1, -R20.reuse ;  /* 0x000000010202a824 */ /* 0x100fe200078e0a14 */
[----:B------:R-:W-:Y:S01]  /*3f00*/  IADD3 R8, R0, 0x174, RZ ;  /* 0x0000017400087810 */ /* 0x000fe20007ffe0ff */
[----:B------:R-:W-:Y:S01]  /*3f10*/  STL [R1+0x308], R19 ;  /* 0x0003081301007387 */ /* 0x000fe20000100800 */
[--C-:B------:R-:W-:Y:S01]  /*3f20*/  @!P1 IMAD.IADD R10, R10, 0x1, -R20.reuse ;  /* 0x000000010a0a9824 */ /* 0x100fe200078e0a14 */
[----:B------:R-:W-:Y:S01]  /*3f30*/  ISETP.GE.AND P1, PT, R9, RZ, PT ;  /* 0x000000ff0900720c */ /* 0x000fe20003f26270 */
[--C-:B------:R-:W-:Y:S01]  /*3f40*/  @!P6 IMAD.IADD R14, R14, 0x1, -R20.reuse ;  /* 0x000000010e0ee824 */ /* 0x100fe200078e0a14 */
[----:B------:R0:W-:Y:S01]  /*3f50*/  STL [R1+0x304], R5 ;  /* 0x0003040501007387 */ /* 0x0001e20000100800 */
[C---:B------:R-:W-:Y:S01]  /*3f60*/  ISETP.GT.U32.AND P6, PT, R20.reuse, R4, PT ;  /* 0x000000041400720c */ /* 0x040fe20003fc4070 */
[----:B------:R-:W-:Y:S01]  /*3f70*/  @!P0 IMAD.IADD R17, R17, 0x1, -R20 ;  /* 0x0000000111118824 */ /* 0x000fe200078e0a14 */
[----:B------:R-:W-:Y:S01]  /*3f80*/  IABS R11, R8 ;  /* 0x00000008000b7213 */ /* 0x000fe20000000000 */
[----:B------:R-:W-:Y:S01]  /*3f90*/  IMAD.MOV.U32 R21, RZ, RZ, R2 ;  /* 0x000000ffff157224 */ /* 0x000fe200078e0002 */
[----:B------:R-:W-:Y:S01]  /*3fa0*/  ISETP.GT.U32.AND P2, PT, R20, R13, PT ;  /* 0x0000000d1400720c */ /* 0x000fe20003f44070 */
[----:B------:R-:W-:Y:S01]  /*3fb0*/  @!P4 IMAD.IADD R18, R18, 0x1, -R20 ;  /* 0x000000011212c824 */ /* 0x000fe200078e0a14 */
[----:B------:R-:W-:Y:S01]  /*3fc0*/  ISETP.GE.AND P4, PT, R3, RZ, PT ;  /* 0x000000ff0300720c */ /* 0x000fe20003f86270 */
[----:B------:R-:W-:Y:S01]  /*3fd0*/  @!P5 IMAD.MOV R21, RZ, RZ, -R21 ;  /* 0x000000ffff15d224 */ /* 0x000fe200078e0a15 */
[----:B------:R-:W-:Y:S01]  /*3fe0*/  ISETP.GT.U32.AND P5, PT, R20, R17, PT ;  /* 0x000000111400720c */ /* 0x000fe20003fa4070 */
[----:B0-----:R-:W-:Y:S01]  /*3ff0*/  IMAD.HI.U32 R5, R26, R12, RZ ;  /* 0x0000000c1a057227 */ /* 0x001fe200078e00ff */
[----:B------:R-:W-:-:S02]  /*4000*/  ISETP.GE.AND P0, PT, R16, RZ, PT ;  /* 0x000000ff1000720c */ /* 0x000fc40003f06270 */
[----:B------:R-:W-:Y:S01]  /*4010*/  IADD3 R2, R0, 0x172, RZ ;  /* 0x0000017200027810 */ /* 0x000fe20007ffe0ff */
[----:B------:R-:W-:Y:S01]  /*4020*/  IMAD.MOV R5, RZ, RZ, -R5 ;  /* 0x000000ffff057224 */ /* 0x000fe200078e0a05 */
[----:B------:R-:W-:Y:S01]  /*4030*/  STL [R1+0x2f8], R21 ;  /* 0x0002f81501007387 */ /* 0x000fe20000100800 */
[----:B------:R-:W-:Y:S01]  /*4040*/  IMAD.HI.U32 R9, R26, R11, RZ ;  /* 0x0000000b1a097227 */ /* 0x000fe200078e00ff */
[----:B------:R-:W-:-:S03]  /*4050*/  IADD3 R3, R0, 0x170, RZ ;  /* 0x0000017000037810 */ /* 0x000fc60007ffe0ff */
[----:B------:R-:W-:Y:S02]  /*4060*/  IMAD.MOV.U32 R19, RZ, RZ, R10 ;  /* 0x000000ffff137224 */ /* 0x000fe400078e000a */
[----:B------:R-:W-:Y:S02]  /*4070*/  IMAD R5, R20, R5, R12 ;  /* 0x0000000514057224 */ /* 0x000fe400078e020c */
[----:B------:R-:W-:Y:S01]  /*4080*/  IMAD.MOV.U32 R10, RZ, RZ, R14 ;  /* 0x000000ffff0a7224 */ /* 0x000fe200078e000e */
[----:B------:R-:W-:Y:S01]  /*4090*/  IABS R14, R3 ;  /* 0x00000003000e7213 */ /* 0x000fe20000000000 */
[----:B------:R-:W-:Y:S02]  /*40a0*/  IMAD.MOV R9, RZ, RZ, -R9 ;  /* 0x000000ffff097224 */ /* 0x000fe400078e0a09 */
[----:B------:R-:W-:Y:S02]  /*40b0*/  @!P6 IMAD.IADD R4, R4, 0x1, -R20 ;  /* 0x000000010404e824 */ /* 0x000fe400078e0a14 */
[----:B------:R-:W-:Y:S01]  /*40c0*/  @!P1 IMAD.MOV R10, RZ, RZ, -R10 ;  /* 0x000000ffff0a9224 */ /* 0x000fe200078e0a0a */
[C---:B------:R-:W-:Y:S01]  /*40d0*/  ISETP.GT.U32.AND P1, PT, R20.reuse, R5, PT ;  /* 0x000000051400720c */ /* 0x040fe20003f24070 */
[C---:B------:R-:W-:Y:S01]  /*40e0*/  IMAD R9, R20.reuse, R9, R11 ;  /* 0x0000000914097224 */ /* 0x040fe200078e020b */
[----:B------:R-:W-:Y:S01]  /*40f0*/  ISETP.GT.U32.AND P6, PT, R20, R4, PT ;  /* 0x000000041400720c */ /* 0x000fe20003fc4070 */
[----:B------:R-:W-:Y:S01]  /*4100*/  @!P2 IMAD.IADD R13, R13, 0x1, -R20 ;  /* 0x000000010d0da824 */ /* 0x000fe200078e0a14 */
[----:B------:R-:W-:Y:S01]  /*4110*/  ISETP.GE.AND P2, PT, R6, RZ, PT ;  /* 0x000000ff0600720c */ /* 0x000fe20003f46270 */
[----:B------:R-:W-:Y:S01]  /*4120*/  IMAD.MOV.U32 R6, RZ, RZ, R18 ;  /* 0x000000ffff067224 */ /* 0x000fe200078e0012 */
[----:B------:R-:W-:Y:S01]  /*4130*/  IABS R11, R2 ;  /* 0x00000002000b7213 */ /* 0x000fe20000000000 */
[----:B------:R-:W-:Y:S01]  /*4140*/  @!P5 IMAD.IADD R17, R17, 0x1, -R20 ;  /* 0x000000011111d824 */ /* 0x000fe200078e0a14 */
[C---:B------:R-:W-:Y:S01]  /*4150*/  ISETP.GT.U32.AND P5, PT, R20.reuse, R9, PT ;  /* 0x000000091400720c */ /* 0x040fe20003fa4070 */
[----:B------:R-:W-:Y:S01]  /*4160*/  @!P3 IMAD.MOV R19, RZ, RZ, -R19 ;  /* 0x000000ffff13b224 */ /* 0x000fe200078e0a13 */
[----:B------:R-:W-:Y:S01]  /*4170*/  ISETP.GT.U32.AND P3, PT, R20, R13, PT ;  /* 0x0000000d1400720c */ /* 0x000fe20003f64070 */
[----:B------:R-:W-:Y:S01]  /*4180*/  @!P4 IMAD.MOV R6, RZ, RZ, -R6 ;  /* 0x000000ffff06c224 */ /* 0x000fe200078e0a06 */
[----:B------:R-:W-:Y:S01]  /*4190*/  ISETP.GE.AND P4, PT, R7, RZ, PT ;  /* 0x000000ff0700720c */ /* 0x000fe20003f86270 */
[--C-:B------:R-:W-:Y:S01]  /*41a0*/  @!P1 IMAD.IADD R5, R5, 0x1, -R20.reuse ;  /* 0x0000000105059824 */ /* 0x100fe200078e0a14 */
[----:B------:R-:W-:Y:S01]  /*41b0*/  STL [R1+0x2f4], R19 ;  /* 0x0002f41301007387 */ /* 0x000fe20000100800 */
[----:B------:R-:W-:Y:S01]  /*41c0*/  IMAD.MOV.U32 R12, RZ, RZ, R17 ;  /* 0x000000ffff0c7224 */ /* 0x000fe200078e0011 */
[----:B------:R-:W-:Y:S01]  /*41d0*/  ISETP.GE.AND P1, PT, R2, RZ, PT ;  /* 0x000000ff0200720c */ /* 0x000fe20003f26270 */
[----:B------:R-:W-:Y:S01]  /*41e0*/  @!P6 IMAD.IADD R4, R4, 0x1, -R20 ;  /* 0x000000010404e824 */ /* 0x000fe200078e0a14 */
[----:B------:R-:W-:Y:S01]  /*41f0*/  STL [R1+0x2f0], R10 ;  /* 0x0002f00a01007387 */ /* 0x000fe20000100800 */
[----:B------:R-:W-:Y:S01]  /*4200*/  @!P0 IMAD.MOV R12, RZ, RZ, -R12 ;  /* 0x000000ffff0c8224 */ /* 0x000fe200078e0a0c */
[----:B------:R-:W-:Y:S01]  /*4210*/  ISETP.GT.U32.AND P0, PT, R20, R5, PT ;  /* 0x000000051400720c */ /* 0x000fe20003f04070 */
[----:B------:R-:W-:Y:S01]  /*4220*/  @!P5 IMAD.IADD R9, R9, 0x1, -R20 ;  /* 0x000000010909d824 */ /* 0x000fe200078e0a14 */
[----:B------:R0:W-:Y:S01]  /*4230*/  STL [R1+0x2ec], R6 ;  /* 0x0002ec0601007387 */ /* 0x0001e20000100800 */
[----:B------:R-:W-:Y:S01]  /*4240*/  IMAD.MOV.U32 R7, RZ, RZ, R4 ;  /* 0x000000ffff077224 */ /* 0x000fe200078e0004 */
[----:B------:R-:W-:Y:S01]  /*4250*/  IADD3 R4, R0, 0x16c, RZ ;  /* 0x0000016c00047810 */ /* 0x000fe20007ffe0ff */
[----:B------:R-:W-:Y:S01]  /*4260*/  IMAD.HI.U32 R2, R26, R14, RZ ;  /* 0x0000000e1a027227 */ /* 0x000fe200078e00ff */
[----:B------:R-:W-:Y:S01]  /*4270*/  ISETP.GT.U32.AND P5, PT, R20, R9, PT ;  /* 0x000000091400720c */ /* 0x000fe20003fa4070 */
[----:B------:R1:W-:Y:S01]  /*4280*/  STL [R1+0x2e8], R12 ;  /* 0x0002e80c01007387 */ /* 0x0003e20000100800 */
[----:B------:R-:W-:Y:S01]  /*4290*/  ISETP.GE.AND P6, PT, R8, RZ, PT ;  /* 0x000000ff0800720c */ /* 0x000fe20003fc6270 */
[----:B------:R-:W-:Y:S01]  /*42a0*/  @!P3 IMAD.IADD R13, R13, 0x1, -R20 ;  /* 0x000000010d0db824 */ /* 0x000fe200078e0a14 */
[----:B------:R-:W-:Y:S01]  /*42b0*/  ISETP.GE.AND P3, PT, R15, RZ, PT ;  /* 0x000000ff0f00720c */ /* 0x000fe20003f66270 */
[----:B------:R-:W-:Y:S01]  /*42c0*/  @!P4 IMAD.MOV R7, RZ, RZ, -R7 ;  /* 0x000000ffff07c224 */ /* 0x000fe200078e0a07 */
[----:B------:R-:W-:Y:S01]  /*42d0*/  IABS R8, R4 ;  /* 0x0000000400087213 */ /* 0x000fe20000000000 */
[----:B0-----:R-:W-:-:S04]  /*42e0*/  IMAD.HI.U32 R6, R26, R11, RZ ;  /* 0x0000000b1a067227 */ /* 0x001fc800078e00ff */
[----:B------:R-:W-:Y:S01]  /*42f0*/  IMAD.MOV R6, RZ, RZ, -R6 ;  /* 0x000000ffff067224 */ /* 0x000fe200078e0a06 */
[----:B-1----:R-:W-:Y:S01]  /*4300*/  IADD3 R12, R0, 0x16e, RZ ;  /* 0x0000016e000c7810 */ /* 0x002fe20007ffe0ff */
[----:B------:R-:W-:Y:S02]  /*4310*/  IMAD.MOV R2, RZ, RZ, -R2 ;  /* 0x000000ffff027224 */ /* 0x000fe400078e0a02 */
[----:B------:R-:W-:Y:S02]  /*4320*/  IMAD R11, R20, R6, R11 ;  /* 0x00000006140b7224 */ /* 0x000fe400078e020b */
[----:B------:R-:W-:Y:S01]  /*4330*/  @!P0 IMAD.IADD R5, R5, 0x1, -R20 ;  /* 0x0000000105058824 */ /* 0x000fe200078e0a14 */
[----:B------:R-:W-:Y:S01]  /*4340*/  ISETP.GE.AND P0, PT, R12, RZ, PT ;  /* 0x000000ff0c00720c */ /* 0x000fe20003f06270 */
[C---:B------:R-:W-:Y:S01]  /*4350*/  IMAD R14, R20.reuse, R2, R14 ;  /* 0x00000002140e7224 */ /* 0x040fe200078e020e */
[----:B------:R-:W-:Y:S01]  /*4360*/  ISETP.GT.U32.AND P4, PT, R20, R11, PT ;  /* 0x0000000b1400720c */ /* 0x000fe20003f84070 */
[----:B------:R-:W-:Y:S01]  /*4370*/  IMAD.MOV.U32 R10, RZ, RZ, R13 ;  /* 0x000000ffff0a7224 */ /* 0x000fe200078e000d */
[----:B------:R-:W-:Y:S01]  /*4380*/  IABS R12, R12 ;  /* 0x0000000c000c7213 */ /* 0x000fe20000000000 */
[----:B------:R-:W-:Y:S01]  /*4390*/  IMAD.MOV.U32 R6, RZ, RZ, R5 ;  /* 0x000000ffff067224 */ /* 0x000fe200078e0005 */
[----:B------:R-:W-:Y:S01]  /*43a0*/  IADD3 R2, R0, 0x16a, RZ ;  /* 0x0000016a00027810 */ /* 0x000fe20007ffe0ff */
[----:B------:R-:W-:Y:S01]  /*43b0*/  @!P5 IMAD.IADD R9, R9, 0x1, -R20 ;  /* 0x000000010909d824 */ /* 0x000fe200078e0a14 */
[----:B------:R-:W-:Y:S01]  /*43c0*/  ISETP.GT.U32.AND P5, PT, R20, R14, PT ;  /* 0x0000000e1400720c */ /* 0x000fe20003fa4070 */
[----:B------:R-:W-:Y:S01]  /*43d0*/  @!P2 IMAD.MOV R10, RZ, RZ, -R10 ;  /* 0x000000ffff0aa224 */ /* 0x000fe200078e0a0a */
[----:B------:R-:W-:Y:S01]  /*43e0*/  ISETP.GE.AND P2, PT, R3, RZ, PT ;  /* 0x000000ff0300720c */ /* 0x000fe20003f46270 */
[----:B------:R-:W-:Y:S01]  /*43f0*/  @!P3 IMAD.MOV R6, RZ, RZ, -R6 ;  /* 0x000000ffff06b224 */ /* 0x000fe200078e0a06 */
[----:B------:R-:W-:Y:S01]  /*4400*/  IABS R3, R2 ;  /* 0x0000000200037213 */ /* 0x000fe20000000000 */
[----:B------:R-:W-:Y:S01]  /*4410*/  IMAD.HI.U32 R5, R26, R8, RZ ;  /* 0x000000081a057227 */ /* 0x000fe200078e00ff */
[----:B------:R-:W-:Y:S03]  /*4420*/  STL [R1+0x2e4], R10 ;  /* 0x0002e40a01007387 */ /* 0x000fe60000100800 */
[----:B------:R-:W-:Y:S01]  /*4430*/  @!P4 IMAD.IADD R11, R11, 0x1, -R20 ;  /* 0x000000010b0bc824 */ /* 0x000fe200078e0a14 */
[----:B------:R0:W-:Y:S01]  /*4440*/  STL [R1+0x2e0], R7 ;  /* 0x0002e00701007387 */ /* 0x0001e20000100800 */
[----:B------:R-:W-:Y:S01]  /*4450*/  ISETP.GE.AND P4, PT, R4, RZ, PT ;  /* 0x000000ff0400720c */ /* 0x000fe20003f86270 */
[----:B------:R-:W-:-:S02]  /*4460*/  IMAD.HI.U32 R4, R26, R3, RZ ;  /* 0x000000031a047227 */ /* 0x000fc400078e00ff */
[----:B------:R1:W-:Y:S01]  /*4470*/  STL [R1+0x278], R6 ;  /* 0x0002780601007387 */ /* 0x0003e20000100800 */
[----:B------:R-:W-:Y:S01]  /*4480*/  ISETP.GT.U32.AND P3, PT, R20, R11, PT ;  /* 0x0000000b1400720c */ /* 0x000fe20003f64070 */
[----:B------:R-:W-:Y:S02]  /*4490*/  @!P5 IMAD.IADD R14, R14, 0x1, -R20 ;  /* 0x000000010e0ed824 */ /* 0x000fe400078e0a14 */
[----:B------:R-:W-:Y:S02]  /*44a0*/  IMAD.MOV R4, RZ, RZ, -R4 ;  /* 0x000000ffff047224 */ /* 0x000fe400078e0a04 */
[----:B------:R-:W-:Y:S01]  /*44b0*/  IMAD.MOV R5, RZ, RZ, -R5 ;  /* 0x000000ffff057224 */ /* 0x000fe200078e0a05 */
[----:B------:R-:W-:Y:S01]  /*44c0*/  ISETP.GT.U32.AND P5, PT, R20, R14, PT ;  /* 0x0000000e1400720c */ /* 0x000fe20003fa4070 */
[----:B0-----:R-:W-:Y:S02]  /*44d0*/  IMAD.MOV.U32 R7, RZ, RZ, R9 ;  /* 0x000000ffff077224 */ /* 0x001fe400078e0009 */
[----:B-1----:R-:W-:-:S04]  /*44e0*/  IMAD.HI.U32 R6, R26, R12, RZ ;  /* 0x0000000c1a067227 */ /* 0x002fc800078e00ff */
[----:B------:R-:W-:Y:S02]  /*44f0*/  IMAD.MOV R6, RZ, RZ, -R6 ;  /* 0x000000ffff067224 */ /* 0x000fe400078e0a06 */
[----:B------:R-:W-:Y:S02]  /*4500*/  @!P3 IMAD.IADD R11, R11, 0x1, -R20 ;  /* 0x000000010b0bb824 */ /* 0x000fe400078e0a14 */
[----:B------:R-:W-:Y:S01]  /*4510*/  IMAD R12, R20, R6, R12 ;  /* 0x00000006140c7224 */ /* 0x000fe200078e020c */
[----:B------:R-:W-:Y:S01]  /*4520*/  IADD3 R6, R0, 0x164, RZ ;  /* 0x0000016400067810 */ /* 0x000fe20007ffe0ff */
[----:B------:R-:W-:Y:S01]  /*4530*/  IMAD R9, R20, R4, R3 ;  /* 0x0000000414097224 */ /* 0x000fe200078e0203 */
[----:B------:R-:W-:Y:S01]  /*4540*/  IADD3 R3, R0, 0x162, RZ ;  /* 0x0000016200037810 */ /* 0x000fe20007ffe0ff */
[----:B------:R-:W-:Y:S01]  /*4550*/  IMAD.MOV.U32 R15, RZ, RZ, R11 ;  /* 0x000000ffff0f7224 */ /* 0x000fe200078e000b */
[C---:B------:R-:W-:Y:S01]  /*4560*/  ISETP.GT.U32.AND P3, PT, R20.reuse, R12, PT ;  /* 0x0000000c1400720c */ /* 0x040fe20003f64070 */
[----:B------:R-:W-:Y:S01]  /*4570*/  IMAD R8, R20, R5, R8 ;  /* 0x0000000514087224 */ /* 0x000fe200078e0208 */
[----:B------:R-:W-:Y:S01]  /*4580*/  IABS R10, R6 ;  /* 0x00000006000a7213 */ /* 0x000fe20000000000 */
[----:B------:R-:W-:Y:S01]  /*4590*/  @!P6 IMAD.MOV R7, RZ, RZ, -R7 ;  /* 0x000000ffff07e224 */ /* 0x000fe200078e0a07 */
[----:B------:R-:W-:Y:S01]  /*45a0*/  ISETP.GE.AND P6, PT, R2, RZ, PT ;  /* 0x000000ff0200720c */ /* 0x000fe20003fc6270 */
[----:B------:R-:W-:Y:S01]  /*45b0*/  @!P1 IMAD.MOV R15, RZ, RZ, -R15 ;  /* 0x000000ffff0f9224 */ /* 0x000fe200078e0a0f */
[----:B------:R-:W-:Y:S01]  /*45c0*/  ISETP.GT.U32.AND P1, PT, R20, R9, PT ;  /* 0x000000091400720c */ /* 0x000fe20003f24070 */
[----:B------:R-:W-:Y:S01]  /*45d0*/  @!P5 IMAD.IADD R14, R14, 0x1, -R20 ;  /* 0x000000010e0ed824 */ /* 0x000fe200078e0a14 */
[----:B------:R-:W-:Y:S01]  /*45e0*/  IADD3 R2, R0, 0x168, RZ ;  /* 0x0000016800027810 */ /* 0x000fe20007ffe0ff */
[----:B------:R0:W-:Y:S01]  /*45f0*/  STL [R1+0x2d8], R7 ;  /* 0x0002d80701007387 */ /* 0x0001e20000100800 */
[----:B------:R-:W-:Y:S01]  /*4600*/  ISETP.GT.U32.AND P5, PT, R20, R8, PT ;  /* 0x000000081400720c */ /* 0x000fe20003fa4070 */
[----:B------:R-:W-:Y:S01]  /*4610*/  @!P2 IMAD.MOV R14, RZ, RZ, -R14 ;  /* 0x000000ffff0ea224 */ /* 0x000fe200078e0a0e */
[----:B------:R-:W-:Y:S01]  /*4620*/  IABS R4, R2 ;  /* 0x0000000200047213 */ /* 0x000fe20000000000 */
[--C-:B------:R-:W-:Y:S01]  /*4630*/  @!P3 IMAD.IADD R12, R12, 0x1, -R20.reuse ;  /* 0x000000010c0cb824 */ /* 0x100fe200078e0a14 */
[----:B------:R-:W-:Y:S01]  /*4640*/  ISETP.GE.AND P2, PT, R2, RZ, PT ;  /* 0x000000ff0200720c */ /* 0x000fe20003f46270 */
[----:B------:R-:W-:Y:S01]  /*4650*/  STL [R1+0x294], R15 ;  /* 0x0002940f01007387 */ /* 0x000fe20000100800 */
[----:B------:R-:W-:Y:S01]  /*4660*/  IABS R5, R3 ;  /* 0x0000000300057213 */ /* 0x000fe20000000000 */
[----:B------:R-:W-:Y:S01]  /*4670*/  IMAD.HI.U32 R11, R26, R4, RZ ;  /* 0x000000041a0b7227 */ /* 0x000fe200078e00ff */
[----:B------:R-:W-:Y:S01]  /*4680*/  ISETP.GT.U32.AND P3, PT, R20, R12, PT ;  /* 0x0000000c1400720c */ /* 0x000fe20003f64070 */
[----:B------:R1:W-:Y:S01]  /*4690*/  STL [R1+0x2d4], R14 ;  /* 0x0002d40e01007387 */ /* 0x0003e20000100800 */
[----:B0-----:R-:W-:Y:S01]  /*46a0*/  IADD3 R7, R0, 0x166, RZ ;  /* 0x0000016600077810 */ /* 0x001fe20007ffe0ff */
[----:B------:R-:W-:-:S02]  /*46b0*/  @!P1 IMAD.IADD R9, R9, 0x1, -R20 ;  /* 0x0000000109099824 */ /* 0x000fc400078e0a14 */
[----:B------:R-:W-:Y:S01]  /*46c0*/  IMAD.MOV R11, RZ, RZ, -R11 ;  /* 0x000000ffff0b7224 */ /* 0x000fe200078e0a0b */
[----:B------:R-:W-:Y:S01]  /*46d0*/  IABS R13, R7 ;  /* 0x00000007000d7213 */ /* 0x000fe20000000000 */
[----:B------:R-:W-:Y:S01]  /*46e0*/  @!P5 IMAD.IADD R8, R8, 0x1, -R20 ;  /* 0x000000010808d824 */ /* 0x000fe200078e0a14 */
[C---:B------:R-:W-:Y:S01]  /*46f0*/  ISETP.GT.U32.AND P1, PT, R20.reuse, R9, PT ;  /* 0x000000091400720c */ /* 0x040fe20003f24070 */
[----:B------:R-:W-:Y:S02]  /*4700*/  IMAD R2, R20, R11, R4 ;  /* 0x0000000b14027224 */ /* 0x000fe400078e0204 */
[----:B------:R-:W-:Y:S01]  /*4710*/  IMAD.HI.U32 R4, R26, R10, RZ ;  /* 0x0000000a1a047227 */ /* 0x000fe200078e00ff */
[----:B------:R-:W-:-:S03]  /*4720*/  ISETP.GT.U32.AND P5, PT, R20, R8, PT ;  /* 0x000000081400720c */ /* 0x000fc60003fa4070 */
[----:B------:R-:W-:Y:S01]  /*4730*/  @!P3 IMAD.IADD R12, R12, 0x1, -R20 ;  /* 0x000000010c0cb824 */ /* 0x000fe200078e0a14 */
[----:B------:R-:W-:Y:S01]  /*4740*/  ISETP.GT.U32.AND P3, PT, R20, R2, PT ;  /* 0x000000021400720c */ /* 0x000fe20003f64070 */
[----:B-1----:R-:W-:-:S04]  /*4750*/  IMAD.HI.U32 R14, R26, R13, RZ ;  /* 0x0000000d1a0e7227 */ /* 0x002fc800078e00ff */
[----:B------:R-:W-:-:S04]  /*4760*/  IMAD.HI.U32 R11, R26, R5, RZ ;  /* 0x000000051a0b7227 */ /* 0x000fc800078e00ff */
[----:B------:R-:W-:Y:S02]  /*4770*/  IMAD.MOV R4, RZ, RZ, -R4 ;  /* 0x000000ffff047224 */ /* 0x000fe400078e0a04 */
[----:B------:R-:W-:Y:S02]  /*4780*/  IMAD.MOV R14, RZ, RZ, -R14 ;  /* 0x000000ffff0e7224 */ /* 0x000fe400078e0a0e */
[----:B------:R-:W-:Y:S02]  /*4790*/  IMAD.MOV R11, RZ, RZ, -R11 ;  /* 0x000000ffff0b7224 */ /* 0x000fe400078e0a0b */
[----:B------:R-:W-:Y:S01]  /*47a0*/  IMAD R10, R20, R4, R10 ;  /* 0x00000004140a7224 */ /* 0x000fe200078e020a */
[----:B------:R-:W-:Y:S01]  /*47b0*/  IADD3 R4, R0, 0x160, RZ ;  /* 0x0000016000047810 */ /* 0x000fe20007ffe0ff */
[--C-:B------:R-:W-:Y:S02]  /*47c0*/  @!P1 IMAD.IADD R9, R9, 0x1, -R20.reuse ;  /* 0x0000000109099824 */ /* 0x100fe400078e0a14 */
[----:B------:R-:W-:Y:S01]  /*47d0*/  @!P5 IMAD.IADD R8, R8, 0x1, -R20 ;  /* 0x000000010808d824 */ /* 0x000fe200078e0a14 */
[----:B------:R-:W-:Y:S01]  /*47e0*/  ISETP.GE.AND P5, PT, R7, RZ, PT ;  /* 0x000000ff0700720c */ /* 0x000fe20003fa6270 */
[----:B------:R-:W-:Y:S01]  /*47f0*/  IMAD.MOV.U32 R15, RZ, RZ, R12 ;  /* 0x000000ffff0f7224 */ /* 0x000fe200078e000c */
[C---:B------:R-:W-:Y:S01]  /*4800*/  ISETP.GT.U32.AND P1, PT, R20.reuse, R10, PT ;  /* 0x0000000a1400720c */ /* 0x040fe20003f24070 */
[----:B------:R-:W-:-:S02]  /*4810*/  IMAD R7, R20, R14, R13 ;  /* 0x0000000e14077224 */ /* 0x000fc400078e020d */
[----:B------:R-:W-:Y:S01]  /*4820*/  IMAD R5, R20, R11, R5 ;  /* 0x0000000b14057224 */ /* 0x000fe200078e0205 */
[----:B------:R-:W-:Y:S01]  /*4830*/  IABS R11, R4 ;  /* 0x00000004000b7213 */ /* 0x000fe20000000000 */
[----:B------:R-:W-:Y:S01]  /*4840*/  IMAD.MOV.U32 R12, RZ, RZ, R9 ;  /* 0x000000ffff0c7224 */ /* 0x000fe200078e0009 */
[----:B------:R-:W-:Y:S01]  /*4850*/  IADD3 R9, R0, 0x15e, RZ ;  /* 0x0000015e00097810 */ /* 0x000fe20007ffe0ff */
[----:B------:R-:W-:Y:S02]  /*4860*/  @!P3 IMAD.IADD R2, R2, 0x1, -R20 ;  /* 0x000000010202b824 */ /* 0x000fe400078e0a14 */
[----:B------:R-:W-:Y:S01]  /*4870*/  @!P0 IMAD.MOV R15, RZ, RZ, -R15 ;  /* 0x000000ffff0f8224 */ /* 0x000fe200078e0a0f */
[C---:B------:R-:W-:Y:S01]  /*4880*/  ISETP.GT.U32.AND P0, PT, R20.reuse, R7, PT ;  /* 0x000000071400720c */ /* 0x040fe20003f04070 */
[----:B------:R-:W-:Y:S01]  /*4890*/  @!P6 IMAD.MOV R12, RZ, RZ, -R12 ;  /* 0x000000ffff0ce224 */ /* 0x000fe200078e0a0c */
[C---:B------:R-:W-:Y:S01]  /*48a0*/  ISETP.GT.U32.AND P6, PT, R20.reuse, R5, PT ;  /* 0x000000051400720c */ /* 0x040fe20003fc4070 */
[----:B------:R-:W-:Y:S01]  /*48b0*/  IMAD.MOV.U32 R13, RZ, RZ, R8 ;  /* 0x000000ffff0d7224 */ /* 0x000fe200078e0008 */
[----:B------:R-:W-:Y:S01]  /*48c0*/  ISETP.GT.U32.AND P3, PT, R20, R2, PT ;  /* 0x000000021400720c */ /* 0x000fe20003f64070 */
[----:B------:R-:W-:Y:S01]  /*48d0*/  IMAD.MOV.U32 R8, RZ, RZ, R11 ;  /* 0x000000ffff087224 */ /* 0x000fe200078e000b */
[----:B------:R-:W-:Y:S01]  /*48e0*/  IABS R11, R9 ;  /* 0x00000009000b7213 */ /* 0x000fe20000000000 */
[----:B------:R-:W-:Y:S01]  /*48f0*/  @!P4 IMAD.MOV R13, RZ, RZ, -R13 ;  /* 0x000000ffff0dc224 */ /* 0x000fe200078e0a0d */
[----:B------:R-:W-:Y:S01]  /*4900*/  ISETP.GE.AND P4, PT, R6, RZ, PT ;  /* 0x000000ff0600720c */ /* 0x000fe20003f86270 */
[----:B------:R-:W-:Y:S01]  /*4910*/  IMAD.HI.U32 R6, R26, R8, RZ ;  /* 0x000000081a067227 */ /* 0x000fe200078e00ff */
[----:B------:R-:W-:Y:S03]  /*4920*/  STL [R1+0x2b4], R15 ;  /* 0x0002b40f01007387 */ /* 0x000fe60000100800 */
[----:B------:R-:W-:Y:S01]  /*4930*/  @!P1 IMAD.IADD R10, R10, 0x1, -R20 ;  /* 0x000000010a0a9824 */ /* 0x000fe200078e0a14 */
[----:B------:R-:W-:Y:S01]  /*4940*/  STL [R1+0x2bc], R13 ;  /* 0x0002bc0d01007387 */ /* 0x000fe20000100800 */
[----:B------:R-:W-:-:S02]  /*4950*/  IMAD.MOV R6, RZ, RZ, -R6 ;  /* 0x000000ffff067224 */ /* 0x000fc400078e0a06 */
[--C-:B------:R-:W-:Y:S01]  /*4960*/  @!P0 IMAD.IADD R7, R7, 0x1, -R20.reuse ;  /* 0x0000000107078824 */ /* 0x100fe200078e0a14 */
[----:B------:R0:W-:Y:S01]  /*4970*/  STL [R1+0x2c8], R12 ;  /* 0x0002c80c01007387 */ /* 0x0001e20000100800 */
[--C-:B------:R-:W-:Y:S01]  /*4980*/  @!P6 IMAD.IADD R5, R5, 0x1, -R20.reuse ;  /* 0x000000010505e824 */ /* 0x100fe200078e0a14 */
[----:B------:R-:W-:Y:S01]  /*4990*/  ISETP.GT.U32.AND P6, PT, R20, R10, PT ;  /* 0x0000000a1400720c */ /* 0x000fe20003fc4070 */
[----:B------:R-:W-:Y:S01]  /*49a0*/  @!P3 IMAD.IADD R2, R2, 0x1, -R20 ;  /* 0x000000010202b824 */ /* 0x000fe200078e0a14 */
[C---:B------:R-:W-:Y:S01]  /*49b0*/  ISETP.GT.U32.AND P1, PT, R20.reuse, R7, PT ;  /* 0x000000071400720c */ /* 0x040fe20003f24070 */
[----:B------:R-:W-:Y:S01]  /*49c0*/  IMAD R8, R20, R6, R8 ;  /* 0x0000000614087224 */ /* 0x000fe200078e0208 */
[----:B------:R-:W-:Y:S01]  /*49d0*/  ISETP.GE.AND P3, PT, R3, RZ, PT ;  /* 0x000000ff0300720c */ /* 0x000fe20003f66270 */
[----:B------:R-:W-:Y:S01]  /*49e0*/  IMAD.HI.U32 R6, R26, R11, RZ ;  /* 0x0000000b1a067227 */ /* 0x000fe200078e00ff */
[----:B------:R-:W-:Y:S02]  /*49f0*/  ISETP.GE.AND P0, PT, R4, RZ, PT ;  /* 0x000000ff0400720c */ /* 0x000fe40003f06270 */
[C---:B------:R-:W-:Y:S01]  /*4a00*/  IADD3 R3, R0.reuse, 0x158, RZ ;  /* 0x0000015800037810 */ /* 0x040fe20007ffe0ff */
[----:B0-----:R-:W-:Y:S01]  /*4a10*/  IMAD.MOV.U32 R12, RZ, RZ, R2 ;  /* 0x000000ffff0c7224 */ /* 0x001fe200078e0002 */
[----:B------:R-:W-:Y:S01]  /*4a20*/  IADD3 R4, R0, 0x15c, RZ ;  /* 0x0000015c00047810 */ /* 0x000fe20007ffe0ff */
[----:B------:R-:W-:Y:S01]  /*4a30*/  IMAD.MOV R6, RZ, RZ, -R6 ;  /* 0x000000ffff067224 */ /* 0x000fe200078e0a06 */
[----:B------:R-:W-:Y:S01]  /*4a40*/  IABS R13, R3 ;  /* 0x00000003000d7213 */ /* 0x000fe20000000000 */
[----:B------:R-:W-:Y:S01]  /*4a50*/  @!P2 IMAD.MOV R12, RZ, RZ, -R12 ;  /* 0x000000ffff0ca224 */ /* 0x000fe200078e0a0c */
[C---:B------:R-:W-:Y:S01]  /*4a60*/  ISETP.GT.U32.AND P2, PT, R20.reuse, R5, PT ;  /* 0x000000051400720c */ /* 0x040fe20003f44070 */
[----:B------:R-:W-:Y:S01]  /*4a70*/  IMAD R11, R20, R6, R11 ;  /* 0x00000006140b7224 */ /* 0x000fe200078e020b */
[----:B------:R-:W-:Y:S01]  /*4a80*/  IADD3 R2, R0, 0x15a, RZ ;  /* 0x0000015a00027810 */ /* 0x000fe20007ffe0ff */
[--C-:B------:R-:W-:Y:S01]  /*4a90*/  @!P6 IMAD.IADD R10, R10, 0x1, -R20.reuse ;  /* 0x000000010a0ae824 */ /* 0x100fe200078e0a14 */
[----:B------:R0:W-:Y:S01]  /*4aa0*/  STL [R1+0x2d0], R12 ;  /* 0x0002d00c01007387 */ /* 0x0001e20000100800 */
[----:B------:R-:W-:Y:S01]  /*4ab0*/  @!P1 IMAD.IADD R7, R7, 0x1, -R20 ;  /* 0x0000000107079824 */ /* 0x000fe200078e0a14 */
[C---:B------:R-:W-:Y:S01]  /*4ac0*/  ISETP.GT.U32.AND P6, PT, R20.reuse, R11, PT ;  /* 0x0000000b1400720c */ /* 0x040fe20003fc4070 */
[----:B------:R-:W-:Y:S01]  /*4ad0*/  @!P4 IMAD.MOV R10, RZ, RZ, -R10 ;  /* 0x000000ffff0ac224 */ /* 0x000fe200078e0a0a */
[----:B------:R-:W-:Y:S01]  /*4ae0*/  ISETP.GT.U32.AND P1, PT, R20, R8, PT ;  /* 0x000000081400720c */ /* 0x000fe20003f24070 */
[----:B------:R-:W-:Y:S01]  /*4af0*/  IMAD.MOV.U32 R15, RZ, RZ, R7 ;  /* 0x000000ffff0f7224 */ /* 0x000fe200078e0007 */
[----:B------:R-:W-:-:S03]  /*4b00*/  IABS R6, R2 ;  /* 0x0000000200067213 */ /* 0x000fc60000000000 */
[----:B------:R-:W-:Y:S01]  /*4b10*/  @!P2 IMAD.IADD R5, R5, 0x1, -R20 ;  /* 0x000000010505a824 */ /* 0x000fe200078e0a14 */
[----:B0-----:R-:W-:Y:S01]  /*4b20*/  IABS R12, R4 ;  /* 0x00000004000c7213 */ /* 0x001fe20000000000 */
[----:B------:R-:W-:Y:S01]  /*4b30*/  IMAD.HI.U32 R14, R26, R6, RZ ;  /* 0x000000061a0e7227 */ /* 0x000fe200078e00ff */
[----:B------:R-:W-:-:S03]  /*4b40*/  ISETP.GE.AND P2, PT, R9, RZ, PT ;  /* 0x000000ff0900720c */ /* 0x000fc60003f46270 */
[----:B------:R-:W-:Y:S02]  /*4b50*/  IMAD.MOV.U32 R9, RZ, RZ, R13 ;  /* 0x000000ffff097224 */ /* 0x000fe400078e000d */
[----:B------:R-:W-:-:S04]  /*4b60*/  IMAD.HI.U32 R13, R26, R12, RZ ;  /* 0x0000000c1a0d7227 */ /* 0x000fc800078e00ff */
[--C-:B------:R-:W-:Y:S02]  /*4b70*/  @!P6 IMAD.IADD R11, R11, 0x1, -R20.reuse ;  /* 0x000000010b0be824 */ /* 0x100fe400078e0a14 */
[----:B------:R-:W-:Y:S02]  /*4b80*/  IMAD.MOV R13, RZ, RZ, -R13 ;  /* 0x000000ffff0d7224 */ /* 0x000fe400078e0a0d */
[----:B------:R-:W-:Y:S01]  /*4b90*/  @!P1 IMAD.IADD R8, R8, 0x1, -R20 ;  /* 0x0000000108089824 */ /* 0x000fe200078e0a14 */
[----:B------:R-:W-:Y:S01]  /*4ba0*/  ISETP.GE.AND P1, PT, R4, RZ, PT ;  /* 0x000000ff0400720c */ /* 0x000fe20003f26270 */
[----:B------:R-:W-:Y:S01]  /*4bb0*/  IMAD.HI.U32 R4, R26, R9, RZ ;  /* 0x000000091a047227 */ /* 0x000fe200078e00ff */
[----:B------:R-:W-:-:S03]  /*4bc0*/  ISETP.GT.U32.AND P6, PT, R20, R11, PT ;  /* 0x0000000b1400720c */ /* 0x000fc60003fc4070 */
[----:B------:R-:W-:Y:S02]  /*4bd0*/  IMAD.MOV R7, RZ, RZ, -R14 ;  /* 0x000000ffff077224 */ /* 0x000fe400078e0a0e */
[----:B------:R-:W-:Y:S01]  /*4be0*/  IMAD R12, R20, R13, R12 ;  /* 0x0000000d140c7224 */ /* 0x000fe200078e020c */
[----:B------:R-:W-:Y:S01]  /*4bf0*/  IADD3 R13, R0, 0x156, RZ ;  /* 0x00000156000d7810 */ /* 0x000fe20007ffe0ff */
[----:B------:R-:W-:Y:S01]  /*4c00*/  @!P5 IMAD.MOV R15, RZ, RZ, -R15 ;  /* 0x000000ffff0fd224 */ /* 0x000fe200078e0a0f */
[C---:B------:R-:W-:Y:S01]  /*4c10*/  ISETP.GT.U32.AND P5, PT, R20.reuse, R8, PT ;  /* 0x000000081400720c */ /* 0x040fe20003fa4070 */
[----:B------:R-:W-:Y:S01]  /*4c20*/  IMAD.MOV R4, RZ, RZ, -R4 ;  /* 0x000000ffff047224 */ /* 0x000fe200078e0a04 */
[C---:B------:R-:W-:Y:S01]  /*4c30*/  ISETP.GT.U32.AND P4, PT, R20.reuse, R12, PT ;  /* 0x0000000c1400720c */ /* 0x040fe20003f84070 */
[C---:B------:R-:W-:Y:S01]  /*4c40*/  IMAD R6, R20.reuse, R7, R6 ;  /* 0x0000000714067224 */ /* 0x040fe200078e0206 */
[----:B------:R0:W-:Y:S01]  /*4c50*/  STL [R1+0x2b8], R15 ;  /* 0x0002b80f01007387 */ /* 0x0001e20000100800 */
[C---:B------:R-:W-:Y:S01]  /*4c60*/  IMAD R9, R20.reuse, R4, R9 ;  /* 0x0000000414097224 */ /* 0x040fe200078e0209 */
[----:B------:R-:W-:Y:S01]  /*4c70*/  IABS R4, R13 ;  /* 0x0000000d00047213 */ /* 0x000fe20000000000 */
[----:B------:R-:W-:Y:S01]  /*4c80*/  @!P3 IMAD.MOV R5, RZ, RZ, -R5 ;  /* 0x000000ffff05b224 */ /* 0x000fe200078e0a05 */
[C---:B------:R-:W-:Y:S01]  /*4c90*/  ISETP.GT.U32.AND P3, PT, R20.reuse, R6, PT ;  /* 0x000000061400720c */ /* 0x040fe20003f64070 */
[--C-:B------:R-:W-:Y:S01]  /*4ca0*/  @!P6 IMAD.IADD R11, R11, 0x1, -R20.reuse ;  /* 0x000000010b0be824 */ /* 0x100fe200078e0a14 */
[----:B------:R-:W-:Y:S01]  /*4cb0*/  ISETP.GT.U32.AND P6, PT, R20, R9, PT ;  /* 0x000000091400720c */ /* 0x000fe20003fc4070 */
[----:B------:R-:W-:Y:S01]  /*4cc0*/  STL [R1+0x2a8], R10 ;  /* 0x0002a80a01007387 */ /* 0x000fe20000100800 */
[----:B------:R-:W-:Y:S01]  /*4cd0*/  IADD3 R7, R0, 0x152, RZ ;  /* 0x0000015200077810 */ /* 0x000fe20007ffe0ff */
[--C-:B------:R-:W-:Y:S01]  /*4ce0*/  @!P5 IMAD.IADD R8, R8, 0x1, -R20.reuse ;  /* 0x000000010808d824 */ /* 0x100fe200078e0a14 */
[----:B------:R-:W-:Y:S01]  /*4cf0*/  ISETP.GE.AND P5, PT, R2, RZ, PT ;  /* 0x000000ff0200720c */ /* 0x000fe20003fa6270 */
[----:B------:R-:W-:Y:S01]  /*4d00*/  @!P4 IMAD.IADD R12, R12, 0x1, -R20 ;  /* 0x000000010c0cc824 */ /* 0x000fe200078e0a14 */
[----:B------:R-:W-:Y:S01]  /*4d10*/  IADD3 R2, R0, 0x154, RZ ;  /* 0x0000015400027810 */ /* 0x000fe20007ffe0ff */
[----:B------:R1:W-:Y:S01]  /*4d20*/  STL [R1+0x2ac], R5 ;  /* 0x0002ac0501007387 */ /* 0x0003e20000100800 */
[----:B------:R-:W-:Y:S01]  /*4d30*/  ISETP.GE.AND P4, PT, R3, RZ, PT ;  /* 0x000000ff0300720c */ /* 0x000fe20003f86270 */
[----:B------:R-:W-:Y:S01]  /*4d40*/  IMAD.HI.U32 R3, R26, R4, RZ ;  /* 0x000000041a037227 */ /* 0x000fe200078e00ff */
[----:B0-----:R-:W-:-:S03]  /*4d50*/  IABS R15, R7 ;  /* 0x00000007000f7213 */ /* 0x001fc60000000000 */
[--C-:B------:R-:W-:Y:S01]  /*4d60*/  @!P3 IMAD.IADD R6, R6, 0x1, -R20.reuse ;  /* 0x000000010606b824 */ /* 0x100fe200078e0a14 */
[C---:B------:R-:W-:Y:S01]  /*4d70*/  ISETP.GT.U32.AND P3, PT, R20.reuse, R12, PT ;  /* 0x0000000c1400720c */ /* 0x040fe20003f64070 */
[----:B------:R-:W-:Y:S01]  /*4d80*/  @!P6 IMAD.IADD R9, R9, 0x1, -R20 ;  /* 0x000000010909e824 */ /* 0x000fe200078e0a14 */
[----:B-1----:R-:W-:Y:S01]  /*4d90*/  IABS R5, R2 ;  /* 0x0000000200057213 */ /* 0x002fe20000000000 */
[----:B------:R-:W-:Y:S01]  /*4da0*/  IMAD.MOV.U32 R10, RZ, RZ, R8 ;  /* 0x000000ffff0a7224 */ /* 0x000fe200078e0008 */
[----:B------:R-:W-:Y:S01]  /*4db0*/  ISETP.GT.U32.AND P6, PT, R20, R6, PT ;  /* 0x000000061400720c */ /* 0x000fe20003fc4070 */
[----:B------:R-:W-:Y:S02]  /*4dc0*/  IMAD.MOV R3, RZ, RZ, -R3 ;  /* 0x000000ffff037224 */ /* 0x000fe400078e0a03 */
[----:B------:R-:W-:-:S04]  /*4dd0*/  IMAD.HI.U32 R8, R26, R5, RZ ;  /* 0x000000051a087227 */ /* 0x000fc800078e00ff */
[----:B------:R-:W-:Y:S01]  /*4de0*/  IMAD R4, R20, R3, R4 ;  /* 0x0000000314047224 */ /* 0x000fe200078e0204 */
[----:B------:R-:W-:Y:S01]  /*4df0*/  IADD3 R3, R0, 0x150, RZ ;  /* 0x0000015000037810 */ /* 0x000fe20007ffe0ff */
[----:B------:R-:W-:Y:S02]  /*4e00*/  IMAD.MOV R8, RZ, RZ, -R8 ;  /* 0x000000ffff087224 */ /* 0x000fe400078e0a08 */
[--C-:B------:R-:W-:Y:S01]  /*4e10*/  @!P3 IMAD.IADD R12, R12, 0x1, -R20.reuse ;  /* 0x000000010c0cb824 */ /* 0x100fe200078e0a14 */
[C---:B------:R-:W-:Y:S01]  /*4e20*/  ISETP.GT.U32.AND P3, PT, R20.reuse, R4, PT ;  /* 0x000000041400720c */ /* 0x040fe20003f64070 */
[----:B------:R-:W-:Y:S01]  /*4e30*/  IMAD R5, R20, R8, R5 ;  /* 0x0000000814057224 */ /* 0x000fe200078e0205 */
[----:B------:R-:W-:Y:S01]  /*4e40*/  IABS R8, R3 ;  /* 0x0000000300087213 */ /* 0x000fe20000000000 */
[----:B------:R-:W-:Y:S02]  /*4e50*/  @!P6 IMAD.IADD R6, R6, 0x1, -R20 ;  /* 0x000000010606e824 */ /* 0x000fe400078e0a14 */
[----:B------:R-:W-:Y:S01]  /*4e60*/  IMAD.HI.U32 R16, R26, R15, RZ ;  /* 0x0000000f1a107227 */ /* 0x000fe200078e00ff */
[----:B------:R-:W-:-:S03]  /*4e70*/  ISETP.GT.U32.AND P6, PT, R20, R5, PT ;  /* 0x000000051400720c */ /* 0x000fc60003fc4070 */
[----:B------:R-:W-:Y:S01]  /*4e80*/  @!P0 IMAD.MOV R10, RZ, RZ, -R10 ;  /* 0x000000ffff0a8224 */ /* 0x000fe200078e0a0a */
[----:B------:R-:W-:Y:S01]  /*4e90*/  ISETP.GT.U32.AND P0, PT, R20, R9, PT ;  /* 0x000000091400720c */ /* 0x000fe20003f04070 */
[----:B------:R-:W-:Y:S02]  /*4ea0*/  IMAD.MOV R16, RZ, RZ, -R16 ;  /* 0x000000ffff107224 */ /* 0x000fe400078e0a10 */
[--C-:B------:R-:W-:Y:S01]  /*4eb0*/  @!P3 IMAD.IADD R4, R4, 0x1, -R20.reuse ;  /* 0x000000010404b824 */ /* 0x100fe200078e0a14 */
[----:B------:R-:W-:Y:S01]  /*4ec0*/  ISETP.GE.AND P3, PT, R2, RZ, PT ;  /* 0x000000ff0200720c */ /* 0x000fe20003f66270 */
[----:B------:R-:W-:Y:S01]  /*4ed0*/  IMAD.HI.U32 R14, R26, R8, RZ ;  /* 0x000000081a0e7227 */ /* 0x000fe200078e00ff */
[----:B------:R0:W-:Y:S03]  /*4ee0*/  STL [R1+0x2b0], R10 ;  /* 0x0002b00a01007387 */ /* 0x0001e60000100800 */
[----:B------:R-:W-:Y:S01]  /*4ef0*/  @!P6 IMAD.IADD R5, R5, 0x1, -R20 ;  /* 0x000000010505e824 */ /* 0x000fe200078e0a14 */
[C---:B------:R-:W-:Y:S01]  /*4f00*/  ISETP.GT.U32.AND P6, PT, R20.reuse, R4, PT ;  /* 0x000000041400720c */ /* 0x040fe20003fc4070 */
[----:B------:R-:W-:-:S02]  /*4f10*/  IMAD R2, R20, R16, R15 ;  /* 0x0000001014027224 */ /* 0x000fc400078e020f */
[----:B------:R-:W-:Y:S02]  /*4f20*/  IMAD.MOV R14, RZ, RZ, -R14 ;  /* 0x000000ffff0e7224 */ /* 0x000fe400078e0a0e */
[----:B------:R-:W-:Y:S01]  /*4f30*/  IMAD.MOV.U32 R17, RZ, RZ, R12 ;  /* 0x000000ffff117224 */ /* 0x000fe200078e000c */
[----:B0-----:R-:W-:Y:S01]  /*4f40*/  IADD3 R10, R0, 0x14e, RZ ;  /* 0x0000014e000a7810 */ /* 0x001fe20007ffe0ff */
[----:B------:R-:W-:Y:S01]  /*4f50*/  @!P2 IMAD.MOV R11, RZ, RZ, -R11 ;  /* 0x000000ffff0ba224 */ /* 0x000fe200078e0a0b */
[C---:B------:R-:W-:Y:S01]  /*4f60*/  ISETP.GT.U32.AND P2, PT, R20.reuse, R2, PT ;  /* 0x000000021400720c */ /* 0x040fe20003f44070 */
[C---:B------:R-:W-:Y:S02]  /*4f70*/  IMAD R8, R20.reuse, R14, R8 ;  /* 0x0000000e14087224 */ /* 0x040fe400078e0208 */
[----:B------:R-:W-:Y:S01]  /*4f80*/  @!P0 IMAD.IADD R9, R9, 0x1, -R20 ;  /* 0x0000000109098824 */ /* 0x000fe200078e0a14 */
[----:B------:R-:W-:Y:S01]  /*4f90*/  ISETP.GE.AND P0, PT, R13, RZ, PT ;  /* 0x000000ff0d00720c */ /* 0x000fe20003f06270 */
[----:B------:R-:W-:Y:S01]  /*4fa0*/  @!P1 IMAD.MOV R17, RZ, RZ, -R17 ;  /* 0x000000ffff119224 */ /* 0x000fe200078e0a11 */
[----:B------:R-:W-:Y:S01]  /*4fb0*/  IABS R13, R10 ;  /* 0x0000000a000d7213 */ /* 0x000fe20000000000 */
[----:B------:R-:W-:Y:S01]  /*4fc0*/  @!P5 IMAD.MOV R6, RZ, RZ, -R6 ;  /* 0x000000ffff06d224 */ /* 0x000fe200078e0a06 */
[----:B------:R-:W-:Y:S01]  /*4fd0*/  ISETP.GT.U32.AND P1, PT, R20, R5, PT ;  /* 0x000000051400720c */ /* 0x000fe20003f24070 */
[--C-:B------:R-:W-:Y:S01]  /*4fe0*/  @!P6 IMAD.IADD R4, R4, 0x1, -R20.reuse ;  /* 0x000000010404e824 */ /* 0x100fe200078e0a14 */
[----:B------:R-:W-:Y:S01]  /*4ff0*/  ISETP.GT.U32.AND P6, PT, R20, R8, PT ;  /* 0x000000081400720c */ /* 0x000fe20003fc4070 */
[----:B------:R0:W-:Y:S01]  /*5000*/  STL [R1+0x2a4], R11 ;  /* 0x0002a40b01007387 */ /* 0x0001e20000100800 */
[----:B------:R-:W-:Y:S01]  /*5010*/  @!P4 IMAD.MOV R9, RZ, RZ, -R9 ;  /* 0x000000ffff09c224 */ /* 0x000fe200078e0a09 */
[----:B------:R-:W-:Y:S01]  /*5020*/  ISETP.GE.AND P4, PT, R3, RZ, PT ;  /* 0x000000ff0300720c */ /* 0x000fe20003f86270 */
[----:B------:R-:W-:Y:S01]  /*5030*/  @!P2 IMAD.IADD R2, R2, 0x1, -R20 ;  /* 0x000000010202a824 */ /* 0x000fe200078e0a14 */
[----:B------:R-:W-:Y:S01]  /*5040*/  STL [R1+0x2a0], R17 ;  /* 0x0002a01101007387 */ /* 0x000fe20000100800 */
[----:B------:R-:W-:-:S02]  /*5050*/  IADD3 R3, R0, 0x14c, RZ ;  /* 0x0000014c00037810 */ /* 0x000fc40007ffe0ff */
[----:B------:R-:W-:Y:S01]  /*5060*/  ISETP.GE.AND P5, PT, R7, RZ, PT ;  /* 0x000000ff0700720c */ /* 0x000fe20003fa6270 */
[----:B------:R1:W-:Y:S01]  /*5070*/  STL [R1+0x29c], R6 ;  /* 0x00029c0601007387 */ /* 0x0003e20000100800 */
[----:B------:R-:W-:Y:S01]  /*5080*/  IABS R15, R3 ;  /* 0x00000003000f7213 */ /* 0x000fe20000000000 */
[--C-:B------:R-:W-:Y:S01]  /*5090*/  @!P1 IMAD.IADD R5, R5, 0x1, -R20.reuse ;  /* 0x0000000105059824 */ /* 0x100fe200078e0a14 */
[----:B------:R-:W-:Y:S01]  /*50a0*/  IADD3 R7, R0, 0x14a, RZ ;  /* 0x0000014a00077810 */ /* 0x000fe20007ffe0ff */
[----:B------:R-:W-:Y:S01]  /*50b0*/  @!P6 IMAD.IADD R8, R8, 0x1, -R20 ;  /* 0x000000010808e824 */ /* 0x000fe200078e0a14 */
[----:B------:R-:W-:Y:S01]  /*50c0*/  ISETP.GT.U32.AND P6, PT, R20, R2, PT ;  /* 0x000000021400720c */ /* 0x000fe20003fc4070 */
[----:B------:R2:W-:Y:S01]  /*50d0*/  STL [R1+0x298], R9 ;  /* 0x0002980901007387 */ /* 0x0005e20000100800 */
[----:B------:R-:W-:Y:S01]  /*50e0*/  @!P3 IMAD.MOV R5, RZ, RZ, -R5 ;  /* 0x000000ffff05b224 */ /* 0x000fe200078e0a05 */
[----:B0-----:R-:W-:Y:S01]  /*50f0*/  IABS R11, R7 ;  /* 0x00000007000b7213 */ /* 0x001fe20000000000 */
[----:B-1----:R-:W-:Y:S01]  /*5100*/  IMAD.HI.U32 R6, R26, R13, RZ ;  /* 0x0000000d1a067227 */ /* 0x002fe200078e00ff */
[----:B------:R-:W-:-:S02]  /*5110*/  ISETP.GE.AND P2, PT, R3, RZ, PT ;  /* 0x000000ff0300720c */ /* 0x000fc40003f46270 */
[----:B------:R-:W-:Y:S01]  /*5120*/  IADD3 R3, R0, 0x146, RZ ;  /* 0x0000014600037810 */ /* 0x000fe20007ffe0ff */
[----:B------:R-:W-:Y:S01]  /*5130*/  IMAD.MOV R6, RZ, RZ, -R6 ;  /* 0x000000ffff067224 */ /* 0x000fe200078e0a06 */
[----:B------:R-:W-:Y:S01]  /*5140*/  ISETP.GE.AND P1, PT, R10, RZ, PT ;  /* 0x000000ff0a00720c */ /* 0x000fe20003f26270 */
[----:B--2---:R-:W-:Y:S01]  /*5150*/  IMAD.MOV.U32 R9, RZ, RZ, R4 ;  /* 0x000000ffff097224 */ /* 0x004fe200078e0004 */
[----:B------:R-:W-:Y:S01]  /*5160*/  IADD3 R10, R0, 0x13e, RZ ;  /* 0x0000013e000a7810 */ /* 0x000fe20007ffe0ff */
[----:B------:R-:W-:Y:S01]  /*5170*/  IMAD R16, R20, R6, R13 ;  /* 0x0000000614107224 */ /* 0x000fe200078e020d */
[----:B------:R-:W-:Y:S01]  /*5180*/  IADD3 R6, R0, 0x148, RZ ;  /* 0x0000014800067810 */ /* 0x000fe20007ffe0ff */
[----:B------:R-:W-:Y:S01]  /*5190*/  IMAD.HI.U32 R4, R26, R15, RZ ;  /* 0x0000000f1a047227 */ /* 0x000fe200078e00ff */
[----:B------:R-:W-:Y:S02]  /*51a0*/  IABS R13, R3 ;  /* 0x00000003000d7213 */ /* 0x000fe40000000000 */
[C---:B------:R-:W-:Y:S01]  /*51b0*/  ISETP.GT.U32.AND P3, PT, R20.reuse, R16, PT ;  /* 0x000000101400720c */ /* 0x040fe20003f64070 */
[----:B------:R-:W-:Y:S01]  /*51c0*/  @!P0 IMAD.MOV R9, RZ, RZ, -R9 ;  /* 0x000000ffff098224 */ /* 0x000fe200078e0a09 */
[----:B------:R-:W-:Y:S01]  /*51d0*/  ISETP.GT.U32.AND P0, PT, R20, R8, PT ;  /* 0x000000081400720c */ /* 0x000fe20003f04070 */
[----:B------:R-:W-:Y:S01]  /*51e0*/  IMAD.MOV R4, RZ, RZ, -R4 ;  /* 0x000000ffff047224 */ /* 0x000fe200078e0a04 */
[----:B------:R-:W-:Y:S01]  /*51f0*/  IABS R14, R6 ;  /* 0x00000006000e7213 */ /* 0x000fe20000000000 */
[----:B------:R-:W-:Y:S01]  /*5200*/  @!P6 IMAD.IADD R2, R2, 0x1, -R20 ;  /* 0x000000010202e824 */ /* 0x000fe200078e0a14 */
[----:B------:R0:W-:Y:S01]  /*5210*/  STL [R1+0x290], R9 ;  /* 0x0002900901007387 */ /* 0x0001e20000100800 */
[----:B------:R-:W-:-:S02]  /*5220*/  IMAD R15, R20, R4, R15 ;  /* 0x00000004140f7224 */ /* 0x000fc400078e020f */
[----:B------:R-:W-:Y:S01]  /*5230*/  IMAD.HI.U32 R4, R26, R11, RZ ;  /* 0x0000000b1a047227 */ /* 0x000fe200078e00ff */
[----:B------:R1:W-:Y:S02]  /*5240*/  STL [R1+0x28c], R5 ;  /* 0x00028c0501007387 */ /* 0x0003e40000100800 */
[----:B------:R-:W-:Y:S01]  /*5250*/  ISETP.GT.U32.AND P6, PT, R20, R15, PT ;  /* 0x0000000f1400720c */ /* 0x000fe20003fc4070 */
[--C-:B------:R-:W-:Y:S01]  /*5260*/  @!P3 IMAD.IADD R16, R16, 0x1, -R20.reuse ;  /* 0x000000011010b824 */ /* 0x100fe200078e0a14 */
[----:B------:R-:W-:Y:S01]  /*5270*/  ISETP.GE.AND P3, PT, R6, RZ, PT ;  /* 0x000000ff0600720c */ /* 0x000fe20003f66270 */
[----:B------:R-:W-:Y:S01]  /*5280*/  @!P0 IMAD.IADD R8, R8, 0x1, -R20 ;  /* 0x0000000108088824 */ /* 0x000fe200078e0a14 */
[----:B------:R-:W-:Y:S01]  /*5290*/  ISETP.GE.AND P0, PT, R7, RZ, PT ;  /* 0x000000ff0700720c */ /* 0x000fe20003f06270 */
[----:B0-----:R-:W-:Y:S01]  /*52a0*/  IMAD.MOV.U32 R9, RZ, RZ, R2 ;  /* 0x000000ffff097224 */ /* 0x001fe200078e0002 */
[----:B------:R-:W-:Y:S01]  /*52b0*/  IADD3 R2, R0, 0x142, RZ ;  /* 0x0000014200027810 */ /* 0x000fe20007ffe0ff */
[----:B------:R-:W-:-:S02]  /*52c0*/  IMAD.MOV R7, RZ, RZ, -R4 ;  /* 0x000000ffff077224 */ /* 0x000fc400078e0a04 */
[----:B-1----:R-:W-:Y:S01]  /*52d0*/  IMAD.HI.U32 R5, R26, R14, RZ ;  /* 0x0000000e1a057227 */ /* 0x002fe200078e00ff */
[----:B------:R-:W-:-:S03]  /*52e0*/  IABS R6, R2 ;  /* 0x0000000200067213 */ /* 0x000fc60000000000 */
[----:B------:R-:W-:Y:S01]  /*52f0*/  @!P5 IMAD.MOV R9, RZ, RZ, -R9 ;  /* 0x000000ffff09d224 */ /* 0x000fe200078e0a09 */
[C---:B------:R-:W-:Y:S01]  /*5300*/  ISETP.GT.U32.AND P5, PT, R20.reuse, R16, PT ;  /* 0x000000101400720c */ /* 0x040fe20003fa4070 */
[----:B------:R-:W-:Y:S02]  /*5310*/  IMAD.MOV R5, RZ, RZ, -R5 ;  /* 0x000000ffff057224 */ /* 0x000fe400078e0a05 */
[----:B------:R-:W-:Y:S01]  /*5320*/  IMAD R11, R20, R7, R11 ;  /* 0x00000007140b7224 */ /* 0x000fe200078e020b */
[----:B------:R-:W-:Y:S01]  /*5330*/  IADD3 R7, R0, 0x144, RZ ;  /* 0x0000014400077810 */ /* 0x000fe20007ffe0ff */
[----:B------:R-:W-:Y:S01]  /*5340*/  IMAD R14, R20, R5, R14 ;  /* 0x00000005140e7224 */ /* 0x000fe200078e020e */
[----:B------:R0:W-:Y:S01]  /*5350*/  STL [R1+0x284], R9 ;  /* 0x0002840901007387 */ /* 0x0001e20000100800 */
[----:B------:R-:W-:Y:S01]  /*5360*/  IMAD.MOV.U32 R5, RZ, RZ, R8 ;  /* 0x000000ffff057224 */ /* 0x000fe200078e0008 */
[----:B------:R-:W-:Y:S01]  /*5370*/  IADD3 R8, R0, 0x140, RZ ;  /* 0x0000014000087810 */ /* 0x000fe20007ffe0ff */
[----:B------:R-:W-:-:S02]  /*5380*/  @!P6 IMAD.IADD R15, R15, 0x1, -R20 ;  /* 0x000000010f0fe824 */ /* 0x000fc400078e0a14 */
[----:B------:R-:W-:Y:S01]  /*5390*/  @!P4 IMAD.MOV R5, RZ, RZ, -R5 ;  /* 0x000000ffff05c224 */ /* 0x000fe200078e0a05 */
[----:B------:R-:W-:Y:S01]  /*53a0*/  ISETP.GT.U32.AND P4, PT, R20, R11, PT ;  /* 0x0000000b1400720c */ /* 0x000fe20003f84070 */
[----:B------:R-:W-:Y:S01]  /*53b0*/  @!P5 IMAD.IADD R16, R16, 0x1, -R20 ;  /* 0x000000011010d824 */ /* 0x000fe200078e0a14 */
[----:B------:R-:W-:Y:S01]  /*53c0*/  ISETP.GT.U32.AND P6, PT, R20, R15, PT ;  /* 0x0000000f1400720c */ /* 0x000fe20003fc4070 */
[----:B------:R-:W-:Y:S01]  /*53d0*/  IMAD.HI.U32 R4, R26, R13, RZ ;  /* 0x0000000d1a047227 */ /* 0x000fe200078e00ff */
[----:B------:R-:W-:Y:S01]  /*53e0*/  ISETP.GT.U32.AND P5, PT, R20, R14, PT ;  /* 0x0000000e1400720c */ /* 0x000fe20003fa4070 */
[----:B------:R1:W-:Y:S01]  /*53f0*/  STL [R1+0x288], R5 ;  /* 0x0002880501007387 */ /* 0x0003e20000100800 */
[----:B0-----:R-:W-:Y:S01]  /*5400*/  IABS R9, R7 ;  /* 0x0000000700097213 */ /* 0x001fe20000000000 */
[----:B------:R-:W-:Y:S02]  /*5410*/  IMAD.MOV R4, RZ, RZ, -R4 ;  /* 0x000000ffff047224 */ /* 0x000fe400078e0a04 */
[----:B------:R-:W-:Y:S01]  /*5420*/  IMAD.MOV.U32 R18, RZ, RZ, R16 ;  /* 0x000000ffff127224 */ /* 0x000fe200078e0010 */
[----:B------:R-:W-:Y:S01]  /*5430*/  IADD3 R16, R0, 0x130, RZ ;  /* 0x0000013000107810 */ /* 0x000fe20007ffe0ff */
[C---:B------:R-:W-:Y:S01]  /*5440*/  IMAD R13, R20.reuse, R4, R13 ;  /* 0x00000004140d7224 */ /* 0x040fe200078e020d */
[----:B------:R-:W-:Y:S01]  /*5450*/  IABS R4, R10 ;  /* 0x0000000a00047213 */ /* 0x000fe20000000000 */
[--C-:B------:R-:W-:Y:S01]  /*5460*/  @!P4 IMAD.IADD R11, R11, 0x1, -R20.reuse ;  /* 0x000000010b0bc824 */ /* 0x100fe200078e0a14 */
[----:B------:R-:W-:Y:S01]  /*5470*/  ISETP.GE.AND P4, PT, R3, RZ, PT ;  /* 0x000000ff0300720c */ /* 0x000fe20003f86270 */
[--C-:B------:R-:W-:Y:S01]  /*5480*/  @!P6 IMAD.IADD R15, R15, 0x1, -R20.reuse ;  /* 0x000000010f0fe824 */ /* 0x100fe200078e0a14 */
[----:B------:R-:W-:Y:S01]  /*5490*/  ISETP.GT.U32.AND P6, PT, R20, R13, PT ;  /* 0x0000000d1400720c */ /* 0x000fe20003fc4070 */
[----:B------:R-:W-:Y:S01]  /*54a0*/  @!P5 IMAD.IADD R14, R14, 0x1, -R20 ;  /* 0x000000010e0ed824 */ /* 0x000fe200078e0a14 */
[----:B------:R-:W-:Y:S01]  /*54b0*/  ISETP.GT.U32.AND P5, PT, R20, R11, PT ;  /* 0x0000000b1400720c */ /* 0x000fe20003fa4070 */
[----:B------:R-:W-:Y:S01]  /*54c0*/  IMAD.HI.U32 R12, R26, R9, RZ ;  /* 0x000000091a0c7227 */ /* 0x000fe200078e00ff */
[----:B-1----:R-:W-:-:S03]  /*54d0*/  IABS R5, R8 ;  /* 0x0000000800057213 */ /* 0x002fc60000000000 */
[----:B------:R-:W-:Y:S02]  /*54e0*/  IMAD.MOV R12, RZ, RZ, -R12 ;  /* 0x000000ffff0c7224 */ /* 0x000fe400078e0a0c */
[----:B------:R-:W-:-:S04]  /*54f0*/  IMAD.HI.U32 R3, R26, R6, RZ ;  /* 0x000000061a037227 */ /* 0x000fc800078e00ff */
[C---:B------:R-:W-:Y:S02]  /*5500*/  IMAD R9, R20.reuse, R12, R9 ;  /* 0x0000000c14097224 */ /* 0x040fe400078e0209 */
[--C-:B------:R-:W-:Y:S01]  /*5510*/  @!P6 IMAD.IADD R13, R13, 0x1, -R20.reuse ;  /* 0x000000010d0de824 */ /* 0x100fe200078e0a14 */
[C---:B------:R-:W-:Y:S01]  /*5520*/  ISETP.GT.U32.AND P6, PT, R20.reuse, R14, PT ;  /* 0x0000000e1400720c */ /* 0x040fe20003fc4070 */
[----:B------:R-:W-:Y:S01]  /*5530*/  @!P5 IMAD.IADD R11, R11, 0x1, -R20 ;  /* 0x000000010b0bd824 */ /* 0x000fe200078e0a14 */
[C---:B------:R-:W-:Y:S01]  /*5540*/  ISETP.GT.U32.AND P5, PT, R20.reuse, R9, PT ;  /* 0x000000091400720c */ /* 0x040fe20003fa4070 */
[----:B------:R-:W-:Y:S02]  /*5550*/  IMAD.MOV.U32 R17, RZ, RZ, R15 ;  /* 0x000000ffff117224 */ /* 0x000fe400078e000f */
[----:B------:R-:W-:Y:S02]  /*5560*/  IMAD.MOV R3, RZ, RZ, -R3 ;  /* 0x000000ffff037224 */ /* 0x000fe400078e0a03 */
[----:B------:R-:W-:Y:S01]  /*5570*/  @!P2 IMAD.MOV R17, RZ, RZ, -R17 ;  /* 0x000000ffff11a224 */ /* 0x000fe200078e0a11 */
[----:B------:R-:W-:Y:S01]  /*5580*/  ISETP.GE.AND P2, PT, R7, RZ, PT ;  /* 0x000000ff0700720c */ /* 0x000fe20003f46270 */
[----:B------:R-:W-:Y:S01]  /*5590*/  IMAD R6, R20, R3, R6 ;  /* 0x0000000314067224 */ /* 0x000fe200078e0206 */
[----:B------:R-:W-:Y:S01]  /*55a0*/  IADD3 R3, R0, 0x13c, RZ ;  /* 0x0000013c00037810 */ /* 0x000fe20007ffe0ff */
[----:B------:R-:W-:-:S04]  /*55b0*/  IMAD.HI.U32 R7, R26, R4, RZ ;  /* 0x000000041a077227 */ /* 0x000fc800078e00ff */
[----:B------:R-:W-:Y:S01]  /*55c0*/  @!P1 IMAD.MOV R18, RZ, RZ, -R18 ;  /* 0x000000ffff129224 */ /* 0x000fe200078e0a12 */
[----:B------:R-:W-:Y:S01]  /*55d0*/  ISETP.GT.U32.AND P1, PT, R20, R13, PT ;  /* 0x0000000d1400720c */ /* 0x000fe20003f24070 */
[----:B------:R-:W-:Y:S02]  /*55e0*/  IMAD.MOV R7, RZ, RZ, -R7 ;  /* 0x000000ffff077224 */ /* 0x000fe400078e0a07 */
[--C-:B------:R-:W-:Y:S01]  /*55f0*/  @!P6 IMAD.IADD R14, R14, 0x1, -R20.reuse ;  /* 0x000000010e0ee824 */ /* 0x100fe200078e0a14 */
[C---:B------:R-:W-:Y:S01]  /*5600*/  ISETP.GT.U32.AND P6, PT, R20.reuse, R6, PT ;  /* 0x000000061400720c */ /* 0x040fe20003fc4070 */
[----:B------:R-:W-:Y:S01]  /*5610*/  @!P5 IMAD.IADD R9, R9, 0x1, -R20 ;  /* 0x000000010909d824 */ /* 0x000fe200078e0a14 */
[----:B------:R-:W-:Y:S01]  /*5620*/  STL [R1+0x238], R18 ;  /* 0x0002381201007387 */ /* 0x000fe20000100800 */
[----:B------:R-:W-:Y:S02]  /*5630*/  IMAD.MOV.U32 R15, RZ, RZ, R11 ;  /* 0x000000ffff0f7224 */ /* 0x000fe400078e000b */
[----:B------:R-:W-:Y:S01]  /*5640*/  IMAD R4, R20, R7, R4 ;  /* 0x0000000714047224 */ /* 0x000fe200078e0204 */
[----:B------:R-:W-:Y:S01]  /*5650*/  IADD3 R7, R0, 0x13a, RZ ;  /* 0x0000013a00077810 */ /* 0x000fe20007ffe0ff */
[----:B------:R-:W-:Y:S01]  /*5660*/  @!P0 IMAD.MOV R15, RZ, RZ, -R15 ;  /* 0x000000ffff0f8224 */ /* 0x000fe200078e0a0f */
[----:B------:R-:W-:Y:S01]  /*5670*/  ISETP.GT.U32.AND P0, PT, R20, R9, PT ;  /* 0x000000091400720c */ /* 0x000fe20003f04070 */
[----:B------:R-:W-:Y:S01]  /*5680*/  IMAD.HI.U32 R12, R26, R5, RZ ;  /* 0x000000051a0c7227 */ /* 0x000fe200078e00ff */
[----:B------:R-:W-:Y:S03]  /*5690*/  STL [R1+0x24c], R17 ;  /* 0x00024c1101007387 */ /* 0x000fe60000100800 */
[----:B------:R-:W-:Y:S01]  /*56a0*/  @!P3 IMAD.MOV R14, RZ, RZ, -R14 ;  /* 0x000000ffff0eb224 */ /* 0x000fe200078e0a0e */
[----:B------:R-:W-:Y:S01]  /*56b0*/  ISETP.GT.U32.AND P3, PT, R20, R4, PT ;  /* 0x000000041400720c */ /* 0x000fe20003f64070 */
[----:B------:R-:W-:Y:S01]  /*56c0*/  IMAD.MOV R12, RZ, RZ, -R12 ;  /* 0x000000ffff0c7224 */ /* 0x000fe200078e0a0c */
[----:B------:R-:W-:Y:S01]  /*56d0*/  STL [R1+0x274], R15 ;  /* 0x0002740f01007387 */ /* 0x000fe20000100800 */
[--C-:B------:R-:W-:Y:S01]  /*56e0*/  @!P1 IMAD.IADD R13, R13, 0x1, -R20.reuse ;  /* 0x000000010d0d9824 */ /* 0x100fe200078e0a14 */
[----:B------:R-:W-:Y:S01]  /*56f0*/  ISETP.GE.AND P1, PT, R2, RZ, PT ;  /* 0x000000ff0200720c */ /* 0x000fe20003f26270 */
[----:B------:R-:W-:Y:S01]  /*5700*/  IMAD R5, R20, R12, R5 ;  /* 0x0000000c14057224 */ /* 0x000fe200078e0205 */
[----:B------:R-:W-:Y:S01]  /*5710*/  IABS R2, R3 ;  /* 0x0000000300027213 */ /* 0x000fe20000000000 */
[--C-:B------:R-:W-:Y:S01]  /*5720*/  @!P6 IMAD.IADD R6, R6, 0x1, -R20.reuse ;  /* 0x000000010606e824 */ /* 0x100fe200078e0a14 */
[----:B------:R-:W-:Y:S01]  /*5730*/  IABS R12, R7 ;  /* 0x00000007000c7213 */ /* 0x000fe20000000000 */
[----:B------:R-:W-:Y:S01]  /*5740*/  @!P4 IMAD.MOV R13, RZ, RZ, -R13 ;  /* 0x000000ffff0dc224 */ /* 0x000fe200078e0a0d */
[C---:B------:R-:W-:Y:S01]  /*5750*/  ISETP.GT.U32.AND P5, PT, R20.reuse, R5, PT ;  /* 0x000000051400720c */ /* 0x040fe20003fa4070 */
[----:B------:R-:W-:Y:S01]  /*5760*/  @!P0 IMAD.IADD R9, R9, 0x1, -R20 ;  /* 0x0000000109098824 */ /* 0x000fe200078e0a14 */
[----:B------:R-:W-:Y:S01]  /*5770*/  ISETP.GT.U32.AND P6, PT, R20, R6, PT ;  /* 0x000000061400720c */ /* 0x000fe20003fc4070 */
[----:B------:R-:W-:Y:S01]  /*5780*/  IMAD.HI.U32 R11, R26, R2, RZ ;  /* 0x000000021a0b7227 */ /* 0x000fe200078e00ff */
[----:B------:R-:W-:Y:S01]  /*5790*/  STL [R1+0x258], R14 ;  /* 0x0002580e01007387 */ /* 0x000fe20000100800 */
[----:B------:R-:W-:-:S02]  /*57a0*/  ISETP.GE.AND P4, PT, R8, RZ, PT ;  /* 0x000000ff0800720c */ /* 0x000fc40003f86270 */
[----:B------:R-:W-:Y:S01]  /*57b0*/  @!P3 IMAD.IADD R4, R4, 0x1, -R20 ;  /* 0x000000010404b824 */ /* 0x000fe200078e0a14 */
[----:B------:R0:W-:Y:S01]  /*57c0*/  STL [R1+0x25c], R13 ;  /* 0x00025c0d01007387 */ /* 0x0001e20000100800 */
[----:B------:R-:W-:Y:S01]  /*57d0*/  IMAD.MOV R11, RZ, RZ, -R11 ;  /* 0x000000ffff0b7224 */ /* 0x000fe200078e0a0b */
[----:B------:R-:W-:Y:S01]  /*57e0*/  ISETP.GE.AND P0, PT, R10, RZ, PT ;  /* 0x000000ff0a00720c */ /* 0x000fe20003f06270 */
[----:B------:R-:W-:Y:S01]  /*57f0*/  IMAD.MOV.U32 R8, RZ, RZ, R12 ;  /* 0x000000ffff087224 */ /* 0x000fe200078e000c */
[----:B------:R-:W-:Y:S01]  /*5800*/  ISETP.GE.AND P3, PT, R3, RZ, PT ;  /* 0x000000ff0300720c */ /* 0x000fe20003f66270 */
[----:B------:R-:W-:Y:S01]  /*5810*/  IMAD R2, R20, R11, R2 ;  /* 0x0000000b14027224 */ /* 0x000fe200078e0202 */
[----:B------:R-:W-:Y:S01]  /*5820*/  IADD3 R12, R0, 0x138, RZ ;  /* 0x00000138000c7810 */ /* 0x000fe20007ffe0ff */
[----:B------:R-:W-:Y:S01]  /*5830*/  IMAD.HI.U32 R10, R26, R8, RZ ;  /* 0x000000081a0a7227 */ /* 0x000fe200078e00ff */
[----:B------:R-:W-:-:S03]  /*5840*/  IADD3 R11, R0, 0x12e, RZ ;  /* 0x0000012e000b7810 */ /* 0x000fc60007ffe0ff */
[----:B0-----:R-:W-:Y:S01]  /*5850*/  IMAD.MOV.U32 R13, RZ, RZ, R9 ;  /* 0x000000ffff0d7224 */ /* 0x001fe200078e0009 */
[----:B------:R-:W-:Y:S01]  /*5860*/  IADD3 R9, R0, 0x136, RZ ;  /* 0x0000013600097810 */ /* 0x000fe20007ffe0ff */
[--C-:B------:R-:W-:Y:S01]  /*5870*/  @!P5 IMAD.IADD R5, R5, 0x1, -R20.reuse ;  /* 0x000000010505d824 */ /* 0x100fe200078e0a14 */
[----:B------:R-:W-:Y:S01]  /*5880*/  IABS R14, R11 ;  /* 0x0000000b000e7213 */ /* 0x000fe20000000000 */
[----:B------:R-:W-:Y:S01]  /*5890*/  @!P2 IMAD.MOV R13, RZ, RZ, -R13 ;  /* 0x000000ffff0da224 */ /* 0x000fe200078e0a0d */
[----:B------:R-:W-:Y:S01]  /*58a0*/  ISETP.GT.U32.AND P2, PT, R20, R4, PT ;  /* 0x000000041400720c */ /* 0x000fe20003f44070 */
[----:B------:R-:W-:Y:S01]  /*58b0*/  @!P6 IMAD.IADD R6, R6, 0x1, -R20 ;  /* 0x000000010606e824 */ /* 0x000fe200078e0a14 */
[C---:B------:R-:W-:Y:S01]  /*58c0*/  ISETP.GT.U32.AND P6, PT, R20.reuse, R2, PT ;  /* 0x000000021400720c */ /* 0x040fe20003fc4070 */
[----:B------:R-:W-:Y:S01]  /*58d0*/  IMAD.MOV R10, RZ, RZ, -R10 ;  /* 0x000000ffff0a7224 */ /* 0x000fe200078e0a0a */
[C---:B------:R-:W-:Y:S01]  /*58e0*/  ISETP.GT.U32.AND P5, PT, R20.reuse, R5, PT ;  /* 0x000000051400720c */ /* 0x040fe20003fa4070 */
[----:B------:R-:W-:Y:S01]  /*58f0*/  @!P1 IMAD.MOV R6, RZ, RZ, -R6 ;  /* 0x000000ffff069224 */ /* 0x000fe200078e0a06 */
[----:B------:R-:W-:Y:S01]  /*5900*/  STL [R1+0x260], R13 ;  /* 0x0002600d01007387 */ /* 0x000fe20000100800 */
[----:B------:R-:W-:Y:S01]  /*5910*/  IMAD R3, R20, R10, R8 ;  /* 0x0000000a14037224 */ /* 0x000fe200078e0208 */
[----:B------:R-:W-:-:S02]  /*5920*/  ISETP.GE.AND P1, PT, R12, RZ, PT ;  /* 0x000000ff0c00720c */ /* 0x000fc40003f26270 */
[----:B------:R0:W-:Y:S01]  /*5930*/  STL [R1+0x264], R6 ;  /* 0x0002640601007387 */ /* 0x0001e20000100800 */
[----:B------:R-:W-:Y:S02]  /*5940*/  IABS R12, R12 ;  /* 0x0000000c000c7213 */ /* 0x000fe40000000000 */
[--C-:B------:R-:W-:Y:S01]  /*5950*/  @!P2 IMAD.IADD R4, R4, 0x1, -R20.reuse ;  /* 0x000000010404a824 */ /* 0x100fe200078e0a14 */
[----:B------:R-:W-:Y:S01]  /*5960*/  ISETP.GT.U32.AND P2, PT, R20, R3, PT ;  /* 0x000000031400720c */ /* 0x000fe20003f44070 */
[--C-:B------:R-:W-:Y:S01]  /*5970*/  @!P6 IMAD.IADD R2, R2, 0x1, -R20.reuse ;  /* 0x000000010202e824 */ /* 0x100fe200078e0a14 */
[----:B------:R-:W-:Y:S01]  /*5980*/  IADD3 R8, R0, 0x132, RZ ;  /* 0x0000013200087810 */ /* 0x000fe20007ffe0ff */
[----:B------:R-:W-:Y:S01]  /*5990*/  @!P5 IMAD.IADD R5, R5, 0x1, -R20 ;  /* 0x000000010505d824 */ /* 0x000fe200078e0a14 */
[----:B------:R-:W-:Y:S01]  /*59a0*/  ISETP.GE.AND P5, PT, R7, RZ, PT ;  /* 0x000000ff0700720c */ /* 0x000fe20003fa6270 */
[----:B0-----:R-:W-:Y:S01]  /*59b0*/  IMAD.MOV.U32 R6, RZ, RZ, R4 ;  /* 0x000000ffff067224 */ /* 0x001fe200078e0004 */
[----:B------:R-:W-:Y:S01]  /*59c0*/  ISETP.GT.U32.AND P6, PT, R20, R2, PT ;  /* 0x000000021400720c */ /* 0x000fe20003fc4070 */
[----:B------:R-:W-:Y:S01]  /*59d0*/  @!P4 IMAD.MOV R5, RZ, RZ, -R5 ;  /* 0x000000ffff05c224 */ /* 0x000fe200078e0a05 */
[----:B------:R-:W-:Y:S01]  /*59e0*/  IADD3 R7, R0, 0x134, RZ ;  /* 0x0000013400077810 */ /* 0x000fe20007ffe0ff */
[----:B------:R-:W-:Y:S01]  /*59f0*/  @!P0 IMAD.MOV R6, RZ, RZ, -R6 ;  /* 0x000000ffff068224 */ /* 0x000fe200078e0a06 */
[----:B------:R-:W-:-:S03]  /*5a00*/  ISETP.GE.AND P4, PT, R9, RZ, PT ;  /* 0x000000ff0900720c */ /* 0x000fc60003f86270 */
[--C-:B------:R-:W-:Y:S01]  /*5a10*/  @!P2 IMAD.IADD R3, R3, 0x1, -R20.reuse ;  /* 0x000000010303a824 */ /* 0x100fe200078e0a14 */
[----:B------:R-:W-:Y:S01]  /*5a20*/  STL [R1+0x26c], R5 ;  /* 0x00026c0501007387 */ /* 0x000fe20000100800 */
[----:B------:R-:W-:Y:S02]  /*5a30*/  ISETP.GE.AND P0, PT, R7, RZ, PT ;  /* 0x000000ff0700720c */ /* 0x000fe40003f06270 */
[----:B------:R-:W-:Y:S01]  /*5a40*/  IABS R7, R7 ;  /* 0x0000000700077213 */ /* 0x000fe20000000000 */
[----:B------:R0:W-:Y:S01]  /*5a50*/  STL [R1+0x270], R6 ;  /* 0x0002700601007387 */ /* 0x0001e20000100800 */
[----:B------:R-:W-:Y:S01]  /*5a60*/  ISETP.GT.U32.AND P2, PT, R20, R3, PT ;  /* 0x000000031400720c */ /* 0x000fe20003f44070 */
[----:B------:R-:W-:Y:S01]  /*5a70*/  @!P6 IMAD.IADD R2, R2, 0x1, -R20 ;  /* 0x000000010202e824 */ /* 0x000fe200078e0a14 */
[----:B------:R-:W-:Y:S01]  /*5a80*/  IABS R9, R9 ;  /* 0x0000000900097213 */ /* 0x000fe20000000000 */
[----:B------:R-:W-:Y:S01]  /*5a90*/  IMAD.HI.U32 R4, R26, R7, RZ ;  /* 0x000000071a047227 */ /* 0x000fe200078e00ff */
[----:B------:R-:W-:-:S02]  /*5aa0*/  ISETP.GE.AND P6, PT, R8, RZ, PT ;  /* 0x000000ff0800720c */ /* 0x000fc40003fc6270 */
[----:B------:R-:W-:Y:S01]  /*5ab0*/  IABS R8, R8 ;  /* 0x0000000800087213 */ /* 0x000fe20000000000 */
[----:B------:R-:W-:Y:S02]  /*5ac0*/  IMAD.MOV.U32 R10, RZ, RZ, R2 ;  /* 0x000000ffff0a7224 */ /* 0x000fe400078e0002 */
[----:B0-----:R-:W-:-:S04]  /*5ad0*/  IMAD.HI.U32 R6, R26, R12, RZ ;  /* 0x0000000c1a067227 */ /* 0x001fc800078e00ff */
[----:B------:R-:W-:Y:S02]  /*5ae0*/  IMAD.MOV R6, RZ, RZ, -R6 ;  /* 0x000000ffff067224 */ /* 0x000fe400078e0a06 */
[----:B------:R-:W-:Y:S02]  /*5af0*/  IMAD.MOV R4, RZ, RZ, -R4 ;  /* 0x000000ffff047224 */ /* 0x000fe400078e0a04 */
[C---:B------:R-:W-:Y:S02]  /*5b00*/  IMAD R12, R20.reuse, R6, R12 ;  /* 0x00000006140c7224 */ /* 0x040fe400078e020c */
[----:B------:R-:W-:Y:S02]  /*5b10*/  @!P3 IMAD.MOV R10, RZ, RZ, -R10 ;  /* 0x000000ffff0ab224 */ /* 0x000fe400078e0a0a */
[----:B------:R-:W-:Y:S01]  /*5b20*/  @!P2 IMAD.IADD R3, R3, 0x1, -R20 ;  /* 0x000000010303a824 */ /* 0x000fe200078e0a14 */
[C---:B------:R-:W-:Y:S01]  /*5b30*/  ISETP.GT.U32.AND P3, PT, R20.reuse, R12, PT ;  /* 0x0000000c1400720c */ /* 0x040fe20003f64070 */
[----:B------:R-:W-:Y:S01]  /*5b40*/  IMAD R7, R20, R4, R7 ;  /* 0x0000000414077224 */ /* 0x000fe200078e0207 */
[----:B------:R-:W-:Y:S01]  /*5b50*/  STL [R1+0x268], R10 ;  /* 0x0002680a01007387 */ /* 0x000fe20000100800 */
[----:B------:R-:W-:Y:S01]  /*5b60*/  IMAD.MOV.U32 R6, RZ, RZ, R3 ;  /* 0x000000ffff067224 */ /* 0x000fe200078e0003 */
[----:B------:R-:W-:Y:S01]  /*5b70*/  IADD3 R4, R0, 0x12a, RZ ;  /* 0x0000012a00047810 */ /* 0x000fe20007ffe0ff */
[----:B------:R-:W-:-:S03]  /*5b80*/  IMAD.HI.U32 R5, R26, R9, RZ ;  /* 0x000000091a057227 */ /* 0x000fc600078e00ff */
[----:B------:R-:W-:Y:S01]  /*5b90*/  IABS R13, R4 ;  /* 0x00000004000d7213 */ /* 0x000fe20000000000 */
[----:B------:R-:W-:Y:S01]  /*5ba0*/  @!P5 IMAD.MOV R6, RZ, RZ, -R6 ;  /* 0x000000ffff06d224 */ /* 0x000fe200078e0a06 */
[----:B------:R-:W-:Y:S01]  /*5bb0*/  ISETP.GT.U32.AND P5, PT, R20, R7, PT ;  /* 0x000000071400720c */ /* 0x000fe20003fa4070 */
[----:B------:R-:W-:Y:S02]  /*5bc0*/  IMAD.MOV R5, RZ, RZ, -R5 ;  /* 0x000000ffff057224 */ /* 0x000fe400078e0a05 */
[----:B------:R-:W-:Y:S01]  /*5bd0*/  @!P3 IMAD.IADD R12, R12, 0x1, -R20 ;  /* 0x000000010c0cb824 */ /* 0x000fe200078e0a14 */
[----:B------:R0:W-:Y:S01]  /*5be0*/  STL [R1+0x424], R6 ;  /* 0x0004240601007387 */ /* 0x0001e20000100800 */
[----:B------:R-:W-:Y:S01]  /*5bf0*/  IMAD R9, R20, R5, R9 ;  /* 0x0000000514097224 */ /* 0x000fe200078e0209 */
[----:B------:R-:W-:Y:S01]  /*5c00*/  IABS R5, R16 ;  /* 0x0000001000057213 */ /* 0x000fe20000000000 */
[----:B------:R-:W-:Y:S01]  /*5c10*/  IMAD.HI.U32 R2, R26, R8, RZ ;  /* 0x000000081a027227 */ /* 0x000fe200078e00ff */
[----:B------:R-:W-:-:S02]  /*5c20*/  ISETP.GT.U32.AND P3, PT, R20, R12, PT ;  /* 0x0000000c1400720c */ /* 0x000fc40003f64070 */
[C---:B------:R-:W-:Y:S01]  /*5c30*/  ISETP.GT.U32.AND P2, PT, R20.reuse, R9, PT ;  /* 0x000000091400720c */ /* 0x040fe20003f44070 */
[----:B------:R-:W-:Y:S02]  /*5c40*/  IMAD.MOV R2, RZ, RZ, -R2 ;  /* 0x000000ffff027224 */ /* 0x000fe400078e0a02 */
[----:B------:R-:W-:Y:S02]  /*5c50*/  @!P5 IMAD.IADD R7, R7, 0x1, -R20 ;  /* 0x000000010707d824 */ /* 0x000fe400078e0a14 */
[----:B------:R-:W-:Y:S01]  /*5c60*/  IMAD R8, R20, R2, R8 ;  /* 0x0000000214087224 */ /* 0x000fe200078e0208 */
[----:B------:R-:W-:Y:S01]  /*5c70*/  IADD3 R2, R0, 0x12c, RZ ;  /* 0x0000012c00027810 */ /* 0x000fe20007ffe0ff */
[----:B0-----:R-:W-:Y:S01]  /*5c80*/  IMAD.HI.U32 R6, R26, R14, RZ ;  /* 0x0000000e1a067227 */ /* 0x001fe200078e00ff */
[----:B------:R-:W-:Y:S02]  /*5c90*/  ISETP.GT.U32.AND P5, PT, R20, R7, PT ;  /* 0x000000071400720c */ /* 0x000fe40003fa4070 */
[----:B------:R-:W-:Y:S01]  /*5ca0*/  IABS R3, R2 ;  /* 0x0000000200037213 */ /* 0x000fe20000000000 */
[----:B------:R-:W-:-:S02]  /*5cb0*/  IMAD.MOV R6, RZ, RZ, -R6 ;  /* 0x000000ffff067224 */ /* 0x000fc400078e0a06 */
[--C-:B------:R-:W-:Y:S02]  /*5cc0*/  @!P2 IMAD.IADD R9, R9, 0x1, -R20.reuse ;  /* 0x000000010909a824 */ /* 0x100fe400078e0a14 */
[----:B------:R-:W-:Y:S01]  /*5cd0*/  @!P3 IMAD.IADD R12, R12, 0x1, -R20 ;  /* 0x000000010c0cb824 */ /* 0x000fe200078e0a14 */
[C---:B------:R-:W-:Y:S01]  /*5ce0*/  ISETP.GT.U32.AND P3, PT, R20.reuse, R8, PT ;  /* 0x000000081400720c */ /* 0x040fe20003f64070 */
[C---:B------:R-:W-:Y:S01]  /*5cf0*/  IMAD R14, R20.reuse, R6, R14 ;  /* 0x00000006140e7224 */ /* 0x040fe200078e020e */
[----:B------:R-:W-:Y:S01]  /*5d00*/  ISETP.GT.U32.AND P2, PT, R20, R9, PT ;  /* 0x000000091400720c */ /* 0x000fe20003f44070 */
[----:B------:R-:W-:Y:S01]  /*5d10*/  IMAD.HI.U32 R10, R26, R5, RZ ;  /* 0x000000051a0a7227 */ /* 0x000fe200078e00ff */
[----:B------:R-:W-:-:S03]  /*5d20*/  IADD3 R6, R0, 0x128, RZ ;  /* 0x0000012800067810 */ /* 0x000fc60007ffe0ff */
[----:B------:R-:W-:Y:S01]  /*5d30*/  @!P5 IMAD.IADD R7, R7, 0x1, -R20 ;  /* 0x000000010707d824 */ /* 0x000fe200078e0a14 */
[C---:B------:R-:W-:Y:S01]  /*5d40*/  ISETP.GT.U32.AND P5, PT, R20.reuse, R14, PT ;  /* 0x0000000e1400720c */ /* 0x040fe20003fa4070 */
[----:B------:R-:W-:Y:S02]  /*5d50*/  IMAD.MOV R10, RZ, RZ, -R10 ;  /* 0x000000ffff0a7224 */ /* 0x000fe400078e0a0a */
[----:B------:R-:W-:Y:S01]  /*5d60*/  IMAD.MOV.U32 R17, RZ, RZ, R12 ;  /* 0x000000ffff117224 */ /* 0x000fe200078e000c */
[----:B------:R-:W-:Y:S01]  /*5d70*/  IABS R12, R6 ;  /* 0x00000006000c7213 */ /* 0x000fe20000000000 */
[----:B------:R-:W-:Y:S02]  /*5d80*/  IMAD R5, R20, R10, R5 ;  /* 0x0000000a14057224 */ /* 0x000fe400078e0205 */
[--C-:B------:R-:W-:Y:S01]  /*5d90*/  @!P3 IMAD.IADD R8, R8, 0x1, -R20.reuse ;  /* 0x000000010808b824 */ /* 0x100fe200078e0a14 */
[----:B------:R-:W-:Y:S01]  /*5da0*/  ISETP.GE.AND P3, PT, R16, RZ, PT ;  /* 0x000000ff1000720c */ /* 0x000fe20003f66270 */
[--C-:B------:R-:W-:Y:S01]  /*5db0*/  @!P2 IMAD.IADD R9, R9, 0x1, -R20.reuse ;  /* 0x000000010909a824 */ /* 0x100fe200078e0a14 */
[C---:B------:R-:W-:Y:S01]  /*5dc0*/  ISETP.GT.U32.AND P2, PT, R20.reuse, R5, PT ;  /* 0x000000051400720c */ /* 0x040fe20003f44070 */
[----:B------:R-:W-:Y:S01]  /*5dd0*/  @!P1 IMAD.MOV R17, RZ, RZ, -R17 ;  /* 0x000000ffff119224 */ /* 0x000fe200078e0a11 */
[----:B------:R-:W-:Y:S01]  /*5de0*/  ISETP.GT.U32.AND P1, PT, R20, R8, PT ;  /* 0x000000081400720c */ /* 0x000fe20003f24070 */
[----:B------:R-:W-:-:S02]  /*5df0*/  @!P5 IMAD.IADD R14, R14, 0x1, -R20 ;  /* 0x000000010e0ed824 */ /* 0x000fc400078e0a14 */
[----:B------:R-:W-:Y:S01]  /*5e00*/  IMAD.HI.U32 R15, R26, R3, RZ ;  /* 0x000000031a0f7227 */ /* 0x000fe200078e00ff */
[----:B------:R0:W-:Y:S02]  /*5e10*/  STL [R1+0x254], R17 ;  /* 0x0002541101007387 */ /* 0x0001e40000100800 */
[----:B------:R-:W-:Y:S01]  /*5e20*/  ISETP.GT.U32.AND P5, PT, R20, R14, PT ;  /* 0x0000000e1400720c */ /* 0x000fe20003fa4070 */
[----:B------:R-:W-:-:S04]  /*5e30*/  IMAD.HI.U32 R10, R26, R13, RZ ;  /* 0x0000000d1a0a7227 */ /* 0x000fc800078e00ff */
[----:B------:R-:W-:Y:S02]  /*5e40*/  IMAD.MOV R15, RZ, RZ, -R15 ;  /* 0x000000ffff0f7224 */ /* 0x000fe400078e0a0f */
[----:B------:R-:W-:Y:S02]  /*5e50*/  IMAD.MOV R10, RZ, RZ, -R10 ;  /* 0x000000ffff0a7224 */ /* 0x000fe400078e0a0a */
[----:B0-----:R-:W-:Y:S02]  /*5e60*/  IMAD.MOV.U32 R17, RZ, RZ, R9 ;  /* 0x000000ffff117224 */ /* 0x001fe400078e0009 */
[----:B------:R-:W-:-:S04]  /*5e70*/  IMAD.HI.U32 R9, R26, R12, RZ ;  /* 0x0000000c1a097227 */ /* 0x000fc800078e00ff */
[--C-:B------:R-:W-:Y:S01]  /*5e80*/  @!P2 IMAD.IADD R5, R5, 0x1, -R20.reuse ;  /* 0x000000010505a824 */ /* 0x100fe200078e0a14 */
[----:B------:R-:W-:Y:S01]  /*5e90*/  ISETP.GE.AND P2, PT, R11, RZ, PT ;  /* 0x000000ff0b00720c */ /* 0x000fe20003f46270 */
[----:B------:R-:W-:Y:S02]  /*5ea0*/  IMAD R3, R20, R15, R3 ;  /* 0x0000000f14037224 */ /* 0x000fe400078e0203 */
[----:B------:R-:W-:Y:S02]  /*5eb0*/  @!P1 IMAD.IADD R8, R8, 0x1, -R20 ;  /* 0x0000000108089824 */ /* 0x000fe400078e0a14 */
[----:B------:R-:W-:Y:S01]  /*5ec0*/  IMAD.MOV R9, RZ, RZ, -R9 ;  /* 0x000000ffff097224 */ /* 0x000fe200078e0a09 */
[C---:B------:R-:W-:Y:S01]  /*5ed0*/  ISETP.GT.U32.AND P1, PT, R20.reuse, R3, PT ;  /* 0x000000031400720c */ /* 0x040fe20003f24070 */
[C---:B------:R-:W-:Y:S02]  /*5ee0*/  IMAD R13, R20.reuse, R10, R13 ;  /* 0x0000000a140d7224 */ /* 0x040fe400078e020d */
[----:B------:R-:W-:Y:S01]  /*5ef0*/  @!P4 IMAD.MOV R17, RZ, RZ, -R17 ;  /* 0x000000ffff11c224 */ /* 0x000fe200078e0a11 */
[----:B------:R-:W-:Y:S01]  /*5f00*/  ISETP.GT.U32.AND P4, PT, R20, R5, PT ;  /* 0x000000051400720c */ /* 0x000fe20003f84070 */
[----:B------:R-:W-:-:S02]  /*5f10*/  IMAD.MOV.U32 R10, RZ, RZ, R8 ;  /* 0x000000ffff0a7224 */ /* 0x000fc400078e0008 */
[C---:B------:R-:W-:Y:S01]  /*5f20*/  IMAD R12, R20.reuse, R9, R12 ;  /* 0x00000009140c7224 */ /* 0x040fe200078e020c */
[----:B------:R-:W-:Y:S01]  /*5f30*/  STL [R1+0x248], R17 ;  /* 0x0002481101007387 */ /* 0x000fe20000100800 */
[----:B------:R-:W-:Y:S01]  /*5f40*/  @!P6 IMAD.MOV R10, RZ, RZ, -R10 ;  /* 0x000000ffff0ae224 */ /* 0x000fe200078e0a0a */
[----:B------:R-:W-:Y:S01]  /*5f50*/  ISETP.GT.U32.AND P6, PT, R20, R13, PT ;  /* 0x0000000d1400720c */ /* 0x000fe20003fc4070 */
[--C-:B------:R-:W-:Y:S01]  /*5f60*/  @!P5 IMAD.IADD R14, R14, 0x1, -R20.reuse ;  /* 0x000000010e0ed824 */ /* 0x100fe200078e0a14 */
[----:B------:R-:W-:Y:S01]  /*5f70*/  ISETP.GT.U32.AND P5, PT, R20, R12, PT ;  /* 0x0000000c1400720c */ /* 0x000fe20003fa4070 */
[----:B------:R-:W-:Y:S01]  /*5f80*/  @!P0 IMAD.MOV R7, RZ, RZ, -R7 ;  /* 0x000000ffff078224 */ /* 0x000fe200078e0a07 */
[----:B------:R-:W-:Y:S01]  /*5f90*/  ISETP.GE.AND P0, PT, R2, RZ, PT ;  /* 0x000000ff0200720c */ /* 0x000fe20003f06270 */
[--C-:B------:R-:W-:Y:S01]  /*5fa0*/  @!P1 IMAD.IADD R3, R3, 0x1, -R20.reuse ;  /* 0x0000000103039824 */ /* 0x100fe200078e0a14 */
[----:B------:R-:W-:Y:S01]  /*5fb0*/  IADD3 R2, R0, 0x126, RZ ;  /* 0x0000012600027810 */ /* 0x000fe20007ffe0ff */
[----:B------:R-:W-:Y:S01]  /*5fc0*/  @!P4 IMAD.IADD R5, R5, 0x1, -R20 ;  /* 0x000000010505c824 */ /* 0x000fe200078e0a14 */
[----:B------:R0:W-:Y:S01]  /*5fd0*/  STL [R1+0x244], R7 ;  /* 0x0002440701007387 */ /* 0x0001e20000100800 */
[----:B------:R-:W-:Y:S01]  /*5fe0*/  ISETP.GE.AND P4, PT, R4, RZ, PT ;  /* 0x000000ff0400720c */ /* 0x000fe20003f86270 */
[----:B------:R-:W-:Y:S01]  /*5ff0*/  @!P2 IMAD.MOV R14, RZ, RZ, -R14 ;  /* 0x000000ffff0ea224 */ /* 0x000fe200078e0a0e */
[----:B------:R-:W-:Y:S01]  /*6000*/  IADD3 R4, R0, 0x124, RZ ;  /* 0x0000012400047810 */ /* 0x000fe20007ffe0ff */
[----:B------:R-:W-:Y:S01]  /*6010*/  IMAD.MOV.U32 R8, RZ, RZ, R5 ;  /* 0x000000ffff087224 */ /* 0x000fe200078e0005 */
[----:B------:R-:W-:Y:S01]  /*6020*/  ISETP.GE.AND P1, PT, R6, RZ, PT ;  /* 0x000000ff0600720c */ /* 0x000fe20003f26270 */
[--C-:B------:R-:W-:Y:S01]  /*6030*/  @!P6 IMAD.IADD R13, R13, 0x1, -R20.reuse ;  /* 0x000000010d0de824 */ /* 0x100fe200078e0a14 */
[----:B------:R-:W-:Y:S01]  /*6040*/  IABS R6, R4 ;  /* 0x0000000400067213 */ /* 0x000fe20000000000 */
[----:B------:R-:W-:Y:S01]  /*6050*/  @!P5 IMAD.IADD R12, R12, 0x1, -R20 ;  /* 0x000000010c0cd824 */ /* 0x000fe200078e0a14 */
[----:B------:R-:W-:Y:S01]  /*6060*/  ISETP.GT.U32.AND P6, PT, R20, R3, PT ;  /* 0x000000031400720c */ /* 0x000fe20003fc4070 */
[----:B------:R-:W-:Y:S01]  /*6070*/  @!P3 IMAD.MOV R8, RZ, RZ, -R8 ;  /* 0x000000ffff08b224 */ /* 0x000fe200078e0a08 */
[----:B0-----:R-:W-:Y:S01]  /*6080*/  IABS R7, R2 ;  /* 0x0000000200077213 */ /* 0x001fe20000000000 */
[----:B------:R-:W-:Y:S01]  /*6090*/  IMAD.HI.U32 R5, R26, R6, RZ ;  /* 0x000000061a057227 */ /* 0x000fe200078e00ff */
[C---:B------:R-:W-:Y:S01]  /*60a0*/  ISETP.GT.U32.AND P3, PT, R20.reuse, R12, PT ;  /* 0x0000000c1400720c */ /* 0x040fe20003f64070 */
[----:B------:R0:W-:Y:S01]  /*60b0*/  STL [R1+0x240], R10 ;  /* 0x0002400a01007387 */ /* 0x0001e20000100800 */
[----:B------:R-:W-:Y:S01]  /*60c0*/  ISETP.GT.U32.AND P5, PT, R20, R13, PT ;  /* 0x0000000d1400720c */ /* 0x000fe20003fa4070 */
[----:B------:R-:W-:-:S02]  /*60d0*/  IMAD.HI.U32 R9, R26, R7, RZ ;  /* 0x000000071a097227 */ /* 0x000fc400078e00ff */
[----:B------:R1:W-:Y:S02]  /*60e0*/  STL [R1+0x20c], R8 ;  /* 0x00020c0801007387 */ /* 0x0003e40000100800 */
[----:B------:R-:W-:Y:S02]  /*60f0*/  IMAD.MOV R9, RZ, RZ, -R9 ;  /* 0x000000ffff097224 */ /* 0x000fe400078e0a09 */
[----:B------:R-:W-:Y:S01]  /*6100*/  IMAD.MOV R5, RZ, RZ, -R5 ;  /* 0x000000ffff057224 */ /* 0x000fe200078e0a05 */
[----:B------:R2:W-:Y:S01]  /*6110*/  STL [R1+0x210], R14 ;  /* 0x0002100e01007387 */ /* 0x0005e20000100800 */
[----:B------:R-:W-:Y:S01]  /*6120*/  IMAD R7, R20, R9, R7 ;  /* 0x0000000914077224 */ /* 0x000fe200078e0207 */
[----:B0-----:R-:W-:Y:S01]  /*6130*/  IADD3 R10, R0, 0x122, RZ ;  /* 0x00000122000a7810 */ /* 0x001fe20007ffe0ff */
[----:B------:R-:W-:Y:S02]  /*6140*/  @!P6 IMAD.IADD R3, R3, 0x1, -R20 ;  /* 0x000000010303e824 */ /* 0x000fe400078e0a14 */
[C---:B------:R-:W-:Y:S01]  /*6150*/  IMAD R6, R20.reuse, R5, R6 ;  /* 0x0000000514067224 */ /* 0x040fe200078e0206 */
[----:B------:R-:W-:Y:S01]  /*6160*/  ISETP.GT.U32.AND P6, PT, R20, R7, PT ;  /* 0x000000071400720c */ /* 0x000fe20003fc4070 */
[--C-:B------:R-:W-:Y:S01]  /*6170*/  @!P3 IMAD.IADD R12, R12, 0x1, -R20.reuse ;  /* 0x000000010c0cb824 */ /* 0x100fe200078e0a14 */
[----:B-1----:R-:W-:Y:S01]  /*6180*/  IADD3 R8, R0, 0x120, RZ ;  /* 0x0000012000087810 */ /* 0x002fe20007ffe0ff */
[----:B------:R-:W-:Y:S01]  /*6190*/  @!P5 IMAD.IADD R13, R13, 0x1, -R20 ;  /* 0x000000010d0dd824 */ /* 0x000fe200078e0a14 */
[----:B------:R-:W-:Y:S01]  /*61a0*/  ISETP.GT.U32.AND P3, PT, R20, R6, PT ;  /* 0x000000061400720c */ /* 0x000fe20003f64070 */
[----:B------:R-:W-:Y:S01]  /*61b0*/  IMAD.MOV.U32 R15, RZ, RZ, R3 ;  /* 0x000000ffff0f7224 */ /* 0x000fe200078e0003 */
[----:B------:R-:W-:Y:S01]  /*61c0*/  IABS R11, R10 ;  /* 0x0000000a000b7213 */ /* 0x000fe20000000000 */
[----:B--2---:R-:W-:Y:S01]  /*61d0*/  IMAD.MOV.U32 R14, RZ, RZ, R12 ;  /* 0x000000ffff0e7224 */ /* 0x004fe200078e000c */
[----:B------:R-:W-:Y:S01]  /*61e0*/  IABS R16, R8 ;  /* 0x0000000800107213 */ /* 0x000fe20000000000 */
[----:B------:R-:W-:Y:S01]  /*61f0*/  @!P0 IMAD.MOV R15, RZ, RZ, -R15 ;  /* 0x000000ffff0f8224 */ /* 0x000fe200078e0a0f */
[----:B------:R-:W-:Y:S01]  /*6200*/  ISETP.GE.AND P5, PT, R2, RZ, PT ;  /* 0x000000ff0200720c */ /* 0x000fe20003fa6270 */
[----:B------:R-:W-:Y:S01]  /*6210*/  IMAD.HI.U32 R5, R26, R11, RZ ;  /* 0x0000000b1a057227 */ /* 0x000fe200078e00ff */
[----:B------:R-:W-:-:S02]  /*6220*/  IADD3 R2, R0, 0x11e, RZ ;  /* 0x0000011e00027810 */ /* 0x000fc40007ffe0ff */
[----:B------:R-:W-:Y:S01]  /*6230*/  STL [R1+0x22c], R15 ;  /* 0x00022c0f01007387 */ /* 0x000fe20000100800 */
[--C-:B------:R-:W-:Y:S01]  /*6240*/  @!P6 IMAD.IADD R7, R7, 0x1, -R20.reuse ;  /* 0x000000010707e824 */ /* 0x100fe200078e0a14 */
[----:B------:R-:W-:Y:S01]  /*6250*/  ISETP.GE.AND P6, PT, R4, RZ, PT ;  /* 0x000000ff0400720c */ /* 0x000fe20003fc6270 */
[----:B------:R-:W-:Y:S01]  /*6260*/  IMAD.HI.U32 R9, R26, R16, RZ ;  /* 0x000000101a097227 */ /* 0x000fe200078e00ff */
[----:B------:R-:W-:Y:S02]  /*6270*/  IADD3 R4, R0, 0x11c, RZ ;  /* 0x0000011c00047810 */ /* 0x000fe40007ffe0ff */
[----:B------:R-:W-:Y:S01]  /*6280*/  ISETP.GT.U32.AND P2, PT, R20, R7, PT ;  /* 0x000000071400720c */ /* 0x000fe20003f44070 */
[----:B------:R-:W-:Y:S02]  /*6290*/  IMAD.MOV R5, RZ, RZ, -R5 ;  /* 0x000000ffff057224 */ /* 0x000fe400078e0a05 */
[----:B------:R-:W-:Y:S02]  /*62a0*/  @!P3 IMAD.IADD R6, R6, 0x1, -R20 ;  /* 0x000000010606b824 */ /* 0x000fe400078e0a14 */
[----:B------:R-:W-:-:S02]  /*62b0*/  IMAD.MOV R9, RZ, RZ, -R9 ;  /* 0x000000ffff097224 */ /* 0x000fc400078e0a09 */
[C---:B------:R-:W-:Y:S01]  /*62c0*/  IMAD R11, R20.reuse, R5, R11 ;  /* 0x00000005140b7224 */ /* 0x040fe200078e020b */
[----:B------:R-:W-:Y:S01]  /*62d0*/  IABS R5, R2 ;  /* 0x0000000200057213 */ /* 0x000fe20000000000 */
[C---:B------:R-:W-:Y:S01]  /*62e0*/  IMAD R16, R20.reuse, R9, R16 ;  /* 0x0000000914107224 */ /* 0x040fe200078e0210 */
[----:B------:R-:W-:Y:S01]  /*62f0*/  ISETP.GT.U32.AND P3, PT, R20, R6, PT ;  /* 0x000000061400720c */ /* 0x000fe20003f64070 */
[----:B------:R-:W-:Y:S01]  /*6300*/  @!P4 IMAD.MOV R13, RZ, RZ, -R13 ;  /* 0x000000ffff0dc224 */ /* 0x000fe200078e0a0d */
[----:B------:R-:W-:Y:S01]  /*6310*/  IABS R9, R4 ;  /* 0x0000000400097213 */ /* 0x000fe20000000000 */
[----:B------:R-:W-:Y:S01]  /*6320*/  IMAD.HI.U32 R3, R26, R5, RZ ;  /* 0x000000051a037227 */ /* 0x000fe200078e00ff */
[C---:B------:R-:W-:Y:S02]  /*6330*/  ISETP.GT.U32.AND P4, PT, R20.reuse, R16, PT ;  /* 0x000000101400720c */ /* 0x040fe40003f84070 */
[----:B------:R-:W-:Y:S01]  /*6340*/  STL [R1+0x218], R13 ;  /* 0x0002180d01007387 */ /* 0x000fe20000100800 */
[----:B------:R-:W-:Y:S01]  /*6350*/  @!P1 IMAD.MOV R14, RZ, RZ, -R14 ;  /* 0x000000ffff0e9224 */ /* 0x000fe200078e0a0e */
[----:B------:R-:W-:Y:S01]  /*6360*/  ISETP.GT.U32.AND P0, PT, R20, R11, PT ;  /* 0x0000000b1400720c */ /* 0x000fe20003f04070 */
[----:B------:R-:W-:Y:S01]  /*6370*/  IMAD.HI.U32 R12, R26, R9, RZ ;  /* 0x000000091a0c7227 */ /* 0x000fe200078e00ff */
[----:B------:R-:W-:-:S02]  /*6380*/  ISETP.GE.AND P1, PT, R10, RZ, PT ;  /* 0x000000ff0a00720c */ /* 0x000fc40003f26270 */
[----:B------:R0:W-:Y:S01]  /*6390*/  STL [R1+0x228], R14 ;  /* 0x0002280e01007387 */ /* 0x0001e20000100800 */
[----:B------:R-:W-:Y:S01]  /*63a0*/  @!P2 IMAD.IADD R7, R7, 0x1, -R20 ;  /* 0x000000010707a824 */ /* 0x000fe200078e0a14 */
[----:B------:R-:W-:Y:S01]  /*63b0*/  ISETP.GE.AND P2, PT, R8, RZ, PT ;  /* 0x000000ff0800720c */ /* 0x000fe20003f46270 */
[----:B------:R-:W-:Y:S02]  /*63c0*/  IMAD.MOV R3, RZ, RZ, -R3 ;  /* 0x000000ffff037224 */ /* 0x000fe400078e0a03 */
[----:B------:R-:W-:Y:S02]  /*63d0*/  IMAD.MOV R12, RZ, RZ, -R12 ;  /* 0x000000ffff0c7224 */ /* 0x000fe400078e0a0c */
[----:B------:R-:W-:Y:S01]  /*63e0*/  @!P3 IMAD.IADD R6, R6, 0x1, -R20 ;  /* 0x000000010606b824 */ /* 0x000fe200078e0a14 */
[----:B------:R-:W-:Y:S01]  /*63f0*/  ISETP.GE.AND P3, PT, R2, RZ, PT ;  /* 0x000000ff0200720c */ /* 0x000fe20003f66270 */
[----:B------:R-:W-:Y:S01]  /*6400*/  IMAD R5, R20, R3, R5 ;  /* 0x0000000314057224 */ /* 0x000fe200078e0205 */
[C---:B------:R-:W-:Y:S01]  /*6410*/  IADD3 R2, R0.reuse, 0x11a, RZ ;  /* 0x0000011a00027810 */ /* 0x040fe20007ffe0ff */
[----:B0-----:R-:W-:Y:S01]  /*6420*/  IMAD.MOV.U32 R14, RZ, RZ, R7 ;  /* 0x000000ffff0e7224 */ /* 0x001fe200078e0007 */
[----:B------:R-:W-:Y:S01]  /*6430*/  IADD3 R3, R0, 0x118, RZ ;  /* 0x0000011800037810 */ /* 0x000fe20007ffe0ff */
[C---:B------:R-:W-:Y:S01]  /*6440*/  IMAD R9, R20.reuse, R12, R9 ;  /* 0x0000000c14097224 */ /* 0x040fe200078e0209 */
[----:B------:R-:W-:Y:S01]  /*6450*/  IABS R10, R2 ;  /* 0x00000002000a7213 */ /* 0x000fe20000000000 */
[----:B------:R-:W-:Y:S01]  /*6460*/  IMAD.MOV.U32 R13, RZ, RZ, R6 ;  /* 0x000000ffff0d7224 */ /* 0x000fe200078e0006 */
[----:B------:R-:W-:Y:S01]  /*6470*/  IABS R8, R3 ;  /* 0x0000000300087213 */ /* 0x000fe20000000000 */
[----:B------:R-:W-:Y:S01]  /*6480*/  @!P5 IMAD.MOV R14, RZ, RZ, -R14 ;  /* 0x000000ffff0ed224 */ /* 0x000fe200078e0a0e */
[----:B------:R-:W-:Y:S01]  /*6490*/  ISETP.GT.U32.AND P5, PT, R20, R5, PT ;  /* 0x000000051400720c */ /* 0x000fe20003fa4070 */
[--C-:B------:R-:W-:Y:S01]  /*64a0*/  @!P4 IMAD.IADD R16, R16, 0x1, -R20.reuse ;  /* 0x000000011010c824 */ /* 0x100fe200078e0a14 */
[----:B------:R-:W-:Y:S01]  /*64b0*/  IADD3 R7, R0, 0x116, RZ ;  /* 0x0000011600077810 */ /* 0x000fe20007ffe0ff */
[----:B------:R-:W-:Y:S01]  /*64c0*/  @!P6 IMAD.MOV R13, RZ, RZ, -R13 ;  /* 0x000000ffff0de224 */ /* 0x000fe200078e0a0d */
[C---:B------:R-:W-:Y:S01]  /*64d0*/  ISETP.GT.U32.AND P6, PT, R20.reuse, R9, PT ;  /* 0x000000091400720c */ /* 0x040fe20003fc4070 */
[----:B------:R-:W-:Y:S01]  /*64e0*/  @!P0 IMAD.IADD R11, R11, 0x1, -R20 ;  /* 0x000000010b0b8824 */ /* 0x000fe200078e0a14 */
[----:B------:R-:W-:Y:S01]  /*64f0*/  ISETP.GT.U32.AND P4, PT, R20, R16, PT ;  /* 0x000000101400720c */ /* 0x000fe20003f84070 */
[----:B------:R-:W-:Y:S01]  /*6500*/  IMAD.HI.U32 R6, R26, R10, RZ ;  /* 0x0000000a1a067227 */ /* 0x000fe200078e00ff */
[----:B------:R0:W-:Y:S02]  /*6510*/  STL [R1+0x21c], R14 ;  /* 0x00021c0e01007387 */ /* 0x0001e40000100800 */
[----:B------:R-:W-:Y:S01]  /*6520*/  ISETP.GT.U32.AND P0, PT, R20, R11, PT ;  /* 0x0000000b1400720c */ /* 0x000fe20003f04070 */
[----:B------:R-:W-:Y:S01]  /*6530*/  IMAD.MOV R6, RZ, RZ, -R6 ;  /* 0x000000ffff067224 */ /* 0x000fe200078e0a06 */
[----:B------:R-:W-:Y:S01]  /*6540*/  STL [R1+0x224], R13 ;  /* 0x0002240d01007387 */ /* 0x000fe20000100800 */
[----:B------:R-:W-:-:S02]  /*6550*/  @!P5 IMAD.IADD R5, R5, 0x1, -R20 ;  /* 0x000000010505d824 */ /* 0x000fc400078e0a14 */
[----:B------:R-:W-:Y:S01]  /*6560*/  IMAD R10, R20, R6, R10 ;  /* 0x00000006140a7224 */ /* 0x000fe200078e020a */
[----:B------:R-:W-:Y:S01]  /*6570*/  IADD3 R6, R0, 0x10e, RZ ;  /* 0x0000010e00067810 */ /* 0x000fe20007ffe0ff */
[--C-:B------:R-:W-:Y:S01]  /*6580*/  @!P6 IMAD.IADD R9, R9, 0x1, -R20.reuse ;  /* 0x000000010909e824 */ /* 0x100fe200078e0a14 */
[----:B------:R-:W-:Y:S01]  /*6590*/  ISETP.GT.U32.AND P5, PT, R20, R5, PT ;  /* 0x000000051400720c */ /* 0x000fe20003fa4070 */
[----:B------:R-:W-:Y:S01]  /*65a0*/  @!P4 IMAD.IADD R16, R16, 0x1, -R20 ;  /* 0x000000011010c824 */ /* 0x000fe200078e0a14 */
[----:B------:R-:W-:Y:S01]  /*65b0*/  ISETP.GE.AND P4, PT, R2, RZ, PT ;  /* 0x000000ff0200720c */ /* 0x000fe20003f86270 */
[----:B------:R-:W-:Y:S01]  /*65c0*/  IMAD.HI.U32 R2, R26, R8, RZ ;  /* 0x000000081a027227 */ /* 0x000fe200078e00ff */
[----:B------:R-:W-:-:S03]  /*65d0*/  ISETP.GT.U32.AND P6, PT, R20, R9, PT ;  /* 0x000000091400720c */ /* 0x000fc60003fc4070 */
[----:B------:R-:W-:Y:S02]  /*65e0*/  IMAD.MOV R2, RZ, RZ, -R2 ;  /* 0x000000ffff027224 */ /* 0x000fe400078e0a02 */
[----:B------:R-:W-:Y:S01]  /*65f0*/  @!P0 IMAD.IADD R11, R11, 0x1, -R20 ;  /* 0x000000010b0b8824 */ /* 0x000fe200078e0a14 */
[----:B------:R-:W-:Y:S01]  /*6600*/  ISETP.GE.AND P0, PT, R4, RZ, PT ;  /* 0x000000ff0400720c */ /* 0x000fe20003f06270 */
[C---:B------:R-:W-:Y:S01]  /*6610*/  IMAD R8, R20.reuse, R2, R8 ;  /* 0x0000000214087224 */ /* 0x040fe200078e0208 */
[----:B------:R-:W-:Y:S01]  /*6620*/  IABS R4, R7 ;  /* 0x0000000700047213 */ /* 0x000fe20000000000 */
[--C-:B------:R-:W-:Y:S01]  /*6630*/  @!P5 IMAD.IADD R5, R5, 0x1, -R20.reuse ;  /* 0x000000010505d824 */ /* 0x100fe200078e0a14 */
[----:B------:R-:W-:Y:S01]  /*6640*/  ISETP.GT.U32.AND P5, PT, R20, R10, PT ;  /* 0x0000000a1400720c */ /* 0x000fe20003fa4070 */
[----:B------:R-:W-:Y:S01]  /*6650*/  IMAD.MOV.U32 R12, RZ, RZ, R11 ;  /* 0x000000ffff0c7224 */ /* 0x000fe200078e000b */
[----:B------:R-:W-:Y:S01]  /*6660*/  IADD3 R11, R0, 0x114, RZ ;  /* 0x00000114000b7810 */ /* 0x000fe20007ffe0ff */
[----:B------:R-:W-:Y:S01]  /*6670*/  @!P6 IMAD.IADD R9, R9, 0x1, -R20 ;  /* 0x000000010909e824 */ /* 0x000fe200078e0a14 */
[----:B------:R-:W-:Y:S01]  /*6680*/  ISETP.GT.U32.AND P6, PT, R20, R8, PT ;  /* 0x000000081400720c */ /* 0x000fe20003fc4070 */
[----:B------:R-:W-:Y:S01]  /*6690*/  @!P1 IMAD.MOV R12, RZ, RZ, -R12 ;  /* 0x000000ffff0c9224 */ /* 0x000fe200078e0a0c */
[----:B------:R-:W-:Y:S01]  /*66a0*/  ISETP.GE.AND P1, PT, R3, RZ, PT ;  /* 0x000000ff0300720c */ /* 0x000fe20003f26270 */
[----:B------:R-:W-:Y:S01]  /*66b0*/  IMAD.HI.U32 R3, R26, R4, RZ ;  /* 0x000000041a037227 */ /* 0x000fe200078e00ff */
[----:B0-----:R-:W-:-:S02]  /*66c0*/  IABS R14, R11 ;  /* 0x0000000b000e7213 */ /* 0x001fc40000000000 */
[----:B------:R0:W-:Y:S01]  /*66d0*/  STL [R1+0x220], R12 ;  /* 0x0002200c01007387 */ /* 0x0001e20000100800 */
[----:B------:R-:W-:Y:S01]  /*66e0*/  IMAD.MOV R3, RZ, RZ, -R3 ;  /* 0x000000ffff037224 */ /* 0x000fe200078e0a03 */
[----:B------:R-:W-:Y:S01]  /*66f0*/  IADD3 R2, R0, 0x110, RZ ;  /* 0x0000011000027810 */ /* 0x000fe20007ffe0ff */
[----:B------:R-:W-:Y:S02]  /*6700*/  @!P5 IMAD.IADD R10, R10, 0x1, -R20 ;  /* 0x000000010a0ad824 */ /* 0x000fe400078e0a14 */
[----:B------:R-:W-:Y:S01]  /*6710*/  IMAD R4, R20, R3, R4 ;  /* 0x0000000314047224 */ /* 0x000fe200078e0204 */
[----:B------:R-:W-:Y:S01]  /*6720*/  IABS R3, R2 ;  /* 0x0000000200037213 */ /* 0x000fe20000000000 */
[----:B------:R-:W-:Y:S01]  /*6730*/  @!P6 IMAD.IADD R8, R8, 0x1, -R20 ;  /* 0x000000010808e824 */ /* 0x000fe200078e0a14 */
[----:B------:R-:W-:Y:S01]  /*6740*/  ISETP.GT.U32.AND P6, PT, R20, R10, PT ;  /* 0x0000000a1400720c */ /* 0x000fe20003fc4070 */
[----:B------:R-:W-:Y:S01]  /*6750*/  IMAD.HI.U32 R17, R26, R14, RZ ;  /* 0x0000000e1a117227 */ /* 0x000fe200078e00ff */
[----:B0-----:R-:W-:-:S02]  /*6760*/  IADD3 R12, R0, 0x112, RZ ;  /* 0x00000112000c7810 */ /* 0x001fc40007ffe0ff */
[C---:B------:R-:W-:Y:S01]  /*6770*/  ISETP.GT.U32.AND P5, PT, R20.reuse, R4, PT ;  /* 0x000000041400720c */ /* 0x040fe20003fa4070 */
[----:B------:R-:W-:Y:S01]  /*6780*/  IMAD.MOV R17, RZ, RZ, -R17 ;  /* 0x000000ffff117224 */ /* 0x000fe200078e0a11 */
[----:B------:R-:W-:Y:S01]  /*6790*/  IABS R13, R12 ;  /* 0x0000000c000d7213 */ /* 0x000fe20000000000 */
[----:B------:R-:W-:Y:S01]  /*67a0*/  @!P2 IMAD.MOV R16, RZ, RZ, -R16 ;  /* 0x000000ffff10a224 */ /* 0x000fe200078e0a10 */
[----:B------:R-:W-:Y:S01]  /*67b0*/  ISETP.GE.AND P2, PT, R7, RZ, PT ;  /* 0x000000ff0700720c */ /* 0x000fe20003f46270 */
[----:B------:R-:W-:Y:S01]  /*67c0*/  IMAD R7, R20, R17, R14 ;  /* 0x0000001114077224 */ /* 0x000fe200078e020e */
[----:B------:R-:W-:Y:S01]  /*67d0*/  IABS R14, R6 ;  /* 0x00000006000e7213 */ /* 0x000fe20000000000 */
[----:B------:R-:W-:Y:S01]  /*67e0*/  IMAD.HI.U32 R15, R26, R13, RZ ;  /* 0x0000000d1a0f7227 */ /* 0x000fe200078e00ff */
[----:B------:R0:W-:Y:S03]  /*67f0*/  STL [R1+0x214], R16 ;  /* 0x0002141001007387 */ /* 0x0001e60000100800 */
[----:B------:R-:W-:-:S02]  /*6800*/  IMAD.MOV R15, RZ, RZ, -R15 ;  /* 0x000000ffff0f7224 */ /* 0x000fc400078e0a0f */
[--C-:B------:R-:W-:Y:S01]  /*6810*/  @!P6 IMAD.IADD R10, R10, 0x1, -R20.reuse ;  /* 0x000000010a0ae824 */ /* 0x100fe200078e0a14 */
[----:B------:R-:W-:Y:S01]  /*6820*/  ISETP.GT.U32.AND P6, PT, R20, R7, PT ;  /* 0x000000071400720c */ /* 0x000fe20003fc4070 */
[----:B------:R-:W-:Y:S02]  /*6830*/  IMAD.MOV.U32 R18, RZ, RZ, R5 ;  /* 0x000000ffff127224 */ /* 0x000fe400078e0005 */
[----:B------:R-:W-:Y:S01]  /*6840*/  @!P5 IMAD.IADD R4, R4, 0x1, -R20 ;  /* 0x000000010404d824 */ /* 0x000fe200078e0a14 */
[C---:B------:R-:W-:Y:S01]  /*6850*/  ISETP.GT.U32.AND P5, PT, R20.reuse, R8, PT ;  /* 0x000000081400720c */ /* 0x040fe20003fa4070 */
[----:B0-----:R-:W-:Y:S02]  /*6860*/  IMAD.MOV.U32 R16, RZ, RZ, R3 ;  /* 0x000000ffff107224 */ /* 0x001fe400078e0003 */
[----:B------:R-:W-:Y:S02]  /*6870*/  IMAD R3, R20, R15, R13 ;  /* 0x0000000f14037224 */ /* 0x000fe400078e020d */
[----:B------:R-:W-:-:S04]  /*6880*/  IMAD.HI.U32 R5, R26, R16, RZ ;  /* 0x000000101a057227 */ /* 0x000fc800078e00ff */
[----:B------:R-:W-:Y:S02]  /*6890*/  IMAD.MOV.U32 R13, RZ, RZ, R10 ;  /* 0x000000ffff0d7224 */ /* 0x000fe400078e000a */
[----:B------:R-:W-:Y:S02]  /*68a0*/  IMAD.MOV R5, RZ, RZ, -R5 ;  /* 0x000000ffff057224 */ /* 0x000fe400078e0a05 */
[----:B------:R-:W-:Y:S01]  /*68b0*/  @!P4 IMAD.MOV R13, RZ, RZ, -R13 ;  /* 0x000000ffff0dc224 */ /* 0x000fe200078e0a0d */
[C---:B------:R-:W-:Y:S01]  /*68c0*/  ISETP.GT.U32.AND P4, PT, R20.reuse, R3, PT ;  /* 0x000000031400720c */ /* 0x040fe20003f84070 */
[----:B------:R-:W-:Y:S01]  /*68d0*/  IMAD R10, R20, R5, R16 ;  /* 0x00000005140a7224 */ /* 0x000fe200078e0210 */
[----:B------:R-:W-:Y:S01]  /*68e0*/  IADD3 R5, R0, 0x10c, RZ ;  /* 0x0000010c00057810 */ /* 0x000fe20007ffe0ff */
[----:B------:R-:W-:Y:S01]  /*68f0*/  @!P3 IMAD.MOV R18, RZ, RZ, -R18 ;  /* 0x000000ffff12b224 */ /* 0x000fe200078e0a12 */
[C---:B------:R-:W-:Y:S01]  /*6900*/  ISETP.GT.U32.AND P3, PT, R20.reuse, R4, PT ;  /* 0x000000041400720c */ /* 0x040fe20003f64070 */
[----:B------:R-:W-:Y:S01]  /*6910*/  @!P6 IMAD.IADD R7, R7, 0x1, -R20 ;  /* 0x000000010707e824 */ /* 0x000fe200078e0a14 */
[----:B------:R-:W-:Y:S01]  /*6920*/  ISETP.GT.U32.AND P6, PT, R20, R10, PT ;  /* 0x0000000a1400720c */ /* 0x000fe20003fc4070 */
[----:B------:R-:W-:Y:S01]  /*6930*/  IMAD.MOV.U32 R15, RZ, RZ, R9 ;  /* 0x000000ffff0f7224 */ /* 0x000fe200078e0009 */
[----:B------:R-:W-:Y:S01]  /*6940*/  STL [R1+0x208], R18 ;  /* 0x0002081201007387 */ /* 0x000fe20000100800 */
[----:B------:R-:W-:-:S04]  /*6950*/  IMAD.HI.U32 R9, R26, R14, RZ ;  /* 0x0000000e1a097227 */ /* 0x000fc800078e00ff */
[--C-:B------:R-:W-:Y:S01]  /*6960*/  @!P5 IMAD.IADD R8, R8, 0x1, -R20.reuse ;  /* 0x000000010808d824 */ /* 0x100fe200078e0a14 */
[----:B------:R-:W-:Y:S01]  /*6970*/  ISETP.GE.AND P5, PT, R12, RZ, PT ;  /* 0x000000ff0c00720c */ /* 0x000fe20003fa6270 */
[----:B------:R-:W-:Y:S01]  /*6980*/  @!P0 IMAD.MOV R15, RZ, RZ, -R15 ;  /* 0x000000ffff0f8224 */ /* 0x000fe200078e0a0f */
[----:B------:R-:W-:Y:S01]  /*6990*/  ISETP.GE.AND P0, PT, R11, RZ, PT ;  /* 0x000000ff0b00720c */ /* 0x000fe20003f06270 */
[----:B------:R-:W-:Y:S01]  /*69a0*/  @!P4 IMAD.IADD R3, R3, 0x1, -R20 ;  /* 0x000000010303c824 */ /* 0x000fe200078e0a14 */
[----:B------:R-:W-:Y:S01]  /*69b0*/  IADD3 R12, R0, 0x106, RZ ;  /* 0x00000106000c7810 */ /* 0x000fe20007ffe0ff */
[----:B------:R-:W-:Y:S01]  /*69c0*/  IMAD.MOV R9, RZ, RZ, -R9 ;  /* 0x000000ffff097224 */ /* 0x000fe200078e0a09 */
[----:B------:R-:W-:Y:S01]  /*69d0*/  STL [R1+0x204], R15 ;  /* 0x0002040f01007387 */ /* 0x000fe20000100800 */
[----:B------:R-:W-:Y:S01]  /*69e0*/  IMAD.MOV.U32 R11, RZ, RZ, R8 ;  /* 0x000000ffff0b7224 */ /* 0x000fe200078e0008 */
[----:B------:R-:W-:Y:S01]  /*69f0*/  ISETP.GT.U32.AND P4, PT, R20, R3, PT ;  /* 0x000000031400720c */ /* 0x000fe20003f84070 */
[----:B------:R-:W-:Y:S01]  /*6a00*/  @!P3 IMAD.IADD R4, R4, 0x1, -R20 ;  /* 0x000000010404b824 */ /* 0x000fe200078e0a14 */
[----:B------:R-:W-:Y:S01]  /*6a10*/  ISETP.GE.AND P3, PT, R2, RZ, PT ;  /* 0x000000ff0200720c */ /* 0x000fe20003f66270 */
[C---:B------:R-:W-:Y:S01]  /*6a20*/  IMAD R2, R20.reuse, R9, R14 ;  /* 0x0000000914027224 */ /* 0x040fe200078e020e */
[----:B------:R-:W-:Y:S01]  /*6a30*/  IABS R14, R5 ;  /* 0x00000005000e7213 */ /* 0x000fe20000000000 */
[----:B------:R-:W-:Y:S01]  /*6a40*/  @!P1 IMAD.MOV R11, RZ, RZ, -R11 ;  /* 0x000000ffff0b9224 */ /* 0x000fe200078e0a0b */
[----:B------:R-:W-:Y:S01]  /*6a50*/  ISETP.GT.U32.AND P1, PT, R20, R7, PT ;  /* 0x000000071400720c */ /* 0x000fe20003f24070 */
[----:B------:R-:W-:Y:S01]  /*6a60*/  @!P6 IMAD.IADD R10, R10, 0x1, -R20 ;  /* 0x000000010a0ae824 */ /* 0x000fe200078e0a14 */
[----:B------:R0:W-:Y:S01]  /*6a70*/  STL [R1+0x200], R13 ;  /* 0x0002000d01007387 */ /* 0x0001e20000100800 */
[----:B------:R-:W-:Y:S01]  /*6a80*/  IMAD.HI.U32 R16, R26, R14, RZ ;  /* 0x0000000e1a107227 */ /* 0x000fe200078e00ff */
[----:B------:R-:W-:-:S02]  /*6a90*/  IADD3 R9, R0, 0x10a, RZ ;  /* 0x0000010a00097810 */ /* 0x000fc40007ffe0ff */
[----:B------:R-:W-:Y:S01]  /*6aa0*/  ISETP.GT.U32.AND P6, PT, R20, R10, PT ;  /* 0x0000000a1400720c */ /* 0x000fe20003fc4070 */
[----:B------:R-:W-:Y:S01]  /*6ab0*/  IMAD.MOV R16, RZ, RZ, -R16 ;  /* 0x000000ffff107224 */ /* 0x000fe200078e0a10 */
[----:B------:R1:W-:Y:S01]  /*6ac0*/  STL [R1+0x1fc], R11 ;  /* 0x0001fc0b01007387 */ /* 0x0003e20000100800 */
[----:B------:R-:W-:Y:S01]  /*6ad0*/  @!P4 IMAD.IADD R3, R3, 0x1, -R20 ;  /* 0x000000010303c824 */ /* 0x000fe200078e0a14 */
[----:B------:R-:W-:Y:S01]  /*6ae0*/  ISETP.GE.AND P4, PT, R6, RZ, PT ;  /* 0x000000ff0600720c */ /* 0x000fe20003f86270 */
[----:B------:R-:W-:Y:S01]  /*6af0*/  IMAD R6, R20, R16, R14 ;  /* 0x0000001014067224 */ /* 0x000fe200078e020e */
[----:B0-----:R-:W-:Y:S01]  /*6b00*/  IADD3 R13, R0, 0x108, RZ ;  /* 0x00000108000d7810 */ /* 0x001fe20007ffe0ff */
[--C-:B------:R-:W-:Y:S01]  /*6b10*/  @!P1 IMAD.IADD R7, R7, 0x1, -R20.reuse ;  /* 0x0000000107079824 */ /* 0x100fe200078e0a14 */
[----:B------:R-:W-:Y:S01]  /*6b20*/  ISETP.GT.U32.AND P1, PT, R20, R2, PT ;  /* 0x000000021400720c */ /* 0x000fe20003f24070 */
[----:B------:R-:W-:Y:S01]  /*6b30*/  @!P5 IMAD.MOV R3, RZ, RZ, -R3 ;  /* 0x000000ffff03d224 */ /* 0x000fe200078e0a03 */
[----:B------:R-:W-:Y:S01]  /*6b40*/  IABS R8, R13 ;  /* 0x0000000d00087213 */ /* 0x000fe20000000000 */
[----:B------:R-:W-:Y:S01]  /*6b50*/  IMAD.MOV.U32 R18, RZ, RZ, R7 ;  /* 0x000000ffff127224 */ /* 0x000fe200078e0007 */
[----:B-1----:R-:W-:Y:S01]  /*6b60*/  IABS R11, R12 ;  /* 0x0000000c000b7213 */ /* 0x002fe20000000000 */
[----:B------:R-:W-:Y:S01]  /*6b70*/  @!P6 IMAD.IADD R10, R10, 0x1, -R20 ;  /* 0x000000010a0ae824 */ /* 0x000fe200078e0a14 */
[----:B------:R-:W-:Y:S01]  /*6b80*/  ISETP.GT.U32.AND P6, PT, R20, R6, PT ;  /* 0x000000061400720c */ /* 0x000fe20003fc4070 */
[----:B------:R-:W-:Y:S01]  /*6b90*/  IMAD.HI.U32 R17, R26, R8, RZ ;  /* 0x000000081a117227 */ /* 0x000fe200078e00ff */
[----:B------:R-:W-:-:S03]  /*6ba0*/  IABS R15, R9 ;  /* 0x00000009000f7213 */ /* 0x000fc60000000000 */
[----:B------:R-:W-:-:S04]  /*6bb0*/  IMAD.HI.U32 R16, R26, R11, RZ ;  /* 0x0000000b1a107227 */ /* 0x000fc800078e00ff */
[--C-:B------:R-:W-:Y:S01]  /*6bc0*/  @!P1 IMAD.IADD R2, R2, 0x1, -R20.reuse ;  /* 0x0000000102029824 */ /* 0x100fe200078e0a14 */
[----:B------:R-:W-:Y:S01]  /*6bd0*/  ISETP.GE.AND P1, PT, R5, RZ, PT ;  /* 0x000000ff0500720c */ /* 0x000fe20003f26270 */
[----:B------:R-:W-:Y:S01]  /*6be0*/  IMAD.MOV R17, RZ, RZ, -R17 ;  /* 0x000000ffff117224 */ /* 0x000fe200078e0a11 */
[----:B------:R-:W-:Y:S01]  /*6bf0*/  IADD3 R5, R0, 0x104, RZ ;  /* 0x0000010400057810 */ /* 0x000fe20007ffe0ff */
[----:B------:R-:W-:Y:S01]  /*6c00*/  @!P6 IMAD.IADD R6, R6, 0x1, -R20 ;  /* 0x000000010606e824 */ /* 0x000fe200078e0a14 */
[C---:B------:R-:W-:Y:S01]  /*6c10*/  ISETP.GT.U32.AND P6, PT, R20.reuse, R2, PT ;  /* 0x000000021400720c */ /* 0x040fe20003fc4070 */
[----:B------:R-:W-:Y:S02]  /*6c20*/  IMAD.MOV R16, RZ, RZ, -R16 ;  /* 0x000000ffff107224 */ /* 0x000fe400078e0a10 */
[----:B------:R-:W-:Y:S02]  /*6c30*/  IMAD R8, R20, R17, R8 ;  /* 0x0000001114087224 */ /* 0x000fe400078e0208 */
[----:B------:R-:W-:-:S03]  /*6c40*/  IMAD.HI.U32 R14, R26, R15, RZ ;  /* 0x0000000f1a0e7227 */ /* 0x000fc600078e00ff */
[C---:B------:R-:W-:Y:S01]  /*6c50*/  ISETP.GT.U32.AND P5, PT, R20.reuse, R8, PT ;  /* 0x000000081400720c */ /* 0x040fe20003fa4070 */
[----:B------:R-:W-:Y:S01]  /*6c60*/  IMAD R11, R20, R16, R11 ;  /* 0x00000010140b7224 */ /* 0x000fe200078e020b */
[----:B------:R-:W-:Y:S01]  /*6c70*/  IABS R16, R5 ;  /* 0x0000000500107213 */ /* 0x000fe20000000000 */
[----:B------:R-:W-:Y:S02]  /*6c80*/  IMAD.MOV R14, RZ, RZ, -R14 ;  /* 0x000000ffff0e7224 */ /* 0x000fe400078e0a0e */
[----:B------:R-:W-:Y:S01]  /*6c90*/  @!P6 IMAD.IADD R2, R2, 0x1, -R20 ;  /* 0x000000010202e824 */ /* 0x000fe200078e0a14 */
[C---:B------:R-:W-:Y:S01]  /*6ca0*/  ISETP.GT.U32.AND P6, PT, R20.reuse, R11, PT ;  /* 0x0000000b1400720c */ /* 0x040fe20003fc4070 */
[----:B------:R-:W-:Y:S01]  /*6cb0*/  @!P2 IMAD.MOV R4, RZ, RZ, -R4 ;  /* 0x000000ffff04a224 */ /* 0x000fe200078e0a04 */
[C---:B------:R-:W-:Y:S01]  /*6cc0*/  ISETP.GT.U32.AND P2, PT, R20.reuse, R6, PT ;  /* 0x000000061400720c */ /* 0x040fe20003f44070 */
[----:B------:R-:W-:Y:S01]  /*6cd0*/  IMAD R14, R20, R14, R15 ;  /* 0x0000000e140e7224 */ /* 0x000fe200078e020f */
[----:B------:R-:W-:Y:S01]  /*6ce0*/  IADD3 R15, R0, 0x102, RZ ;  /* 0x00000102000f7810 */ /* 0x000fe20007ffe0ff */
[----:B------:R-:W-:Y:S01]  /*6cf0*/  @!P0 IMAD.MOV R18, RZ, RZ, -R18 ;  /* 0x000000ffff128224 */ /* 0x000fe200078e0a12 */
[----:B------:R0:W-:Y:S01]  /*6d00*/  STL [R1+0x1f8], R4 ;  /* 0x0001f80401007387 */ /* 0x0001e20000100800 */
[----:B------:R-:W-:Y:S01]  /*6d10*/  IMAD.MOV.U32 R7, RZ, RZ, R16 ;  /* 0x000000ffff077224 */ /* 0x000fe200078e0010 */
[----:B------:R-:W-:Y:S01]  /*6d20*/  ISETP.GT.U32.AND P0, PT, R20, R14, PT ;  /* 0x0000000e1400720c */ /* 0x000fe20003f04070 */
[----:B------:R-:W-:Y:S01]  /*6d30*/  @!P5 IMAD.IADD R8, R8, 0x1, -R20 ;  /* 0x000000010808d824 */ /* 0x000fe200078e0a14 */
[----:B------:R-:W-:Y:S01]  /*6d40*/  STL [R1+0x1f0], R18 ;  /* 0x0001f01201007387 */ /* 0x000fe20000100800 */
[----:B------:R-:W-:-:S02]  /*6d50*/  IMAD.MOV.U32 R16, RZ, RZ, R10 ;  /* 0x000000ffff107224 */ /* 0x000fc400078e000a */
[----:B------:R-:W-:Y:S01]  /*6d60*/  IMAD.HI.U32 R10, R26, R7, RZ ;  /* 0x000000071a0a7227 */ /* 0x000fe200078e00ff */
[----:B------:R1:W-:Y:S01]  /*6d70*/  STL [R1+0x1ec], R3 ;  /* 0x0001ec0301007387 */ /* 0x0003e20000100800 */
[----:B0-----:R-:W-:Y:S02]  /*6d80*/  IABS R4, R15 ;  /* 0x0000000f00047213 */ /* 0x001fe40000000000 */
[----:B------:R-:W-:Y:S01]  /*6d90*/  @!P6 IMAD.IADD R11, R11, 0x1, -R20 ;  /* 0x000000010b0be824 */ /* 0x000fe200078e0a14 */
[----:B------:R-:W-:Y:S01]  /*6da0*/  ISETP.GT.U32.AND P6, PT, R20, R8, PT ;  /* 0x000000081400720c */ /* 0x000fe20003fc4070 */
[----:B------:R-:W-:Y:S02]  /*6db0*/  IMAD.MOV R10, RZ, RZ, -R10 ;  /* 0x000000ffff0a7224 */ /* 0x000fe400078e0a0a */
[----:B------:R-:W-:Y:S01]  /*6dc0*/  @!P3 IMAD.MOV R16, RZ, RZ, -R16 ;  /* 0x000000ffff10b224 */ /* 0x000fe200078e0a10 */
[----:B------:R-:W-:Y:S01]  /*6dd0*/  ISETP.GE.AND P3, PT, R9, RZ, PT ;  /* 0x000000ff0900720c */ /* 0x000fe20003f66270 */
[----:B------:R-:W-:Y:S01]  /*6de0*/  @!P2 IMAD.IADD R6, R6, 0x1, -R20 ;  /* 0x000000010606a824 */ /* 0x000fe200078e0a14 */
[----:B------:R-:W-:Y:S01]  /*6df0*/  ISETP.GE.AND P2, PT, R13, RZ, PT ;  /* 0x000000ff0d00720c */ /* 0x000fe20003f46270 */
[----:B-1----:R-:W-:Y:S01]  /*6e00*/  IMAD.MOV.U32 R3, RZ, RZ, R4 ;  /* 0x000000ffff037224 */ /* 0x002fe200078e0004 */
[----:B------:R0:W-:Y:S01]  /*6e10*/  STL [R1+0x1e8], R16 ;  /* 0x0001e81001007387 */ /* 0x0001e20000100800 */
[----:B------:R-:W-:Y:S01]  /*6e20*/  @!P0 IMAD.IADD R14, R14, 0x1, -R20 ;  /* 0x000000010e0e8824 */ /* 0x000fe200078e0a14 */
[----:B------:R-:W-:Y:S01]  /*6e30*/  ISETP.GE.AND P0, PT, R12, RZ, PT ;  /* 0x000000ff0c00720c */ /* 0x000fe20003f06270 */
[----:B------:R-:W-:Y:S01]  /*6e40*/  IMAD.HI.U32 R4, R26, R3, RZ ;  /* 0x000000031a047227 */ /* 0x000fe200078e00ff */
[----:B------:R-:W-:-:S02]  /*6e50*/  IADD3 R9, R0, 0xfc, RZ ;  /* 0x000000fc00097810 */ /* 0x000fc40007ffe0ff */
[C---:B------:R-:W-:Y:S01]  /*6e60*/  ISETP.GT.U32.AND P5, PT, R20.reuse, R14, PT ;  /* 0x0000000e1400720c */ /* 0x040fe20003fa4070 */
[----:B------:R-:W-:Y:S01]  /*6e70*/  IMAD R7, R20, R10, R7 ;  /* 0x0000000a14077224 */ /* 0x000fe200078e0207 */
[----:B------:R-:W-:Y:S01]  /*6e80*/  IADD3 R10, R0, 0x100, RZ ;  /* 0x00000100000a7810 */ /* 0x000fe20007ffe0ff */
[----:B------:R-:W-:Y:S02]  /*6e90*/  IMAD.MOV R4, RZ, RZ, -R4 ;  /* 0x000000ffff047224 */ /* 0x000fe400078e0a04 */
[----:B0-----:R-:W-:Y:S02]  /*6ea0*/  IMAD.MOV.U32 R16, RZ, RZ, R2 ;  /* 0x000000ffff107224 */ /* 0x001fe400078e0002 */
[----:B------:R-:W-:Y:S01]  /*6eb0*/  IMAD R2, R20, R4, R3 ;  /* 0x0000000414027224 */ /* 0x000fe200078e0203 */
[----:B------:R-:W-:Y:S01]  /*6ec0*/  IADD3 R4, R0, 0xfe, RZ ;  /* 0x000000fe00047810 */ /* 0x000fe20007ffe0ff */
[----:B------:R-:W-:Y:S01]  /*6ed0*/  @!P1 IMAD.MOV R6, RZ, RZ, -R6 ;  /* 0x000000ffff069224 */ /* 0x000fe200078e0a06 */
[----:B------:R-:W-:Y:S01]  /*6ee0*/  ISETP.GT.U32.AND P1, PT, R20, R7, PT ;  /* 0x000000071400720c */ /* 0x000fe20003f24070 */
[----:B------:R-:W-:Y:S01]  /*6ef0*/  @!P6 IMAD.IADD R8, R8, 0x1, -R20 ;  /* 0x000000010808e824 */ /* 0x000fe200078e0a14 */
[----:B------:R-:W-:Y:S01]  /*6f00*/  ISETP.GT.U32.AND P6, PT, R20, R2, PT ;  /* 0x000000021400720c */ /* 0x000fe20003fc4070 */
[----:B------:R-:W-:Y:S01]  /*6f10*/  @!P4 IMAD.MOV R16, RZ, RZ, -R16 ;  /* 0x000000ffff10c224 */ /* 0x000fe200078e0a10 */
[----:B------:R-:W-:Y:S01]  /*6f20*/  IABS R3, R10 ;  /* 0x0000000a00037213 */ /* 0x000fe20000000000 */
[----:B------:R-:W-:Y:S01]  /*6f30*/  @!P5 IMAD.IADD R14, R14, 0x1, -R20 ;  /* 0x000000010e0ed824 */ /* 0x000fe200078e0a14 */
[----:B------:R-:W-:-:S02]  /*6f40*/  ISETP.GT.U32.AND P4, PT, R20, R11, PT ;  /* 0x0000000b1400720c */ /* 0x000fc40003f84070 */
[----:B------:R0:W-:Y:S01]  /*6f50*/  STL [R1+0x1e0], R16 ;  /* 0x0001e01001007387 */ /* 0x0001e20000100800 */
[----:B------:R-:W-:Y:S01]  /*6f60*/  ISETP.GE.AND P5, PT, R5, RZ, PT ;  /* 0x000000ff0500720c */ /* 0x000fe20003fa6270 */
[----:B------:R-:W-:Y:S02]  /*6f70*/  IMAD.MOV.U32 R5, RZ, RZ, R3 ;  /* 0x000000ffff057224 */ /* 0x000fe400078e0003 */
[----:B------:R1:W-:Y:S01]  /*6f80*/  STL [R1+0x1d8], R6 ;  /* 0x0001d80601007387 */ /* 0x0003e20000100800 */
[--C-:B------:R-:W-:Y:S01]  /*6f90*/  @!P1 IMAD.IADD R7, R7, 0x1, -R20.reuse ;  /* 0x0000000107079824 */ /* 0x100fe200078e0a14 */
[----:B------:R-:W-:Y:S01]  /*6fa0*/  ISETP.GE.AND P1, PT, R10, RZ, PT ;  /* 0x000000ff0a00720c */ /* 0x000fe20003f26270 */
[----:B------:R-:W-:Y:S02]  /*6fb0*/  @!P6 IMAD.IADD R2, R2, 0x1, -R20 ;  /* 0x000000010202e824 */ /* 0x000fe400078e0a14 */
[----:B------:R-:W-:Y:S01]  /*6fc0*/  IMAD.HI.U32 R13, R26, R5, RZ ;  /* 0x000000051a0d7227 */ /* 0x000fe200078e00ff */
[----:B------:R-:W-:-:S03]  /*6fd0*/  ISETP.GT.U32.AND P6, PT, R20, R7, PT ;  /* 0x000000071400720c */ /* 0x000fc60003fc4070 */
[----:B0-----:R-:W-:Y:S01]  /*6fe0*/  IMAD.MOV.U32 R16, RZ, RZ, R14 ;  /* 0x000000ffff107224 */ /* 0x001fe200078e000e */
[----:B-1----:R-:W-:Y:S01]  /*6ff0*/  IABS R6, R4 ;  /* 0x0000000400067213 */ /* 0x002fe20000000000 */
[----:B------:R-:W-:Y:S01]  /*7000*/  @!P4 IMAD.IADD R11, R11, 0x1, -R20 ;  /* 0x000000010b0bc824 */ /* 0x000fe200078e0a14 */
[----:B------:R-:W-:Y:S01]  /*7010*/  ISETP.GE.AND P4, PT, R15, RZ, PT ;  /* 0x000000ff0f00720c */ /* 0x000fe20003f86270 */
[----:B------:R-:W-:Y:S01]  /*7020*/  @!P3 IMAD.MOV R16, RZ, RZ, -R16 ;  /* 0x000000ffff10b224 */ /* 0x000fe200078e0a10 */
[----:B------:R-:W-:Y:S01]  /*7030*/  ISETP.GT.U32.AND P3, PT, R20, R2, PT ;  /* 0x000000021400720c */ /* 0x000fe20003f64070 */
[----:B------:R-:W-:Y:S01]  /*7040*/  IMAD.MOV.U32 R3, RZ, RZ, R6 ;  /* 0x000000ffff037224 */ /* 0x000fe200078e0006 */
[----:B------:R-:W-:Y:S01]  /*7050*/  IABS R6, R9 ;  /* 0x0000000900067213 */ /* 0x000fe20000000000 */
[----:B------:R-:W-:Y:S01]  /*7060*/  @!P0 IMAD.MOV R11, RZ, RZ, -R11 ;  /* 0x000000ffff0b8224 */ /* 0x000fe200078e0a0b */
[----:B------:R-:W-:Y:S01]  /*7070*/  ISETP.GE.AND P0, PT, R4, RZ, PT ;  /* 0x000000ff0400720c */ /* 0x000fe20003f06270 */
[----:B------:R-:W-:Y:S01]  /*7080*/  IMAD.HI.U32 R12, R26, R3, RZ ;  /* 0x000000031a0c7227 */ /* 0x000fe200078e00ff */
[----:B------:R-:W-:Y:S01]  /*7090*/  STL [R1+0x1d4], R16 ;  /* 0x0001d41001007387 */ /* 0x000fe20000100800 */
[----:B------:R-:W-:-:S02]  /*70a0*/  IADD3 R14, R0, 0xf0, RZ ;  /* 0x000000f0000e7810 */ /* 0x000fc40007ffe0ff */
[----:B------:R-:W-:Y:S02]  /*70b0*/  IMAD.MOV R10, RZ, RZ, -R12 ;  /* 0x000000ffff0a7224 */ /* 0x000fe400078e0a0c */
[----:B------:R-:W-:Y:S02]  /*70c0*/  IMAD.MOV.U32 R12, RZ, RZ, R8 ;  /* 0x000000ffff0c7224 */ /* 0x000fe400078e0008 */
[----:B------:R-:W-:-:S04]  /*70d0*/  IMAD.HI.U32 R8, R26, R6, RZ ;  /* 0x000000061a087227 */ /* 0x000fc800078e00ff */
[----:B------:R-:W-:Y:S02]  /*70e0*/  @!P2 IMAD.MOV R12, RZ, RZ, -R12 ;  /* 0x000000ffff0ca224 */ /* 0x000fe400078e0a0c */
[----:B------:R-:W-:Y:S02]  /*70f0*/  IMAD.MOV R13, RZ, RZ, -R13 ;  /* 0x000000ffff0d7224 */ /* 0x000fe400078e0a0d */
[----:B------:R-:W-:Y:S01]  /*7100*/  IMAD.MOV R4, RZ, RZ, -R8 ;  /* 0x000000ffff047224 */ /* 0x000fe200078e0a08 */
[----:B------:R0:W-:Y:S01]  /*7110*/  STL [R1+0x1b8], R12 ;  /* 0x0001b80c01007387 */ /* 0x0001e20000100800 */
[----:B------:R-:W-:Y:S01]  /*7120*/  @!P6 IMAD.IADD R7, R7, 0x1, -R20 ;  /* 0x000000010707e824 */ /* 0x000fe200078e0a14 */
[----:B------:R-:W-:Y:S01]  /*7130*/  IADD3 R8, R0, 0xf6, RZ ;  /* 0x000000f600087810 */ /* 0x000fe20007ffe0ff */
[C---:B------:R-:W-:Y:S01]  /*7140*/  IMAD R5, R20.reuse, R13, R5 ;  /* 0x0000000d14057224 */ /* 0x040fe200078e0205 */
[----:B------:R1:W-:Y:S01]  /*7150*/  STL [R1+0x1bc], R11 ;  /* 0x0001bc0b01007387 */ /* 0x0003e20000100800 */
[C---:B------:R-:W-:Y:S01]  /*7160*/  IMAD R4, R20.reuse, R4, R6 ;  /* 0x0000000414047224 */ /* 0x040fe200078e0206 */
[----:B------:R-:W-:Y:S01]  /*7170*/  IABS R6, R8 ;  /* 0x0000000800067213 */ /* 0x000fe20000000000 */
[C---:B------:R-:W-:Y:S01]  /*7180*/  IMAD R3, R20.reuse, R10, R3 ;  /* 0x0000000a14037224 */ /* 0x040fe200078e0203 */
[----:B------:R-:W-:Y:S01]  /*7190*/  ISETP.GT.U32.AND P2, PT, R20, R5, PT ;  /* 0x000000051400720c */ /* 0x000fe20003f44070 */
[----:B------:R-:W-:Y:S01]  /*71a0*/  @!P3 IMAD.IADD R2, R2, 0x1, -R20 ;  /* 0x000000010202b824 */ /* 0x000fe200078e0a14 */
[----:B------:R-:W-:Y:S01]  /*71b0*/  ISETP.GE.AND P3, PT, R9, RZ, PT ;  /* 0x000000ff0900720c */ /* 0x000fe20003f66270 */
[----:B0-----:R-:W-:Y:S01]  /*71c0*/  IMAD.MOV.U32 R12, RZ, RZ, R7 ;  /* 0x000000ffff0c7224 */ /* 0x001fe200078e0007 */
[----:B------:R-:W-:-:S02]  /*71d0*/  ISETP.GT.U32.AND P6, PT, R20, R3, PT ;  /* 0x000000031400720c */ /* 0x000fc40003fc4070 */
[----:B------:R-:W-:Y:S01]  /*71e0*/  IADD3 R9, R0, 0xf8, RZ ;  /* 0x000000f800097810 */ /* 0x000fe20007ffe0ff */
[----:B------:R-:W-:Y:S01]  /*71f0*/  @!P5 IMAD.MOV R12, RZ, RZ, -R12 ;  /* 0x000000ffff0cd224 */ /* 0x000fe200078e0a0c */
[----:B------:R-:W-:Y:S01]  /*7200*/  ISETP.GT.U32.AND P5, PT, R20, R4, PT ;  /* 0x000000041400720c */ /* 0x000fe20003fa4070 */
[----:B-1----:R-:W-:Y:S01]  /*7210*/  IMAD.MOV.U32 R11, RZ, RZ, R2 ;  /* 0x000000ffff0b7224 */ /* 0x002fe200078e0002 */
[----:B------:R-:W-:Y:S01]  /*7220*/  IABS R18, R9 ;  /* 0x0000000900127213 */ /* 0x000fe20000000000 */
[----:B------:R-:W-:Y:S01]  /*7230*/  IMAD.HI.U32 R2, R26, R6, RZ ;  /* 0x000000061a027227 */ /* 0x000fe200078e00ff */
[----:B------:R-:W-:Y:S01]  /*7240*/  IADD3 R10, R0, 0xfa, RZ ;  /* 0x000000fa000a7810 */ /* 0x000fe20007ffe0ff */
[----:B------:R0:W-:Y:S02]  /*7250*/  STL [R1+0x1c0], R12 ;  /* 0x0001c00c01007387 */ /* 0x0001e40000100800 */
[--C-:B------:R-:W-:Y:S01]  /*7260*/  @!P2 IMAD.IADD R5, R5, 0x1, -R20.reuse ;  /* 0x000000010505a824 */ /* 0x100fe200078e0a14 */
[----:B------:R-:W-:Y:S01]  /*7270*/  IABS R17, R10 ;  /* 0x0000000a00117213 */ /* 0x000fe20000000000 */
[----:B------:R-:W-:-:S02]  /*7280*/  @!P6 IMAD.IADD R3, R3, 0x1, -R20 ;  /* 0x000000010303e824 */ /* 0x000fc400078e0a14 */
[----:B------:R-:W-:Y:S01]  /*7290*/  IMAD.HI.U32 R7, R26, R18, RZ ;  /* 0x000000121a077227 */ /* 0x000fe200078e00ff */
[C---:B------:R-:W-:Y:S02]  /*72a0*/  ISETP.GT.U32.AND P2, PT, R20.reuse, R5, PT ;  /* 0x000000051400720c */ /* 0x040fe40003f44070 */
[----:B------:R-:W-:Y:S01]  /*72b0*/  ISETP.GT.U32.AND P6, PT, R20, R3, PT ;  /* 0x000000031400720c */ /* 0x000fe20003fc4070 */
[----:B------:R-:W-:Y:S01]  /*72c0*/  @!P5 IMAD.IADD R4, R4, 0x1, -R20 ;  /* 0x000000010404d824 */ /* 0x000fe200078e0a14 */
[----:B0-----:R-:W-:Y:S01]  /*72d0*/  IADD3 R12, R0, 0xf4, RZ ;  /* 0x000000f4000c7810 */ /* 0x001fe20007ffe0ff */
[----:B------:R-:W-:Y:S02]  /*72e0*/  IMAD.MOV R7, RZ, RZ, -R7 ;  /* 0x000000ffff077224 */ /* 0x000fe400078e0a07 */
[----:B------:R-:W-:Y:S01]  /*72f0*/  @!P4 IMAD.MOV R11, RZ, RZ, -R11 ;  /* 0x000000ffff0bc224 */ /* 0x000fe200078e0a0b */
[C---:B------:R-:W-:Y:S01]  /*7300*/  ISETP.GT.U32.AND P5, PT, R20.reuse, R4, PT ;  /* 0x000000041400720c */ /* 0x040fe20003fa4070 */
[----:B------:R-:W-:Y:S01]  /*7310*/  IMAD R18, R20, R7, R18 ;  /* 0x0000000714127224 */ /* 0x000fe200078e0212 */
[----:B------:R-:W-:Y:S01]  /*7320*/  ISETP.GE.AND P4, PT, R10, RZ, PT ;  /* 0x000000ff0a00720c */ /* 0x000fe20003f86270 */
[----:B------:R-:W-:Y:S01]  /*7330*/  IMAD.HI.U32 R10, R26, R17, RZ ;  /* 0x000000111a0a7227 */ /* 0x000fe200078e00ff */
[----:B------:R0:W-:Y:S01]  /*7340*/  STL [R1+0x1c8], R11 ;  /* 0x0001c80b01007387 */ /* 0x0001e20000100800 */
[----:B------:R-:W-:-:S02]  /*7350*/  IADD3 R7, R0, 0xf2, RZ ;  /* 0x000000f200077810 */ /* 0x000fc40007ffe0ff */
[----:B------:R-:W-:Y:S01]  /*7360*/  @!P2 IMAD.IADD R5, R5, 0x1, -R20 ;  /* 0x000000010505a824 */ /* 0x000fe200078e0a14 */
[----:B------:R-:W-:Y:S01]  /*7370*/  ISETP.GE.AND P2, PT, R9, RZ, PT ;  /* 0x000000ff0900720c */ /* 0x000fe20003f46270 */
[----:B------:R-:W-:Y:S01]  /*7380*/  IMAD.MOV R9, RZ, RZ, -R10 ;  /* 0x000000ffff097224 */ /* 0x000fe200078e0a0a */
[----:B------:R-:W-:Y:S01]  /*7390*/  IABS R10, R7 ;  /* 0x00000007000a7213 */ /* 0x000fe20000000000 */
[--C-:B------:R-:W-:Y:S01]  /*73a0*/  @!P6 IMAD.IADD R3, R3, 0x1, -R20.reuse ;  /* 0x000000010303e824 */ /* 0x100fe200078e0a14 */
[----:B------:R-:W-:Y:S01]  /*73b0*/  ISETP.GE.AND P6, PT, R8, RZ, PT ;  /* 0x000000ff0800720c */ /* 0x000fe20003fc6270 */
[----:B------:R-:W-:Y:S01]  /*73c0*/  @!P5 IMAD.IADD R4, R4, 0x1, -R20 ;  /* 0x000000010404d824 */ /* 0x000fe200078e0a14 */
[C---:B------:R-:W-:Y:S01]  /*73d0*/  ISETP.GT.U32.AND P5, PT, R20.reuse, R18, PT ;  /* 0x000000121400720c */ /* 0x040fe20003fa4070 */
[----:B------:R-:W-:Y:S01]  /*73e0*/  IMAD R17, R20, R9, R17 ;  /* 0x0000000914117224 */ /* 0x000fe200078e0211 */
[----:B------:R-:W-:Y:S01]  /*73f0*/  IADD3 R9, R0, 0xee, RZ ;  /* 0x000000ee00097810 */ /* 0x000fe20007ffe0ff */
[----:B------:R-:W-:-:S02]  /*7400*/  IMAD.MOV.U32 R13, RZ, RZ, R5 ;  /* 0x000000ffff0d7224 */ /* 0x000fc400078e0005 */
[----:B0-----:R-:W-:Y:S02]  /*7410*/  IMAD.MOV.U32 R11, RZ, RZ, R3 ;  /* 0x000000ffff0b7224 */ /* 0x001fe400078e0003 */
[----:B------:R-:W-:Y:S01]  /*7420*/  @!P1 IMAD.MOV R13, RZ, RZ, -R13 ;  /* 0x000000ffff0d9224 */ /* 0x000fe200078e0a0d */
[----:B------:R-:W-:Y:S01]  /*7430*/  ISETP.GT.U32.AND P1, PT, R20, R17, PT ;  /* 0x000000111400720c */ /* 0x000fe20003f24070 */
[----:B------:R-:W-:Y:S02]  /*7440*/  IMAD.MOV R2, RZ, RZ, -R2 ;  /* 0x000000ffff027224 */ /* 0x000fe400078e0a02 */
[----:B------:R-:W-:Y:S01]  /*7450*/  @!P0 IMAD.MOV R11, RZ, RZ, -R11 ;  /* 0x000000ffff0b8224 */ /* 0x000fe200078e0a0b */
[----:B------:R-:W-:Y:S01]  /*7460*/  ISETP.GE.AND P0, PT, R12, RZ, PT ;  /* 0x000000ff0c00720c */ /* 0x000fe20003f06270 */
[----:B------:R-:W-:Y:S01]  /*7470*/  @!P5 IMAD.IADD R18, R18, 0x1, -R20 ;  /* 0x000000011212d824 */ /* 0x000fe200078e0a14 */
[----:B------:R-:W-:Y:S01]  /*7480*/  IABS R12, R12 ;  /* 0x0000000c000c7213 */ /* 0x000fe20000000000 */
[C---:B------:R-:W-:Y:S01]  /*7490*/  IMAD R2, R20.reuse, R2, R6 ;  /* 0x0000000214027224 */ /* 0x040fe200078e0206 */
[----:B------:R-:W-:Y:S01]  /*74a0*/  IABS R6, R14 ;  /* 0x0000000e00067213 */ /* 0x000fe20000000000 */
[----:B------:R-:W-:Y:S01]  /*74b0*/  IMAD.MOV.U32 R15, RZ, RZ, R4 ;  /* 0x000000ffff0f7224 */ /* 0x000fe200078e0004 */
[----:B------:R-:W-:Y:S01]  /*74c0*/  ISETP.GT.U32.AND P5, PT, R20, R18, PT ;  /* 0x000000121400720c */ /* 0x000fe20003fa4070 */
[----:B------:R-:W-:Y:S01]  /*74d0*/  IMAD.HI.U32 R8, R26, R12, RZ ;  /* 0x0000000c1a087227 */ /* 0x000fe200078e00ff */
[----:B------:R0:W-:Y:S03]  /*74e0*/  STL [R1+0x1cc], R13 ;  /* 0x0001cc0d01007387 */ /* 0x0001e60000100800 */
[----:B------:R-:W-:Y:S01]  /*74f0*/  @!P3 IMAD.MOV R15, RZ, RZ, -R15 ;  /* 0x000000ffff0fb224 */ /* 0x000fe200078e0a0f */
[----:B------:R-:W-:Y:S01]  /*7500*/  ISETP.GT.U32.AND P3, PT, R20, R2, PT ;  /* 0x000000021400720c */ /* 0x000fe20003f64070 */
[----:B------:R-:W-:Y:S01]  /*7510*/  IMAD.HI.U32 R5, R26, R10, RZ ;  /* 0x0000000a1a057227 */ /* 0x000fe200078e00ff */
[----:B------:R1:W-:Y:S03]  /*7520*/  STL [R1+0x1d0], R11 ;  /* 0x0001d00b01007387 */ /* 0x0003e60000100800 */
[----:B------:R-:W-:Y:S01]  /*7530*/  @!P1 IMAD.IADD R17, R17, 0x1, -R20 ;  /* 0x0000000111119824 */ /* 0x000fe200078e0a14 */
[----:B0-----:R-:W-:Y:S01]  /*7540*/  IABS R13, R9 ;  /* 0x00000009000d7213 */ /* 0x001fe20000000000 */
[----:B------:R-:W-:Y:S01]  /*7550*/  IMAD.MOV R8, RZ, RZ, -R8 ;  /* 0x000000ffff087224 */ /* 0x000fe200078e0a08 */
[----:B------:R0:W-:Y:S01]  /*7560*/  STL [R1+0x1c4], R15 ;  /* 0x0001c40f01007387 */ /* 0x0001e20000100800 */
[----:B------:R-:W-:Y:S01]  /*7570*/  IMAD.MOV R5, RZ, RZ, -R5 ;  /* 0x000000ffff057224 */ /* 0x000fe200078e0a05 */
[C---:B------:R-:W-:Y:S01]  /*7580*/  ISETP.GT.U32.AND P1, PT, R20.reuse, R17, PT ;  /* 0x000000111400720c */ /* 0x040fe20003f24070 */
[----:B------:R-:W-:Y:S01]  /*7590*/  IMAD R12, R20, R8, R12 ;  /* 0x00000008140c7224 */ /* 0x000fe200078e020c */
[----:B------:R-:W-:Y:S01]  /*75a0*/  IADD3 R8, R0, 0xe8, RZ ;  /* 0x000000e800087810 */ /* 0x000fe20007ffe0ff */
[----:B------:R-:W-:Y:S01]  /*75b0*/  IMAD R10, R20, R5, R10 ;  /* 0x00000005140a7224 */ /* 0x000fe200078e020a */
[----:B------:R-:W-:Y:S01]  /*75c0*/  IADD3 R5, R0, 0xea, RZ ;  /* 0x000000ea00057810 */ /* 0x000fe20007ffe0ff */
[----:B------:R-:W-:Y:S01]  /*75d0*/  @!P5 IMAD.IADD R18, R18, 0x1, -R20 ;  /* 0x000000011212d824 */ /* 0x000fe200078e0a14 */
[----:B------:R-:W-:Y:S01]  /*75e0*/  ISETP.GT.U32.AND P5, PT, R20, R12, PT ;  /* 0x0000000c1400720c */ /* 0x000fe20003fa4070 */
[----:B-1----:R-:W-:Y:S01]  /*75f0*/  IMAD.HI.U32 R11, R26, R6, RZ ;  /* 0x000000061a0b7227 */ /* 0x002fe200078e00ff */
[----:B0-----:R-:W-:-:S02]  /*7600*/  IABS R15, R5 ;  /* 0x00000005000f7213 */ /* 0x001fc40000000000 */
[----:B------:R-:W-:Y:S01]  /*7610*/  IABS R16, R8 ;  /* 0x0000000800107213 */ /* 0x000fe20000000000 */
[--C-:B------:R-:W-:Y:S01]  /*7620*/  @!P3 IMAD.IADD R2, R2, 0x1, -R20.reuse ;  /* 0x000000010202b824 */ /* 0x100fe200078e0a14 */
[C---:B------:R-:W-:Y:S01]  /*7630*/  ISETP.GT.U32.AND P3, PT, R20.reuse, R10, PT ;  /* 0x0000000a1400720c */ /* 0x040fe20003f64070 */
[----:B------:R-:W-:Y:S02]  /*7640*/  IMAD.MOV R4, RZ, RZ, -R11 ;  /* 0x000000ffff047224 */ /* 0x000fe400078e0a0b */
[----:B------:R-:W-:Y:S01]  /*7650*/  @!P1 IMAD.IADD R17, R17, 0x1, -R20 ;  /* 0x0000000111119824 */ /* 0x000fe200078e0a14 */
[----:B------:R-:W-:Y:S01]  /*7660*/  ISETP.GE.AND P1, PT, R7, RZ, PT ;  /* 0x000000ff0700720c */ /* 0x000fe20003f26270 */
[----:B------:R-:W-:Y:S01]  /*7670*/  IMAD R6, R20, R4, R6 ;  /* 0x0000000414067224 */ /* 0x000fe200078e0206 */
[----:B------:R-:W-:Y:S01]  /*7680*/  IADD3 R4, R0, 0xec, RZ ;  /* 0x000000ec00047810 */ /* 0x000fe20007ffe0ff */
[----:B------:R-:W-:Y:S01]  /*7690*/  @!P5 IMAD.IADD R12, R12, 0x1, -R20 ;  /* 0x000000010c0cd824 */ /* 0x000fe200078e0a14 */
[----:B------:R-:W-:Y:S01]  /*76a0*/  ISETP.GT.U32.AND P5, PT, R20, R2, PT ;  /* 0x000000021400720c */ /* 0x000fe20003fa4070 */
[----:B------:R-:W-:Y:S01]  /*76b0*/  IMAD.MOV.U32 R21, RZ, RZ, R17 ;  /* 0x000000ffff157224 */ /* 0x000fe200078e0011 */
[----:B------:R-:W-:Y:S01]  /*76c0*/  IABS R7, R4 ;  /* 0x0000000400077213 */ /* 0x000fe20000000000 */
[----:B------:R-:W-:-:S04]  /*76d0*/  IMAD.HI.U32 R3, R26, R13, RZ ;  /* 0x0000000d1a037227 */ /* 0x000fc800078e00ff */
[----:B------:R-:W-:Y:S02]  /*76e0*/  @!P3 IMAD.IADD R10, R10, 0x1, -R20 ;  /* 0x000000010a0ab824 */ /* 0x000fe400078e0a14 */
[----:B------:R-:W-:Y:S01]  /*76f0*/  @!P4 IMAD.MOV R21, RZ, RZ, -R21 ;  /* 0x000000ffff15c224 */ /* 0x000fe200078e0a15 */
[----:B------:R-:W-:Y:S01]  /*7700*/  ISETP.GT.U32.AND P4, PT, R20, R12, PT ;  /* 0x0000000c1400720c */ /* 0x000fe20003f84070 */
[----:B------:R-:W-:Y:S01]  /*7710*/  IMAD.HI.U32 R19, R26, R7, RZ ;  /* 0x000000071a137227 */ /* 0x000fe200078e00ff */
[----:B------:R-:W-:Y:S02]  /*7720*/  ISETP.GT.U32.AND P3, PT, R20, R10, PT ;  /* 0x0000000a1400720c */ /* 0x000fe40003f64070 */
[----:B------:R0:W-:Y:S01]  /*7730*/  STL [R1+0x1b4], R21 ;  /* 0x0001b41501007387 */ /* 0x0001e20000100800 */
[----:B------:R-:W-:Y:S02]  /*7740*/  IMAD.MOV R3, RZ, RZ, -R3 ;  /* 0x000000ffff037224 */ /* 0x000fe400078e0a03 */
[----:B------:R-:W-:-:S04]  /*7750*/  IMAD.HI.U32 R17, R26, R15, RZ ;  /* 0x0000000f1a117227 */ /* 0x000fc800078e00ff */
[----:B------:R-:W-:Y:S02]  /*7760*/  IMAD.MOV R19, RZ, RZ, -R19 ;  /* 0x000000ffff137224 */ /* 0x000fe400078e0a13 */
[----:B------:R-:W-:Y:S01]  /*7770*/  IMAD R13, R20, R3, R13 ;  /* 0x00000003140d7224 */ /* 0x000fe200078e020d */
[----:B------:R-:W-:Y:S01]  /*7780*/  IADD3 R3, R0, 0xe6, RZ ;  /* 0x000000e600037810 */ /* 0x000fe20007ffe0ff */
[----:B------:R-:W-:Y:S02]  /*7790*/  IMAD.MOV R17, RZ, RZ, -R17 ;  /* 0x000000ffff117224 */ /* 0x000fe400078e0a11 */
[----:B------:R-:W-:Y:S01]  /*77a0*/  @!P2 IMAD.MOV R18, RZ, RZ, -R18 ;  /* 0x000000ffff12a224 */ /* 0x000fe200078e0a12 */
[C---:B------:R-:W-:Y:S01]  /*77b0*/  ISETP.GT.U32.AND P2, PT, R20.reuse, R6, PT ;  /* 0x000000061400720c */ /* 0x040fe20003f44070 */
[----:B------:R-:W-:Y:S01]  /*77c0*/  IMAD R7, R20, R19, R7 ;  /* 0x0000001314077224 */ /* 0x000fe200078e0207 */
[----:B------:R-:W-:Y:S01]  /*77d0*/  IABS R11, R3 ;  /* 0x00000003000b7213 */ /* 0x000fe20000000000 */
[--C-:B------:R-:W-:Y:S01]  /*77e0*/  @!P5 IMAD.IADD R2, R2, 0x1, -R20.reuse ;  /* 0x000000010202d824 */ /* 0x100fe200078e0a14 */
[C---:B------:R-:W-:Y:S01]  /*77f0*/  ISETP.GT.U32.AND P5, PT, R20.reuse, R13, PT ;  /* 0x0000000d1400720c */ /* 0x040fe20003fa4070 */
[----:B------:R-:W-:Y:S01]  /*7800*/  IMAD R15, R20, R17, R15 ;  /* 0x00000011140f7224 */ /* 0x000fe200078e020f */
[----:B------:R1:W-:Y:S01]  /*7810*/  STL [R1+0x1b0], R18 ;  /* 0x0001b01201007387 */ /* 0x0003e20000100800 */
[--C-:B------:R-:W-:Y:S01]  /*7820*/  @!P4 IMAD.IADD R12, R12, 0x1, -R20.reuse ;  /* 0x000000010c0cc824 */ /* 0x100fe200078e0a14 */
[----:B------:R-:W-:Y:S01]  /*7830*/  ISETP.GT.U32.AND P4, PT, R20, R7, PT ;  /* 0x000000071400720c */ /* 0x000fe20003f84070 */
[----:B------:R-:W-:Y:S01]  /*7840*/  @!P3 IMAD.IADD R10, R10, 0x1, -R20 ;  /* 0x000000010a0ab824 */ /* 0x000fe200078e0a14 */
[----:B------:R-:W-:Y:S01]  /*7850*/  ISETP.GT.U32.AND P3, PT, R20, R15, PT ;  /* 0x0000000f1400720c */ /* 0x000fe20003f64070 */
[----:B------:R-:W-:-:S02]  /*7860*/  IMAD.MOV.U32 R22, RZ, RZ, R2 ;  /* 0x000000ffff167224 */ /* 0x000fc400078e0002 */
[----:B------:R-:W-:Y:S01]  /*7870*/  @!P2 IMAD.IADD R6, R6, 0x1, -R20 ;  /* 0x000000010606a824 */ /* 0x000fe200078e0a14 */
[----:B------:R-:W-:Y:S01]  /*7880*/  ISETP.GE.AND P2, PT, R14, RZ, PT ;  /* 0x000000ff0e00720c */ /* 0x000fe20003f46270 */
[----:B0-----:R-:W-:Y:S01]  /*7890*/  IMAD.MOV.U32 R21, RZ, RZ, R12 ;  /* 0x000000ffff157224 */ /* 0x001fe200078e000c */
[----:B------:R-:W-:Y:S01]  /*78a0*/  IADD3 R14, R0, 0xe4, RZ ;  /* 0x000000e4000e7810 */ /* 0x000fe20007ffe0ff */
[----:B------:R-:W-:Y:S01]  /*78b0*/  @!P5 IMAD.IADD R13, R13, 0x1, -R20 ;  /* 0x000000010d0dd824 */ /* 0x000fe200078e0a14 */
[----:B------:R-:W-:Y:S01]  /*78c0*/  ISETP.GE.AND P5, PT, R9, RZ, PT ;  /* 0x000000ff0900720c */ /* 0x000fe20003fa6270 */
[----:B-1----:R-:W-:Y:S01]  /*78d0*/  IMAD.HI.U32 R18, R26, R16, RZ ;  /* 0x000000101a127227 */ /* 0x002fe200078e00ff */
[----:B------:R-:W-:-:S03]  /*78e0*/  IADD3 R9, R0, 0xe2, RZ ;  /* 0x000000e200097810 */ /* 0x000fc60007ffe0ff */
[--C-:B------:R-:W-:Y:S01]  /*78f0*/  @!P4 IMAD.IADD R7, R7, 0x1, -R20.reuse ;  /* 0x000000010707c824 */ /* 0x100fe200078e0a14 */
[C---:B------:R-:W-:Y:S01]  /*7900*/  ISETP.GT.U32.AND P4, PT, R20.reuse, R6, PT ;  /* 0x000000061400720c */ /* 0x040fe20003f84070 */
[----:B------:R-:W-:Y:S01]  /*7910*/  @!P3 IMAD.IADD R15, R15, 0x1, -R20 ;  /* 0x000000010f0fb824 */ /* 0x000fe200078e0a14 */
[C---:B------:R-:W-:Y:S01]  /*7920*/  ISETP.GT.U32.AND P3, PT, R20.reuse, R13, PT ;  /* 0x0000000d1400720c */ /* 0x040fe20003f64070 */
[----:B------:R-:W-:Y:S01]  /*7930*/  IMAD.MOV R18, RZ, RZ, -R18 ;  /* 0x000000ffff127224 */ /* 0x000fe200078e0a12 */
[----:B------:R-:W-:Y:S01]  /*7940*/  IABS R2, R9 ;  /* 0x0000000900027213 */ /* 0x000fe20000000000 */
[----:B------:R-:W-:Y:S01]  /*7950*/  @!P6 IMAD.MOV R22, RZ, RZ, -R22 ;  /* 0x000000ffff16e224 */ /* 0x000fe200078e0a16 */
[----:B------:R-:W-:Y:S01]  /*7960*/  ISETP.GT.U32.AND P6, PT, R20, R7, PT ;  /* 0x000000071400720c */ /* 0x000fe20003fc4070 */
[----:B------:R-:W-:-:S03]  /*7970*/  IMAD.HI.U32 R19, R26, R11, RZ ;  /* 0x0000000b1a137227 */ /* 0x000fc600078e00ff */
[----:B------:R-:W-:Y:S01]  /*7980*/  STL [R1+0x1ac], R22 ;  /* 0x0001ac1601007387 */ /* 0x000fe20000100800 */
[C---:B------:R-:W-:Y:S02]  /*7990*/  IMAD R16, R20.reuse, R18, R16 ;  /* 0x0000001214107224 */ /* 0x040fe400078e0210 */
[----:B------:R-:W-:Y:S01]  /*79a0*/  @!P0 IMAD.MOV R21, RZ, RZ, -R21 ;  /* 0x000000ffff158224 */ /* 0x000fe200078e0a15 */
[C---:B------:R-:W-:Y:S01]  /*79b0*/  ISETP.GT.U32.AND P0, PT, R20.reuse, R15, PT ;  /* 0x0000000f1400720c */ /* 0x040fe20003f04070 */
[----:B------:R-:W-:Y:S01]  /*79c0*/  IMAD.MOV.U32 R12, RZ, RZ, R10 ;  /* 0x000000ffff0c7224 */ /* 0x000fe200078e000a */
[----:B------:R-:W-:Y:S01]  /*79d0*/  IABS R10, R14 ;  /* 0x0000000e000a7213 */ /* 0x000fe20000000000 */
[----:B------:R-:W-:Y:S01]  /*79e0*/  IMAD.MOV R19, RZ, RZ, -R19 ;  /* 0x000000ffff137224 */ /* 0x000fe200078e0a13 */
[----:B------:R-:W-:Y:S01]  /*79f0*/  STL [R1+0x1a8], R21 ;  /* 0x0001a81501007387 */ /* 0x000fe20000100800 */
[----:B------:R-:W-:Y:S01]  /*7a00*/  @!P1 IMAD.MOV R12, RZ, RZ, -R12 ;  /* 0x000000ffff0c9224 */ /* 0x000fe200078e0a0c */
[C---:B------:R-:W-:Y:S01]  /*7a10*/  ISETP.GT.U32.AND P1, PT, R20.reuse, R16, PT ;  /* 0x000000101400720c */ /* 0x040fe20003f24070 */
[----:B------:R-:W-:-:S02]  /*7a20*/  IMAD R11, R20, R19, R11 ;  /* 0x00000013140b7224 */ /* 0x000fc400078e020b */
[----:B------:R-:W-:Y:S01]  /*7a30*/  @!P4 IMAD.IADD R6, R6, 0x1, -R20 ;  /* 0x000000010606c824 */ /* 0x000fe200078e0a14 */
[----:B------:R-:W-:Y:S01]  /*7a40*/  ISETP.GE.AND P4, PT, R4, RZ, PT ;  /* 0x000000ff0400720c */ /* 0x000fe20003f86270 */
[----:B------:R-:W-:Y:S01]  /*7a50*/  IMAD.MOV.U32 R4, RZ, RZ, R10 ;  /* 0x000000ffff047224 */ /* 0x000fe200078e000a */
[----:B------:R0:W-:Y:S01]  /*7a60*/  STL [R1+0x1a4], R12 ;  /* 0x0001a40c01007387 */ /* 0x0001e20000100800 */
[--C-:B------:R-:W-:Y:S01]  /*7a70*/  @!P3 IMAD.IADD R13, R13, 0x1, -R20.reuse ;  /* 0x000000010d0db824 */ /* 0x100fe200078e0a14 */
[----:B------:R-:W-:Y:S01]  /*7a80*/  ISETP.GT.U32.AND P3, PT, R20, R11, PT ;  /* 0x0000000b1400720c */ /* 0x000fe20003f64070 */
[----:B------:R-:W-:Y:S01]  /*7a90*/  @!P6 IMAD.IADD R7, R7, 0x1, -R20 ;  /* 0x000000010707e824 */ /* 0x000fe200078e0a14 */
[----:B------:R-:W-:Y:S01]  /*7aa0*/  ISETP.GE.AND P6, PT, R5, RZ, PT ;  /* 0x000000ff0500720c */ /* 0x000fe20003fc6270 */
[----:B------:R-:W-:Y:S01]  /*7ab0*/  IMAD.HI.U32 R5, R26, R4, RZ ;  /* 0x000000041a057227 */ /* 0x000fe200078e00ff */
[----:B------:R-:W-:-:S03]  /*7ac0*/  IADD3 R10, R0, 0xdc, RZ ;  /* 0x000000dc000a7810 */ /* 0x000fc60007ffe0ff */
[----:B------:R-:W-:Y:S01]  /*7ad0*/  @!P0 IMAD.IADD R15, R15, 0x1, -R20 ;  /* 0x000000010f0f8824 */ /* 0x000fe200078e0a14 */
[----:B------:R-:W-:Y:S01]  /*7ae0*/  ISETP.GE.AND P0, PT, R8, RZ, PT ;  /* 0x000000ff0800720c */ /* 0x000fe20003f06270 */
[----:B------:R-:W-:-:S04]  /*7af0*/  IMAD.HI.U32 R8, R26, R2, RZ ;  /* 0x000000021a087227 */ /* 0x000fc800078e00ff */
[----:B------:R-:W-:Y:S02]  /*7b00*/  IMAD.MOV R5, RZ, RZ, -R5 ;  /* 0x000000ffff057224 */ /* 0x000fe400078e0a05 */
[----:B------:R-:W-:Y:S01]  /*7b10*/  @!P1 IMAD.IADD R16, R16, 0x1, -R20 ;  /* 0x0000000110109824 */ /* 0x000fe200078e0a14 */
[----:B------:R-:W-:Y:S01]  /*7b20*/  ISETP.GE.AND P1, PT, R3, RZ, PT ;  /* 0x000000ff0300720c */ /* 0x000fe20003f26270 */
[----:B------:R-:W-:Y:S02]  /*7b30*/  IMAD.MOV.U32 R17, RZ, RZ, R6 ;  /* 0x000000ffff117224 */ /* 0x000fe400078e0006 */
[----:B------:R-:W-:Y:S02]  /*7b40*/  IMAD.MOV R3, RZ, RZ, -R8 ;  /* 0x000000ffff037224 */ /* 0x000fe400078e0a08 */
[----:B------:R-:W-:Y:S02]  /*7b50*/  IMAD R5, R20, R5, R4 ;  /* 0x0000000514057224 */ /* 0x000fe400078e0204 */
[----:B------:R-:W-:-:S02]  /*7b60*/  IMAD.MOV.U32 R6, RZ, RZ, R7 ;  /* 0x000000ffff067224 */ /* 0x000fc400078e0007 */
[----:B------:R-:W-:Y:S01]  /*7b70*/  @!P2 IMAD.MOV R17, RZ, RZ, -R17 ;  /* 0x000000ffff11a224 */ /* 0x000fe200078e0a11 */
[----:B------:R-:W-:Y:S01]  /*7b80*/  ISETP.GT.U32.AND P2, PT, R20, R16, PT ;  /* 0x000000101400720c */ /* 0x000fe20003f44070 */
[----:B0-----:R-:W-:Y:S01]  /*7b90*/  IMAD.MOV.U32 R12, RZ, RZ, R13 ;  /* 0x000000ffff0c7224 */ /* 0x001fe200078e000d */
[----:B------:R-:W-:Y:S01]  /*7ba0*/  IADD3 R13, R0, 0xd2, RZ ;  /* 0x000000d2000d7810 */ /* 0x000fe20007ffe0ff */
[----:B------:R-:W-:Y:S01]  /*7bb0*/  @!P3 IMAD.IADD R11, R11, 0x1, -R20 ;  /* 0x000000010b0bb824 */ /* 0x000fe200078e0a14 */
[----:B------:R-:W-:Y:S01]  /*7bc0*/  STL [R1+0x1a0], R17 ;  /* 0x0001a01101007387 */ /* 0x000fe20000100800 */
[----:B------:R-:W-:Y:S01]  /*7bd0*/  IMAD R3, R20, R3, R2 ;  /* 0x0000000314037224 */ /* 0x000fe200078e0202 */
[----:B------:R-:W-:Y:S01]  /*7be0*/  IADD3 R2, R0, 0xe0, RZ ;  /* 0x000000e000027810 */ /* 0x000fe20007ffe0ff */
[----:B------:R-:W-:Y:S01]  /*7bf0*/  IMAD.MOV.U32 R8, RZ, RZ, R15 ;  /* 0x000000ffff087224 */ /* 0x000fe200078e000f */
[----:B------:R-:W-:Y:S01]  /*7c00*/  ISETP.GE.AND P3, PT, R14, RZ, PT ;  /* 0x000000ff0e00720c */ /* 0x000fe20003f66270 */
[----:B------:R-:W-:Y:S01]  /*7c10*/  @!P4 IMAD.MOV R6, RZ, RZ, -R6 ;  /* 0x000000ffff06c224 */ /* 0x000fe200078e0a06 */
[C---:B------:R-:W-:Y:S01]  /*7c20*/  ISETP.GT.U32.AND P4, PT, R20.reuse, R5, PT ;  /* 0x000000051400720c */ /* 0x040fe20003f84070 */
[----:B------:R-:W-:Y:S01]  /*7c30*/  @!P5 IMAD.MOV R12, RZ, RZ, -R12 ;  /* 0x000000ffff0cd224 */ /* 0x000fe200078e0a0c */
[C---:B------:R-:W-:Y:S01]  /*7c40*/  ISETP.GT.U32.AND P5, PT, R20.reuse, R11, PT ;  /* 0x0000000b1400720c */ /* 0x040fe20003fa4070 */
[----:B------:R-:W-:Y:S01]  /*7c50*/  @!P6 IMAD.MOV R8, RZ, RZ, -R8 ;  /* 0x000000ffff08e224 */ /* 0x000fe200078e0a08 */
[----:B------:R-:W-:Y:S01]  /*7c60*/  ISETP.GT.U32.AND P6, PT, R20, R3, PT ;  /* 0x000000031400720c */ /* 0x000fe20003fc4070 */
[----:B------:R-:W-:Y:S01]  /*7c70*/  @!P2 IMAD.IADD R16, R16, 0x1, -R20 ;  /* 0x000000011010a824 */ /* 0x000fe200078e0a14 */
[----:B------:R-:W-:Y:S01]  /*7c80*/  STL [R1+0x19c], R12 ;  /* 0x00019c0c01007387 */ /* 0x000fe20000100800 */
[----:B------:R-:W-:-:S02]  /*7c90*/  IABS R7, R2 ;  /* 0x0000000200077213 */ /* 0x000fc40000000000 */
[----:B------:R-:W-:Y:S01]  /*7ca0*/  ISETP.GE.AND P2, PT, R9, RZ, PT ;  /* 0x000000ff0900720c */ /* 0x000fe20003f46270 */
[----:B------:R0:W-:Y:S01]  /*7cb0*/  STL [R1+0x198], R6 ;  /* 0x0001980601007387 */ /* 0x0001e20000100800 */
[----:B------:R-:W-:Y:S02]  /*7cc0*/  IADD3 R9, R0, 0xd8, RZ ;  /* 0x000000d800097810 */ /* 0x000fe40007ffe0ff */
[--C-:B------:R-:W-:Y:S01]  /*7cd0*/  @!P4 IMAD.IADD R5, R5, 0x1, -R20.reuse ;  /* 0x000000010505c824 */ /* 0x100fe200078e0a14 */
[----:B------:R1:W-:Y:S01]  /*7ce0*/  STL [R1+0x17c], R8 ;  /* 0x00017c0801007387 */ /* 0x0003e20000100800 */
[--C-:B------:R-:W-:Y:S01]  /*7cf0*/  @!P5 IMAD.IADD R11, R11, 0x1, -R20.reuse ;  /* 0x000000010b0bd824 */ /* 0x100fe200078e0a14 */
[----:B------:R-:W-:Y:S01]  /*7d00*/  ISETP.GE.AND P5, PT, R2, RZ, PT ;  /* 0x000000ff0200720c */ /* 0x000fe20003fa6270 */
[----:B------:R-:W-:Y:S01]  /*7d10*/  @!P6 IMAD.IADD R3, R3, 0x1, -R20 ;  /* 0x000000010303e824 */ /* 0x000fe200078e0a14 */
[----:B------:R-:W-:Y:S01]  /*7d20*/  ISETP.GT.U32.AND P6, PT, R20, R5, PT ;  /* 0x000000051400720c */ /* 0x000fe20003fc4070 */
[----:B------:R-:W-:Y:S01]  /*7d30*/  IMAD.MOV.U32 R2, RZ, RZ, R7 ;  /* 0x000000ffff027224 */ /* 0x000fe200078e0007 */
[----:B0-----:R-:W-:-:S03]  /*7d40*/  IADD3 R6, R0, 0xde, RZ ;  /* 0x000000de00067810 */ /* 0x001fc60007ffe0ff */
[----:B------:R-:W-:Y:S01]  /*7d50*/  IMAD.HI.U32 R7, R26, R2, RZ ;  /* 0x000000021a077227 */ /* 0x000fe200078e00ff */
[----:B------:R-:W-:Y:S02]  /*7d60*/  IABS R4, R6 ;  /* 0x0000000600047213 */ /* 0x000fe40000000000 */
[----:B------:R-:W-:Y:S01]  /*7d70*/  ISETP.GE.AND P4, PT, R6, RZ, PT ;  /* 0x000000ff0600720c */ /* 0x000fe20003f86270 */
[----:B-1----:R-:W-:Y:S01]  /*7d80*/  IMAD.MOV.U32 R8, RZ, RZ, R16 ;  /* 0x000000ffff087224 */ /* 0x002fe200078e0010 */
[----:B------:R-:W-:Y:S01]  /*7d90*/  IADD3 R16, R0, 0xd4, RZ ;  /* 0x000000d400107810 */ /* 0x000fe20007ffe0ff */
[----:B------:R-:W-:-:S04]  /*7da0*/  IMAD.HI.U32 R6, R26, R4, RZ ;  /* 0x000000041a067227 */ /* 0x000fc800078e00ff */
[----:B------:R-:W-:Y:S01]  /*7db0*/  @!P0 IMAD.MOV R8, RZ, RZ, -R8 ;  /* 0x000000ffff088224 */ /* 0x000fe200078e0a08 */
[C---:B------:R-:W-:Y:S01]  /*7dc0*/  ISETP.GT.U32.AND P0, PT, R20.reuse, R3, PT ;  /* 0x000000031400720c */ /* 0x040fe20003f04070 */
[----:B------:R-:W-:Y:S02]  /*7dd0*/  IMAD.MOV R6, RZ, RZ, -R6 ;  /* 0x000000ffff067224 */ /* 0x000fe400078e0a06 */
[----:B------:R-:W-:Y:S01]  /*7de0*/  @!P6 IMAD.IADD R5, R5, 0x1, -R20 ;  /* 0x000000010505e824 */ /* 0x000fe200078e0a14 */
[----:B------:R0:W-:Y:S01]  /*7df0*/  STL [R1+0x180], R8 ;  /* 0x0001800801007387 */ /* 0x0001e20000100800 */
[----:B------:R-:W-:Y:S02]  /*7e00*/  IMAD R4, R20, R6, R4 ;  /* 0x0000000614047224 */ /* 0x000fe400078e0204 */
[----:B------:R-:W-:-:S04]  /*7e10*/  IMAD.MOV.U32 R12, RZ, RZ, R5 ;  /* 0x000000ffff0c7224 */ /* 0x000fc800078e0005 */
[----:B------:R-:W-:Y:S01]  /*7e20*/  @!P3 IMAD.MOV R12, RZ, RZ, -R12 ;  /* 0x000000ffff0cb224 */ /* 0x000fe200078e0a0c */
[----:B------:R-:W-:Y:S01]  /*7e30*/  ISETP.GT.U32.AND P3, PT, R20, R4, PT ;  /* 0x000000041400720c */ /* 0x000fe20003f64070 */
[----:B------:R-:W-:Y:S02]  /*7e40*/  @!P0 IMAD.IADD R3, R3, 0x1, -R20 ;  /* 0x0000000103038824 */ /* 0x000fe400078e0a14 */
[----:B0-----:R-:W-:Y:S02]  /*7e50*/  IMAD.MOV.U32 R8, RZ, RZ, R11 ;  /* 0x000000ffff087224 */ /* 0x001fe400078e000b */
[----:B------:R-:W-:Y:S01]  /*7e60*/  IMAD.MOV R11, RZ, RZ, -R7 ;  /* 0x000000ffff0b7224 */ /* 0x000fe200078e0a07 */
[----:B------:R-:W-:Y:S01]  /*7e70*/  IADD3 R7, R0, 0xda, RZ ;  /* 0x000000da00077810 */ /* 0x000fe20007ffe0ff */
[----:B------:R-:W-:Y:S01]  /*7e80*/  @!P1 IMAD.MOV R8, RZ, RZ, -R8 ;  /* 0x000000ffff089224 */ /* 0x000fe200078e0a08 */
[----:B------:R-:W-:Y:S01]  /*7e90*/  ISETP.GE.AND P1, PT, R10, RZ, PT ;  /* 0x000000ff0a00720c */ /* 0x000fe20003f26270 */
[----:B------:R-:W-:Y:S01]  /*7ea0*/  IMAD R11, R20, R11, R2 ;  /* 0x0000000b140b7224 */ /* 0x000fe200078e0202 */
[----:B------:R-:W-:-:S02]  /*7eb0*/  IABS R10, R10 ;  /* 0x0000000a000a7213 */ /* 0x000fc40000000000 */
[----:B------:R0:W-:Y:S01]  /*7ec0*/  STL [R1+0x184], R8 ;  /* 0x0001840801007387 */ /* 0x0001e20000100800 */
[----:B------:R-:W-:Y:S01]  /*7ed0*/  @!P3 IMAD.IADD R4, R4, 0x1, -R20 ;  /* 0x000000010404b824 */ /* 0x000fe200078e0a14 */
[----:B------:R-:W-:Y:S01]  /*7ee0*/  ISETP.GT.U32.AND P6, PT, R20, R11, PT ;  /* 0x0000000b1400720c */ /* 0x000fe20003fc4070 */
[----:B------:R-:W-:Y:S01]  /*7ef0*/  IMAD.HI.U32 R6, R26, R10, RZ ;  /* 0x0000000a1a067227 */ /* 0x000fe200078e00ff */
[----:B------:R-:W-:Y:S01]  /*7f00*/  ISETP.GE.AND P0, PT, R7, RZ, PT ;  /* 0x000000ff0700720c */ /* 0x000fe20003f06270 */
[----:B------:R-:W-:Y:S01]  /*7f10*/  STL [R1+0x188], R12 ;  /* 0x0001880c01007387 */ /* 0x000fe20000100800 */
[----:B------:R-:W-:Y:S01]  /*7f20*/  IABS R7, R7 ;  /* 0x0000000700077213 */ /* 0x000fe20000000000 */
[----:B------:R-:W-:Y:S01]  /*7f30*/  IMAD.MOV R5, RZ, RZ, -R6 ;  /* 0x000000ffff057224 */ /* 0x000fe200078e0a06 */
[----:B------:R-:W-:Y:S01]  /*7f40*/  ISETP.GT.U32.AND P3, PT, R20, R4, PT ;  /* 0x000000041400720c */ /* 0x000fe20003f64070 */
[----:B0-----:R-:W-:Y:S01]  /*7f50*/  IMAD.MOV.U32 R8, RZ, RZ, R3 ;  /* 0x000000ffff087224 */ /* 0x001fe200078e0003 */
[----:B------:R-:W-:Y:S01]  /*7f60*/  IADD3 R2, R0, 0xd6, RZ ;  /* 0x000000d600027810 */ /* 0x000fe20007ffe0ff */
[----:B------:R-:W-:-:S02]  /*7f70*/  IMAD R10, R20, R5, R10 ;  /* 0x00000005140a7224 */ /* 0x000fc400078e020a */
[----:B------:R-:W-:Y:S01]  /*7f80*/  @!P2 IMAD.MOV R8, RZ, RZ, -R8 ;  /* 0x000000ffff08a224 */ /* 0x000fe200078e0a08 */
[----:B------:R-:W-:Y:S01]  /*7f90*/  ISETP.GE.AND P2, PT, R9, RZ, PT ;  /* 0x000000ff0900720c */ /* 0x000fe20003f46270 */
[----:B------:R-:W-:Y:S01]  /*7fa0*/  @!P6 IMAD.IADD R11, R11, 0x1, -R20 ;  /* 0x000000010b0be824 */ /* 0x000fe200078e0a14 */
[----:B------:R-:W-:Y:S01]  /*7fb0*/  IABS R9, R9 ;  /* 0x0000000900097213 */ /* 0x000fe20000000000 */
[----:B------:R-:W-:Y:S01]  /*7fc0*/  IMAD.HI.U32 R3, R26, R7, RZ ;  /* 0x000000071a037227 */ /* 0x000fe200078e00ff */
[----:B------:R0:W-:Y:S02]  /*7fd0*/  STL [R1+0x194], R8 ;  /* 0x0001940801007387 */ /* 0x0001e40000100800 */
[----:B------:R-:W-:Y:S01]  /*7fe0*/  ISETP.GT.U32.AND P6, PT, R20, R11, PT ;  /* 0x0000000b1400720c */ /* 0x000fe20003fc4070 */
[----:B------:R-:W-:-:S04]  /*7ff0*/  IMAD.HI.U32 R5, R26, R9, RZ ;  /* 0x000000091a057227 */ /* 0x000fc800078e00ff */
[----:B------:R-:W-:Y:S02]  /*8000*/  IMAD.MOV R5, RZ, RZ, -R5 ;  /* 0x000000ffff057224 */ /* 0x000fe400078e0a05 */
[----:B------:R-:W-:Y:S01]  /*8010*/  IMAD.MOV R3, RZ, RZ, -R3 ;  /* 0x000000ffff037224 */ /* 0x000fe200078e0a03 */
[----:B0-----:R-:W-:Y:S01]  /*8020*/  IABS R8, R2 ;  /* 0x0000000200087213 */ /* 0x001fe20000000000 */
[C---:B------:R-:W-:Y:S02]  /*8030*/  IMAD R9, R20.reuse, R5, R9 ;  /* 0x0000000514097224 */ /* 0x040fe400078e0209 */
[C---:B------:R-:W-:Y:S01]  /*8040*/  IMAD R7, R20.reuse, R3, R7 ;  /* 0x0000000314077224 */ /* 0x040fe200078e0207 */
[----:B------:R-:W-:Y:S01]  /*8050*/  IABS R3, R16 ;  /* 0x0000001000037213 */ /* 0x000fe20000000000 */
[----:B------:R-:W-:Y:S01]  /*8060*/  @!P6 IMAD.IADD R11, R11, 0x1, -R20 ;  /* 0x000000010b0be824 */ /* 0x000fe200078e0a14 */
[----:B------:R-:W-:Y:S01]  /*8070*/  ISETP.GT.U32.AND P6, PT, R20, R10, PT ;  /* 0x0000000a1400720c */ /* 0x000fe20003fc4070 */
[----:B------:R-:W-:-:S04]  /*8080*/  IMAD.HI.U32 R6, R26, R8, RZ ;  /* 0x000000081a067227 */ /* 0x000fc800078e00ff */
[----:B------:R-:W-:Y:S02]  /*8090*/  IMAD.MOV.U32 R12, RZ, RZ, R11 ;  /* 0x000000ffff0c7224 */ /* 0x000fe400078e000b */
[----:B------:R-:W-:Y:S01]  /*80a0*/  @!P3 IMAD.IADD R4, R4, 0x1, -R20 ;  /* 0x000000010404b824 */ /* 0x000fe200078e0a14 */
[C---:B------:R-:W-:Y:S01]  /*80b0*/  ISETP.GT.U32.AND P3, PT, R20.reuse, R9, PT ;  /* 0x000000091400720c */ /* 0x040fe20003f64070 */
[----:B------:R-:W-:Y:S02]  /*80c0*/  IMAD.MOV R6, RZ, RZ, -R6 ;  /* 0x000000ffff067224 */ /* 0x000fe400078e0a06 */
[----:B------:R-:W-:Y:S01]  /*80d0*/  @!P5 IMAD.MOV R12, RZ, RZ, -R12 ;  /* 0x000000ffff0cd224 */ /* 0x000fe200078e0a0c */
[C---:B------:R-:W-:Y:S01]  /*80e0*/  ISETP.GT.U32.AND P5, PT, R20.reuse, R7, PT ;  /* 0x000000071400720c */ /* 0x040fe20003fa4070 */
[----:B------:R-:W-:Y:S01]  /*80f0*/  IMAD R8, R20, R6, R8 ;  /* 0x0000000614087224 */ /* 0x000fe200078e0208 */
[----:B------:R-:W-:Y:S01]  /*8100*/  IADD3 R6, R0, 0xd0, RZ ;  /* 0x000000d000067810 */ /* 0x000fe20007ffe0ff */
[----:B------:R-:W-:Y:S01]  /*8110*/  @!P6 IMAD.IADD R10, R10, 0x1, -R20 ;  /* 0x000000010a0ae824 */ /* 0x000fe200078e0a14 */
[----:B------:R0:W-:Y:S01]  /*8120*/  STL [R1+0x190], R12 ;  /* 0x0001900c01007387 */ /* 0x0001e20000100800 */
[----:B------:R-:W-:Y:S01]  /*8130*/  IMAD.MOV.U32 R11, RZ, RZ, R4 ;  /* 0x000000ffff0b7224 */ /* 0x000fe200078e0004 */
[----:B------:R-:W-:Y:S01]  /*8140*/  ISETP.GT.U32.AND P6, PT, R20, R8, PT ;  /* 0x000000081400720c */ /* 0x000fe20003fc4070 */
[----:B------:R-:W-:Y:S01]  /*8150*/  IMAD.HI.U32 R5, R26, R3, RZ ;  /* 0x000000031a057227 */ /* 0x000fe200078e00ff */
[----:B------:R-:W-:-:S03]  /*8160*/  IABS R15, R6 ;  /* 0x00000006000f7213 */ /* 0x000fc60000000000 */
[--C-:B------:R-:W-:Y:S02]  /*8170*/  @!P3 IMAD.IADD R9, R9, 0x1, -R20.reuse ;  /* 0x000000010909b824 */ /* 0x100fe400078e0a14 */
[--C-:B------:R-:W-:Y:S01]  /*8180*/  @!P5 IMAD.IADD R7, R7, 0x1, -R20.reuse ;  /* 0x000000010707d824 */ /* 0x100fe200078e0a14 */
[----:B0-----:R-:W-:Y:S01]  /*8190*/  IABS R12, R13 ;  /* 0x0000000d000c7213 */ /* 0x001fe20000000000 */
[----:B------:R-:W-:Y:S01]  /*81a0*/  @!P4 IMAD.MOV R11, RZ, RZ, -R11 ;  /* 0x000000ffff0bc224 */ /* 0x000fe200078e0a0b */
[C---:B------:R-:W-:Y:S01]  /*81b0*/  ISETP.GT.U32.AND P5, PT, R20.reuse, R10, PT ;  /* 0x0000000a1400720c */ /* 0x040fe20003fa4070 */
[----:B------:R-:W-:Y:S01]  /*81c0*/  IMAD.MOV R5, RZ, RZ, -R5 ;  /* 0x000000ffff057224 */ /* 0x000fe200078e0a05 */
[----:B------:R-:W-:Y:S01]  /*81d0*/  ISETP.GT.U32.AND P4, PT, R20, R9, PT ;  /* 0x000000091400720c */ /* 0x000fe20003f84070 */
[----:B------:R-:W-:Y:S01]  /*81e0*/  IMAD.HI.U32 R4, R26, R12, RZ ;  /* 0x0000000c1a047227 */ /* 0x000fe200078e00ff */
[----:B------:R-:W-:Y:S01]  /*81f0*/  ISETP.GT.U32.AND P3, PT, R20, R7, PT ;  /* 0x000000071400720c */ /* 0x000fe20003f64070 */
[----:B------:R0:W-:Y:S02]  /*8200*/  STL [R1+0x18c], R11 ;  /* 0x00018c0b01007387 */ /* 0x0001e40000100800 */
[----:B------:R-:W-:-:S02]  /*8210*/  @!P6 IMAD.IADD R8, R8, 0x1, -R20 ;  /* 0x000000010808e824 */ /* 0x000fc400078e0a14 */
[----:B------:R-:W-:Y:S02]  /*8220*/  IMAD.MOV R4, RZ, RZ, -R4 ;  /* 0x000000ffff047224 */ /* 0x000fe400078e0a04 */
[C---:B------:R-:W-:Y:S01]  /*8230*/  IMAD R3, R20.reuse, R5, R3 ;  /* 0x0000000514037224 */ /* 0x040fe200078e0203 */
[C---:B------:R-:W-:Y:S01]  /*8240*/  ISETP.GT.U32.AND P6, PT, R20.reuse, R8, PT ;  /* 0x000000081400720c */ /* 0x040fe20003fc4070 */
[----:B------:R-:W-:Y:S01]  /*8250*/  IMAD R12, R20, R4, R12 ;  /* 0x00000004140c7224 */ /* 0x000fe200078e020c */
[----:B------:R-:W-:Y:S01]  /*8260*/  IADD3 R4, R0, 0xcc, RZ ;  /* 0x000000cc00047810 */ /* 0x000fe20007ffe0ff */
[--C-:B------:R-:W-:Y:S01]  /*8270*/  @!P5 IMAD.IADD R10, R10, 0x1, -R20.reuse ;  /* 0x000000010a0ad824 */ /* 0x100fe200078e0a14 */
[C---:B------:R-:W-:Y:S01]  /*8280*/  ISETP.GT.U32.AND P5, PT, R20.reuse, R3, PT ;  /* 0x000000031400720c */ /* 0x040fe20003fa4070 */
[--C-:B------:R-:W-:Y:S01]  /*8290*/  @!P4 IMAD.IADD R9, R9, 0x1, -R20.reuse ;  /* 0x000000010909c824 */ /* 0x100fe200078e0a14 */
[----:B------:R-:W-:Y:S01]  /*82a0*/  ISETP.GT.U32.AND P4, PT, R20, R12, PT ;  /* 0x0000000c1400720c */ /* 0x000fe20003f84070 */
[----:B------:R-:W-:Y:S01]  /*82b0*/  @!P3 IMAD.IADD R7, R7, 0x1, -R20 ;  /* 0x000000010707b824 */ /* 0x000fe200078e0a14 */
[----:B------:R-:W-:Y:S01]  /*82c0*/  IADD3 R5, R0, 0xce, RZ ;  /* 0x000000ce00057810 */ /* 0x000fe20007ffe0ff */
[----:B0-----:R-:W-:Y:S01]  /*82d0*/  IMAD.HI.U32 R11, R26, R15, RZ ;  /* 0x0000000f1a0b7227 */ /* 0x001fe200078e00ff */
[----:B------:R-:W-:-:S02]  /*82e0*/  ISETP.GE.AND P3, PT, R2, RZ, PT ;  /* 0x000000ff0200720c */ /* 0x000fc40003f66270 */
[----:B------:R-:W-:Y:S01]  /*82f0*/  IABS R14, R5 ;  /* 0x00000005000e7213 */ /* 0x000fe20000000000 */
[----:B------:R-:W-:Y:S01]  /*8300*/  @!P6 IMAD.IADD R8, R8, 0x1, -R20 ;  /* 0x000000010808e824 */ /* 0x000fe200078e0a14 */
[----:B------:R-:W-:Y:S01]  /*8310*/  ISETP.GE.AND P6, PT, R16, RZ, PT ;  /* 0x000000ff1000720c */ /* 0x000fe20003fc6270 */
[----:B------:R-:W-:Y:S01]  /*8320*/  IMAD.MOV.U32 R18, RZ, RZ, R10 ;  /* 0x000000ffff127224 */ /* 0x000fe200078e000a */
[----:B------:R-:W-:Y:S01]  /*8330*/  IABS R16, R4 ;  /* 0x0000000400107213 */ /* 0x000fe20000000000 */
        /* <DEDUP_REMOVED lines=9> */
[C---:B------:R-:W-:Y:S01]  /*83d0*/  ISETP.GT.U32.AND P1, PT, R20.reuse, R3, PT ;  /* 0x000000031400720c */ /* 0x040fe20003f24070 */
[----:B------:R-:W-:Y:S02]  /*83e0*/  IMAD.MOV R7, RZ, RZ, -R10 ;  /* 0x000000ffff077224 */ /* 0x000fe400078e0a0a */
[C---:B------:R-:W-:Y:S01]  /*83f0*/  IMAD R15, R20.reuse, R11, R15 ;  /* 0x0000000b140f7224 */ /* 0x040fe200078e020f */
[----:B------:R0:W-:Y:S01]  /*8400*/  STL [R1+0x168], R18 ;  /* 0x0001681201007387 */ /* 0x0001e20000100800 */
[C---:B------:R-:W-:Y:S02]  /*8410*/  IMAD R13, R20.reuse, R7, R13 ;  /* 0x00000007140d7224 */ /* 0x040fe400078e020d */
[----:B------:R-:W-:Y:S01]  /*8420*/  @!P0 IMAD.MOV R17, RZ, RZ, -R17 ;  /* 0x000000ffff118224 */ /* 0x000fe200078e0a11 */
[----:B------:R-:W-:Y:S01]  /*8430*/  ISETP.GT.U32.AND P0, PT, R20, R15, PT ;  /* 0x0000000f1400720c */ /* 0x000fe20003f04070 */
[--C-:B------:R-:W-:Y:S01]  /*8440*/  @!P4 IMAD.IADD R12, R12, 0x1, -R20.reuse ;  /* 0x000000010c0cc824 */ /* 0x100fe200078e0a14 */
[----:B------:R-:W-:Y:S01]  /*8450*/  ISETP.GT.U32.AND P4, PT, R20, R13, PT ;  /* 0x0000000d1400720c */ /* 0x000fe20003f84070 */
[----:B------:R-:W-:Y:S01]  /*8460*/  IMAD.HI.U32 R2, R26, R14, RZ ;  /* 0x0000000e1a027227 */ /* 0x000fe200078e00ff */
[----:B------:R-:W-:Y:S03]  /*8470*/  STL [R1+0x16c], R17 ;  /* 0x00016c1101007387 */ /* 0x000fe60000100800 */
[----:B------:R-:W-:Y:S01]  /*8480*/  @!P1 IMAD.IADD R3, R3, 0x1, -R20 ;  /* 0x0000000103039824 */ /* 0x000fe200078e0a14 */
[----:B------:R-:W-:Y:S01]  /*8490*/  ISETP.GE.AND P1, PT, R5, RZ, PT ;  /* 0x000000ff0500720c */ /* 0x000fe20003f26270 */
[----:B------:R-:W-:Y:S01]  /*84a0*/  @!P2 IMAD.MOV R9, RZ, RZ, -R9 ;  /* 0x000000ffff09a224 */ /* 0x000fe200078e0a09 */
[----:B------:R-:W-:Y:S01]  /*84b0*/  ISETP.GE.AND P2, PT, R6, RZ, PT ;  /* 0x000000ff0600720c */ /* 0x000fe20003f46270 */
[----:B------:R-:W-:Y:S01]  /*84c0*/  IMAD.MOV.U32 R6, RZ, RZ, R3 ;  /* 0x000000ffff067224 */ /* 0x000fe200078e0003 */
[C---:B------:R-:W-:Y:S01]  /*84d0*/  IADD3 R5, R0.reuse, 0xc8, RZ ;  /* 0x000000c800057810 */ /* 0x040fe20007ffe0ff */
[----:B------:R-:W-:Y:S01]  /*84e0*/  IMAD.MOV R2, RZ, RZ, -R2 ;  /* 0x000000ffff027224 */ /* 0x000fe200078e0a02 */
[----:B------:R-:W-:Y:S01]  /*84f0*/  STL [R1+0x170], R9 ;  /* 0x0001700901007387 */ /* 0x000fe20000100800 */
[----:B------:R-:W-:Y:S01]  /*8500*/  @!P3 IMAD.MOV R8, RZ, RZ, -R8 ;  /* 0x000000ffff08b224 */ /* 0x000fe200078e0a08 */
[----:B------:R-:W-:Y:S01]  /*8510*/  IADD3 R3, R0, 0xc4, RZ ;  /* 0x000000c400037810 */ /* 0x000fe20007ffe0ff */
[----:B------:R-:W-:Y:S01]  /*8520*/  @!P0 IMAD.IADD R15, R15, 0x1, -R20 ;  /* 0x000000010f0f8824 */ /* 0x000fe200078e0a14 */
[----:B------:R-:W-:Y:S01]  /*8530*/  ISETP.GE.AND P0, PT, R4, RZ, PT ;  /* 0x000000ff0400720c */ /* 0x000fe20003f06270 */
[----:B------:R-:W-:Y:S01]  /*8540*/  @!P6 IMAD.MOV R6, RZ, RZ, -R6 ;  /* 0x000000ffff06e224 */ /* 0x000fe200078e0a06 */
[----:B------:R-:W-:Y:S01]  /*8550*/  IABS R4, R5 ;  /* 0x0000000500047213 */ /* 0x000fe20000000000 */
[----:B------:R-:W-:Y:S01]  /*8560*/  @!P4 IMAD.IADD R13, R13, 0x1, -R20 ;  /* 0x000000010d0dc824 */ /* 0x000fe200078e0a14 */
[----:B------:R1:W-:Y:S01]  /*8570*/  STL [R1+0x174], R8 ;  /* 0x0001740801007387 */ /* 0x0003e20000100800 */
[----:B------:R-:W-:Y:S01]  /*8580*/  IMAD R14, R20, R2, R14 ;  /* 0x00000002140e7224 */ /* 0x000fe200078e020e */
[----:B------:R-:W-:Y:S01]  /*8590*/  IADD3 R2, R0, 0xca, RZ ;  /* 0x000000ca00027810 */ /* 0x000fe20007ffe0ff */
[----:B0-----:R-:W-:Y:S01]  /*85a0*/  IMAD.MOV.U32 R18, RZ, RZ, R12 ;  /* 0x000000ffff127224 */ /* 0x001fe200078e000c */
[----:B------:R0:W-:Y:S01]  /*85b0*/  STL [R1+0x178], R6 ;  /* 0x0001780601007387 */ /* 0x0001e20000100800 */
[----:B------:R-:W-:-:S02]  /*85c0*/  ISETP.GT.U32.AND P4, PT, R20, R13, PT ;  /* 0x0000000d1400720c */ /* 0x000fc40003f84070 */
[----:B------:R-:W-:Y:S01]  /*85d0*/  IABS R10, R2 ;  /* 0x00000002000a7213 */ /* 0x000fe20000000000 */
[----:B------:R-:W-:Y:S01]  /*85e0*/  @!P5 IMAD.MOV R18, RZ, RZ, -R18 ;  /* 0x000000ffff12d224 */ /* 0x000fe200078e0a12 */
[C---:B------:R-:W-:Y:S02]  /*85f0*/  ISETP.GT.U32.AND P3, PT, R20.reuse, R14, PT ;  /* 0x0000000e1400720c */ /* 0x040fe40003f64070 */
[----:B------:R-:W-:Y:S01]  /*8600*/  ISETP.GT.U32.AND P6, PT, R20, R15, PT ;  /* 0x0000000f1400720c */ /* 0x000fe20003fc4070 */
[----:B------:R-:W-:Y:S01]  /*8610*/  IMAD.HI.U32 R7, R26, R10, RZ ;  /* 0x0000000a1a077227 */ /* 0x000fe200078e00ff */
[----:B-1----:R-:W-:Y:S01]  /*8620*/  IADD3 R8, R0, 0xc6, RZ ;  /* 0x000000c600087810 */ /* 0x002fe20007ffe0ff */
[----:B------:R-:W-:Y:S02]  /*8630*/  STL [R1+0xe8], R18 ;  /* 0x0000e81201007387 */ /* 0x000fe40000100800 */
[----:B0-----:R-:W-:Y:S01]  /*8640*/  IMAD.HI.U32 R6, R26, R4, RZ ;  /* 0x000000041a067227 */ /* 0x001fe200078e00ff */
[----:B------:R-:W-:-:S03]  /*8650*/  IABS R11, R8 ;  /* 0x00000008000b7213 */ /* 0x000fc60000000000 */
[----:B------:R-:W-:Y:S02]  /*8660*/  IMAD.MOV R6, RZ, RZ, -R6 ;  /* 0x000000ffff067224 */ /* 0x000fe400078e0a06 */
[----:B------:R-:W-:Y:S02]  /*8670*/  IMAD.MOV R7, RZ, RZ, -R7 ;  /* 0x000000ffff077224 */ /* 0x000fe400078e0a07 */
[----:B------:R-:W-:Y:S01]  /*8680*/  IMAD R4, R20, R6, R4 ;  /* 0x0000000614047224 */ /* 0x000fe200078e0204 */
[----:B------:R-:W-:Y:S01]  /*8690*/  IADD3 R6, R0, 0xc2, RZ ;  /* 0x000000c200067810 */ /* 0x000fe20007ffe0ff */
[----:B------:R-:W-:Y:S02]  /*86a0*/  @!P4 IMAD.IADD R13, R13, 0x1, -R20 ;  /* 0x000000010d0dc824 */ /* 0x000fe400078e0a14 */
[C---:B------:R-:W-:Y:S01]  /*86b0*/  IMAD R10, R20.reuse, R7, R10 ;  /* 0x00000007140a7224 */ /* 0x040fe200078e020a */
[----:B------:R-:W-:Y:S01]  /*86c0*/  ISETP.GT.U32.AND P4, PT, R20, R4, PT ;  /* 0x000000041400720c */ /* 0x000fe20003f84070 */
[--C-:B------:R-:W-:Y:S01]  /*86d0*/  @!P3 IMAD.IADD R14, R14, 0x1, -R20.reuse ;  /* 0x000000010e0eb824 */ /* 0x100fe200078e0a14 */
[----:B------:R-:W-:Y:S01]  /*86e0*/  IABS R9, R6 ;  /* 0x0000000600097213 */ /* 0x000fe20000000000 */
[----:B------:R-:W-:Y:S01]  /*86f0*/  @!P6 IMAD.IADD R15, R15, 0x1, -R20 ;  /* 0x000000010f0fe824 */ /* 0x000fe200078e0a14 */
[----:B------:R-:W-:Y:S01]  /*8700*/  ISETP.GT.U32.AND P6, PT, R20, R10, PT ;  /* 0x0000000a1400720c */ /* 0x000fe20003fc4070 */
[----:B------:R-:W-:Y:S01]  /*8710*/  IMAD.HI.U32 R16, R26, R11, RZ ;  /* 0x0000000b1a107227 */ /* 0x000fe200078e00ff */
[----:B------:R-:W-:-:S02]  /*8720*/  ISETP.GT.U32.AND P3, PT, R20, R14, PT ;  /* 0x0000000e1400720c */ /* 0x000fc40003f64070 */
[----:B------:R-:W-:Y:S01]  /*8730*/  IABS R7, R3 ;  /* 0x0000000300077213 */ /* 0x000fe20000000000 */
[----:B------:R-:W-:Y:S02]  /*8740*/  IMAD.MOV.U32 R17, RZ, RZ, R15 ;  /* 0x000000ffff117224 */ /* 0x000fe400078e000f */
[----:B------:R-:W-:-:S04]  /*8750*/  IMAD.HI.U32 R12, R26, R9, RZ ;  /* 0x000000091a0c7227 */ /* 0x000fc800078e00ff */
[--C-:B------:R-:W-:Y:S02]  /*8760*/  @!P4 IMAD.IADD R4, R4, 0x1, -R20.reuse ;  /* 0x000000010404c824 */ /* 0x100fe400078e0a14 */
[----:B------:R-:W-:Y:S02]  /*8770*/  @!P2 IMAD.MOV R17, RZ, RZ, -R17 ;  /* 0x000000ffff11a224 */ /* 0x000fe400078e0a11 */
[--C-:B------:R-:W-:Y:S01]  /*8780*/  @!P6 IMAD.IADD R10, R10, 0x1, -R20.reuse ;  /* 0x000000010a0ae824 */ /* 0x100fe200078e0a14 */
[----:B------:R-:W-:Y:S01]  /*8790*/  ISETP.GT.U32.AND P2, PT, R20, R4, PT ;  /* 0x000000041400720c */ /* 0x000fe20003f44070 */
[----:B------:R-:W-:Y:S01]  /*87a0*/  @!P3 IMAD.IADD R14, R14, 0x1, -R20 ;  /* 0x000000010e0eb824 */ /* 0x000fe200078e0a14 */
[----:B------:R-:W-:Y:S01]  /*87b0*/  ISETP.GE.AND P3, PT, R2, RZ, PT ;  /* 0x000000ff0200720c */ /* 0x000fe20003f66270 */
[----:B------:R-:W-:Y:S01]  /*87c0*/  IMAD.MOV R12, RZ, RZ, -R12 ;  /* 0x000000ffff0c7224 */ /* 0x000fe200078e0a0c */
[----:B------:R-:W-:Y:S01]  /*87d0*/  ISETP.GT.U32.AND P4, PT, R20, R10, PT ;  /* 0x0000000a1400720c */ /* 0x000fe20003f84070 */
[----:B------:R-:W-:Y:S01]  /*87e0*/  IMAD.HI.U32 R2, R26, R7, RZ ;  /* 0x000000071a027227 */ /* 0x000fe200078e00ff */
[----:B------:R-:W-:Y:S01]  /*87f0*/  ISETP.GE.AND P6, PT, R5, RZ, PT ;  /* 0x000000ff0500720c */ /* 0x000fe20003fc6270 */
[----:B------:R-:W-:Y:S01]  /*8800*/  STL [R1+0xf0], R17 ;  /* 0x0000f01101007387 */ /* 0x000fe20000100800 */
[----:B------:R-:W-:Y:S01]  /*8810*/  IADD3 R5, R0, 0xc0, RZ ;  /* 0x000000c000057810 */ /* 0x000fe20007ffe0ff */
[----:B------:R-:W-:-:S02]  /*8820*/  IMAD.MOV R16, RZ, RZ, -R16 ;  /* 0x000000ffff107224 */ /* 0x000fc400078e0a10 */
[----:B------:R-:W-:Y:S01]  /*8830*/  @!P1 IMAD.MOV R14, RZ, RZ, -R14 ;  /* 0x000000ffff0e9224 */ /* 0x000fe200078e0a0e */
[----:B------:R-:W-:Y:S01]  /*8840*/  ISETP.GE.AND P1, PT, R8, RZ, PT ;  /* 0x000000ff0800720c */ /* 0x000fe20003f26270 */
[C---:B------:R-:W-:Y:S02]  /*8850*/  IMAD R8, R20.reuse, R12, R9 ;  /* 0x0000000c14087224 */ /* 0x040fe400078e0209 */
[----:B------:R-:W-:Y:S01]  /*8860*/  IMAD.MOV R2, RZ, RZ, -R2 ;  /* 0x000000ffff027224 */ /* 0x000fe200078e0a02 */
[----:B------:R-:W-:Y:S01]  /*8870*/  STL [R1+0x100], R14 ;  /* 0x0001000e01007387 */ /* 0x000fe20000100800 */
[----:B------:R-:W-:Y:S02]  /*8880*/  IMAD R11, R20, R16, R11 ;  /* 0x00000010140b7224 */ /* 0x000fe400078e020b */
[--C-:B------:R-:W-:Y:S01]  /*8890*/  @!P2 IMAD.IADD R4, R4, 0x1, -R20.reuse ;  /* 0x000000010404a824 */ /* 0x100fe200078e0a14 */
[C---:B------:R-:W-:Y:S01]  /*88a0*/  ISETP.GT.U32.AND P2, PT, R20.reuse, R8, PT ;  /* 0x000000081400720c */ /* 0x040fe20003f44070 */
[C---:B------:R-:W-:Y:S01]  /*88b0*/  IMAD R7, R20.reuse, R2, R7 ;  /* 0x0000000214077224 */ /* 0x040fe200078e0207 */
[----:B------:R-:W-:Y:S01]  /*88c0*/  ISETP.GT.U32.AND P5, PT, R20, R11, PT ;  /* 0x0000000b1400720c */ /* 0x000fe20003fa4070 */
[----:B------:R-:W-:Y:S01]  /*88d0*/  @!P4 IMAD.IADD R10, R10, 0x1, -R20 ;  /* 0x000000010a0ac824 */ /* 0x000fe200078e0a14 */
[----:B------:R-:W-:Y:S01]  /*88e0*/  ISETP.GE.AND P4, PT, R3, RZ, PT ;  /* 0x000000ff0300720c */ /* 0x000fe20003f86270 */
[----:B------:R-:W-:Y:S01]  /*88f0*/  @!P0 IMAD.MOV R13, RZ, RZ, -R13 ;  /* 0x000000ffff0d8224 */ /* 0x000fe200078e0a0d */
[----:B------:R-:W-:Y:S01]  /*8900*/  ISETP.GT.U32.AND P0, PT, R20, R7, PT ;  /* 0x000000071400720c */ /* 0x000fe20003f04070 */
[----:B------:R-:W-:Y:S01]  /*8910*/  IMAD.MOV.U32 R12, RZ, RZ, R10 ;  /* 0x000000ffff0c7224 */ /* 0x000fe200078e000a */
[----:B------:R-:W-:-:S02]  /*8920*/  IADD3 R3, R0, 0xbe, RZ ;  /* 0x000000be00037810 */ /* 0x000fc40007ffe0ff */
[----:B------:R-:W-:Y:S01]  /*8930*/  IABS R2, R5 ;  /* 0x0000000500027213 */ /* 0x000fe20000000000 */
[----:B------:R-:W-:Y:S01]  /*8940*/  @!P3 IMAD.MOV R12, RZ, RZ, -R12 ;  /* 0x000000ffff0cb224 */ /* 0x000fe200078e0a0c */
[----:B------:R-:W-:Y:S01]  /*8950*/  IABS R10, R3 ;  /* 0x00000003000a7213 */ /* 0x000fe20000000000 */
[--C-:B------:R-:W-:Y:S01]  /*8960*/  @!P2 IMAD.IADD R8, R8, 0x1, -R20.reuse ;  /* 0x000000010808a824 */ /* 0x100fe200078e0a14 */
[----:B------:R-:W-:Y:S01]  /*8970*/  STL [R1+0x158], R13 ;  /* 0x0001580d01007387 */ /* 0x000fe20000100800 */
[--C-:B------:R-:W-:Y:S01]  /*8980*/  @!P5 IMAD.IADD R11, R11, 0x1, -R20.reuse ;  /* 0x000000010b0bd824 */ /* 0x100fe200078e0a14 */
[----:B------:R-:W-:Y:S01]  /*8990*/  ISETP.GE.AND P5, PT, R6, RZ, PT ;  /* 0x000000ff0600720c */ /* 0x000fe20003fa6270 */
[----:B------:R-:W-:Y:S01]  /*89a0*/  IMAD.HI.U32 R9, R26, R2, RZ ;  /* 0x000000021a097227 */ /* 0x000fe200078e00ff */
[----:B------:R0:W-:Y:S01]  /*89b0*/  STL [R1+0x15c], R12 ;  /* 0x00015c0c01007387 */ /* 0x0001e20000100800 */
[C---:B------:R-:W-:Y:S02]  /*89c0*/  ISETP.GT.U32.AND P2, PT, R20.reuse, R8, PT ;  /* 0x000000081400720c */ /* 0x040fe40003f44070 */
[----:B------:R-:W-:Y:S01]  /*89d0*/  @!P0 IMAD.IADD R7, R7, 0x1, -R20 ;  /* 0x0000000107078824 */ /* 0x000fe200078e0a14 */
[----:B------:R-:W-:Y:S01]  /*89e0*/  ISETP.GT.U32.AND P0, PT, R20, R11, PT ;  /* 0x0000000b1400720c */ /* 0x000fe20003f04070 */
[----:B------:R-:W-:Y:S01]  /*89f0*/  IMAD.MOV R9, RZ, RZ, -R9 ;  /* 0x000000ffff097224 */ /* 0x000fe200078e0a09 */
[----:B------:R-:W-:-:S02]  /*8a00*/  IADD3 R6, R0, 0xbc, RZ ;  /* 0x000000bc00067810 */ /* 0x000fc40007ffe0ff */
[C---:B------:R-:W-:Y:S01]  /*8a10*/  ISETP.GT.U32.AND P3, PT, R20.reuse, R7, PT ;  /* 0x000000071400720c */ /* 0x040fe20003f64070 */
[----:B------:R-:W-:Y:S01]  /*8a20*/  IMAD R2, R20, R9, R2 ;  /* 0x0000000914027224 */ /* 0x000fe200078e0202 */
[----:B------:R-:W-:Y:S01]  /*8a30*/  IABS R9, R6 ;  /* 0x0000000600097213 */ /* 0x000fe20000000000 */
[----:B0-----:R-:W-:Y:S02]  /*8a40*/  IMAD.MOV.U32 R12, RZ, RZ, R4 ;  /* 0x000000ffff0c7224 */ /* 0x001fe400078e0004 */
[----:B------:R-:W-:-:S04]  /*8a50*/  IMAD.HI.U32 R4, R26, R10, RZ ;  /* 0x0000000a1a047227 */ /* 0x000fc800078e00ff */
[----:B------:R-:W-:Y:S02]  /*8a60*/  IMAD.MOV R4, RZ, RZ, -R4 ;  /* 0x000000ffff047224 */ /* 0x000fe400078e0a04 */
[----:B------:R-:W-:Y:S02]  /*8a70*/  @!P2 IMAD.IADD R8, R8, 0x1, -R20 ;  /* 0x000000010808a824 */ /* 0x000fe400078e0a14 */
[----:B------:R-:W-:Y:S01]  /*8a80*/  IMAD R10, R20, R4, R10 ;  /* 0x00000004140a7224 */ /* 0x000fe200078e020a */
[----:B------:R-:W-:Y:S01]  /*8a90*/  IADD3 R4, R0, 0xb8, RZ ;  /* 0x000000b800047810 */ /* 0x000fe20007ffe0ff */
[--C-:B------:R-:W-:Y:S01]  /*8aa0*/  @!P0 IMAD.IADD R11, R11, 0x1, -R20.reuse ;  /* 0x000000010b0b8824 */ /* 0x100fe200078e0a14 */
[C---:B------:R-:W-:Y:S01]  /*8ab0*/  ISETP.GT.U32.AND P0, PT, R20.reuse, R2, PT ;  /* 0x000000021400720c */ /* 0x040fe20003f04070 */
[----:B------:R-:W-:Y:S01]  /*8ac0*/  @!P3 IMAD.IADD R7, R7, 0x1, -R20 ;  /* 0x000000010707b824 */ /* 0x000fe200078e0a14 */
[----:B------:R-:W-:Y:S01]  /*8ad0*/  ISETP.GT.U32.AND P2, PT, R20, R10, PT ;  /* 0x0000000a1400720c */ /* 0x000fe20003f44070 */
[----:B------:R-:W-:Y:S01]  /*8ae0*/  @!P6 IMAD.MOV R12, RZ, RZ, -R12 ;  /* 0x000000ffff0ce224 */ /* 0x000fe200078e0a0c */
[----:B------:R-:W-:Y:S01]  /*8af0*/  ISETP.GE.AND P3, PT, R3, RZ, PT ;  /* 0x000000ff0300720c */ /* 0x000fe20003f66270 */
[----:B------:R-:W-:Y:S01]  /*8b00*/  IMAD.HI.U32 R13, R26, R9, RZ ;  /* 0x000000091a0d7227 */ /* 0x000fe200078e00ff */
[----:B------:R-:W-:-:S02]  /*8b10*/  IADD3 R3, R0, 0xba, RZ ;  /* 0x000000ba00037810 */ /* 0x000fc40007ffe0ff */
[----:B------:R-:W-:Y:S01]  /*8b20*/  ISETP.GE.AND P6, PT, R5, RZ, PT ;  /* 0x000000ff0500720c */ /* 0x000fe20003fc6270 */
[----:B------:R-:W-:Y:S01]  /*8b30*/  IMAD.MOV.U32 R14, RZ, RZ, R11 ;  /* 0x000000ffff0e7224 */ /* 0x000fe200078e000b */
[----:B------:R-:W-:Y:S01]  /*8b40*/  IABS R5, R3 ;  /* 0x0000000300057213 */ /* 0x000fe20000000000 */
[----:B------:R-:W-:Y:S01]  /*8b50*/  IMAD.MOV R13, RZ, RZ, -R13 ;  /* 0x000000ffff0d7224 */ /* 0x000fe200078e0a0d */
[----:B------:R0:W-:Y:S01]  /*8b60*/  STL [R1+0x164], R12 ;  /* 0x0001640c01007387 */ /* 0x0001e20000100800 */
[--C-:B------:R-:W-:Y:S01]  /*8b70*/  @!P0 IMAD.IADD R2, R2, 0x1, -R20.reuse ;  /* 0x0000000102028824 */ /* 0x100fe200078e0a14 */
[----:B------:R-:W-:Y:S01]  /*8b80*/  ISETP.GE.AND P0, PT, R6, RZ, PT ;  /* 0x000000ff0600720c */ /* 0x000fe20003f06270 */
[----:B------:R-:W-:Y:S02]  /*8b90*/  @!P2 IMAD.IADD R10, R10, 0x1, -R20 ;  /* 0x000000010a0aa824 */ /* 0x000fe400078e0a14 */
[----:B------:R-:W-:Y:S01]  /*8ba0*/  @!P1 IMAD.MOV R14, RZ, RZ, -R14 ;  /* 0x000000ffff0e9224 */ /* 0x000fe200078e0a0e */
[----:B------:R-:W-:Y:S01]  /*8bb0*/  ISETP.GT.U32.AND P1, PT, R20, R2, PT ;  /* 0x000000021400720c */ /* 0x000fe20003f24070 */
[----:B------:R-:W-:Y:S01]  /*8bc0*/  IMAD.HI.U32 R6, R26, R5, RZ ;  /* 0x000000051a067227 */ /* 0x000fe200078e00ff */
[----:B------:R-:W-:-:S02]  /*8bd0*/  ISETP.GT.U32.AND P2, PT, R20, R10, PT ;  /* 0x0000000a1400720c */ /* 0x000fc40003f44070 */
[----:B0-----:R-:W-:Y:S01]  /*8be0*/  IABS R12, R4 ;  /* 0x00000004000c7213 */ /* 0x001fe20000000000 */
[C---:B------:R-:W-:Y:S01]  /*8bf0*/  IMAD R9, R20.reuse, R13, R9 ;  /* 0x0000000d14097224 */ /* 0x040fe200078e0209 */
[----:B------:R-:W-:Y:S01]  /*8c00*/  STL [R1+0x160], R14 ;  /* 0x0001600e01007387 */ /* 0x000fe20000100800 */
[----:B------:R-:W-:Y:S02]  /*8c10*/  IMAD.MOV.U32 R11, RZ, RZ, R7 ;  /* 0x000000ffff0b7224 */ /* 0x000fe400078e0007 */
[----:B------:R-:W-:Y:S02]  /*8c20*/  IMAD.MOV R6, RZ, RZ, -R6 ;  /* 0x000000ffff067224 */ /* 0x000fe400078e0a06 */
[----:B------:R-:W-:Y:S01]  /*8c30*/  @!P4 IMAD.MOV R11, RZ, RZ, -R11 ;  /* 0x000000ffff0bc224 */ /* 0x000fe200078e0a0b */
[C---:B------:R-:W-:Y:S01]  /*8c40*/  ISETP.GT.U32.AND P4, PT, R20.reuse, R9, PT ;  /* 0x000000091400720c */ /* 0x040fe20003f84070 */
[----:B------:R-:W-:Y:S02]  /*8c50*/  IMAD R5, R20, R6, R5 ;  /* 0x0000000614057224 */ /* 0x000fe400078e0205 */
[----:B------:R-:W-:Y:S01]  /*8c60*/  IMAD.HI.U32 R7, R26, R12, RZ ;  /* 0x0000000c1a077227 */ /* 0x000fe200078e00ff */
[----:B------:R0:W-:Y:S03]  /*8c70*/  STL [R1+0x138], R11 ;  /* 0x0001380b01007387 */ /* 0x0001e60000100800 */
[----:B------:R-:W-:Y:S01]  /*8c80*/  @!P2 IMAD.IADD R10, R10, 0x1, -R20 ;  /* 0x000000010a0aa824 */ /* 0x000fe200078e0a14 */
[----:B------:R-:W-:Y:S01]  /*8c90*/  ISETP.GT.U32.AND P2, PT, R20, R5, PT ;  /* 0x000000051400720c */ /* 0x000fe20003f44070 */
[----:B------:R-:W-:-:S02]  /*8ca0*/  IMAD.MOV R7, RZ, RZ, -R7 ;  /* 0x000000ffff077224 */ /* 0x000fc400078e0a07 */
[----:B------:R-:W-:Y:S01]  /*8cb0*/  @!P1 IMAD.IADD R2, R2, 0x1, -R20 ;  /* 0x0000000102029824 */ /* 0x000fe200078e0a14 */
[----:B------:R-:W-:Y:S01]  /*8cc0*/  ISETP.GE.AND P1, PT, R4, RZ, PT ;  /* 0x000000ff0400720c */ /* 0x000fe20003f26270 */
[----:B------:R-:W-:Y:S01]  /*8cd0*/  IMAD R12, R20, R7, R12 ;  /* 0x00000007140c7224 */ /* 0x000fe200078e020c */
[----:B------:R-:W-:Y:S01]  /*8ce0*/  IADD3 R7, R0, 0xb4, RZ ;  /* 0x000000b400077810 */ /* 0x000fe20007ffe0ff */
[----:B------:R-:W-:Y:S02]  /*8cf0*/  IMAD.MOV.U32 R13, RZ, RZ, R2 ;  /* 0x000000ffff0d7224 */ /* 0x000fe400078e0002 */
[----:B------:R-:W-:Y:S01]  /*8d00*/  @!P4 IMAD.IADD R9, R9, 0x1, -R20 ;  /* 0x000000010909c824 */ /* 0x000fe200078e0a14 */
[----:B------:R-:W-:Y:S01]  /*8d10*/  IABS R6, R7 ;  /* 0x0000000700067213 */ /* 0x000fe20000000000 */
[----:B------:R-:W-:Y:S01]  /*8d20*/  @!P6 IMAD.MOV R13, RZ, RZ, -R13 ;  /* 0x000000ffff0de224 */ /* 0x000fe200078e0a0d */
[C---:B------:R-:W-:Y:S01]  /*8d30*/  ISETP.GT.U32.AND P6, PT, R20.reuse, R12, PT ;  /* 0x0000000c1400720c */ /* 0x040fe20003fc4070 */
[----:B------:R-:W-:Y:S01]  /*8d40*/  @!P5 IMAD.MOV R8, RZ, RZ, -R8 ;  /* 0x000000ffff08d224 */ /* 0x000fe200078e0a08 */
[----:B------:R-:W-:Y:S01]  /*8d50*/  ISETP.GT.U32.AND P4, PT, R20, R9, PT ;  /* 0x000000091400720c */ /* 0x000fe20003f84070 */
[----:B------:R-:W-:Y:S01]  /*8d60*/  @!P2 IMAD.IADD R5, R5, 0x1, -R20 ;  /* 0x000000010505a824 */ /* 0x000fe200078e0a14 */
[----:B------:R-:W-:Y:S01]  /*8d70*/  ISETP.GE.AND P5, PT, R3, RZ, PT ;  /* 0x000000ff0300720c */ /* 0x000fe20003fa6270 */
[----:B0-----:R-:W-:Y:S01]  /*8d80*/  IMAD.MOV.U32 R11, RZ, RZ, R10 ;  /* 0x000000ffff0b7224 */ /* 0x001fe200078e000a */
[----:B------:R0:W-:Y:S01]  /*8d90*/  STL [R1+0x13c], R8 ;  /* 0x00013c0801007387 */ /* 0x0001e20000100800 */
[----:B------:R-:W-:-:S02]  /*8da0*/  IADD3 R3, R0, 0xb2, RZ ;  /* 0x000000b200037810 */ /* 0x000fc40007ffe0ff */
[----:B------:R-:W-:Y:S01]  /*8db0*/  ISETP.GT.U32.AND P2, PT, R20, R5, PT ;  /* 0x000000051400720c */ /* 0x000fe20003f44070 */
[----:B------:R-:W-:Y:S01]  /*8dc0*/  @!P3 IMAD.MOV R11, RZ, RZ, -R11 ;  /* 0x000000ffff0bb224 */ /* 0x000fe200078e0a0b */
[----:B------:R-:W-:Y:S01]  /*8dd0*/  STL [R1+0x154], R13 ;  /* 0x0001540d01007387 */ /* 0x000fe20000100800 */
[----:B------:R-:W-:Y:S01]  /*8de0*/  IABS R2, R3 ;  /* 0x0000000300027213 */ /* 0x000fe20000000000 */
[--C-:B------:R-:W-:Y:S02]  /*8df0*/  @!P6 IMAD.IADD R12, R12, 0x1, -R20.reuse ;  /* 0x000000010c0ce824 */ /* 0x100fe400078e0a14 */
[----:B------:R-:W-:Y:S01]  /*8e00*/  @!P4 IMAD.IADD R9, R9, 0x1, -R20 ;  /* 0x000000010909c824 */ /* 0x000fe200078e0a14 */
[----:B0-----:R-:W-:Y:S01]  /*8e10*/  IADD3 R8, R0, 0xb6, RZ ;  /* 0x000000b600087810 */ /* 0x001fe20007ffe0ff */
[----:B------:R0:W-:Y:S01]  /*8e20*/  STL [R1+0x150], R11 ;  /* 0x0001500b01007387 */ /* 0x0001e20000100800 */
[----:B------:R-:W-:Y:S01]  /*8e30*/  ISETP.GE.AND P4, PT, R7, RZ, PT ;  /* 0x000000ff0700720c */ /* 0x000fe20003f86270 */
[----:B------:R-:W-:Y:S01]  /*8e40*/  IMAD.HI.U32 R7, R26, R6, RZ ;  /* 0x000000061a077227 */ /* 0x000fe200078e00ff */
[----:B------:R-:W-:-:S02]  /*8e50*/  IABS R4, R8 ;  /* 0x0000000800047213 */ /* 0x000fc40000000000 */
[----:B------:R-:W-:Y:S01]  /*8e60*/  ISETP.GT.U32.AND P6, PT, R20, R12, PT ;  /* 0x0000000c1400720c */ /* 0x000fe20003fc4070 */
[----:B------:R-:W-:Y:S01]  /*8e70*/  IMAD.MOV R7, RZ, RZ, -R7 ;  /* 0x000000ffff077224 */ /* 0x000fe200078e0a07 */
[----:B------:R-:W-:Y:S01]  /*8e80*/  ISETP.GE.AND P3, PT, R8, RZ, PT ;  /* 0x000000ff0800720c */ /* 0x000fe20003f66270 */
[----:B------:R-:W-:-:S04]  /*8e90*/  IMAD.HI.U32 R10, R26, R4, RZ ;  /* 0x000000041a0a7227 */ /* 0x000fc800078e00ff */
[----:B0-----:R-:W-:Y:S02]  /*8ea0*/  IMAD.MOV.U32 R11, RZ, RZ, R9 ;  /* 0x000000ffff0b7224 */ /* 0x001fe400078e0009 */
[----:B------:R-:W-:Y:S02]  /*8eb0*/  IMAD.MOV R10, RZ, RZ, -R10 ;  /* 0x000000ffff0a7224 */ /* 0x000fe400078e0a0a */
[----:B------:R-:W-:Y:S02]  /*8ec0*/  @!P2 IMAD.IADD R5, R5, 0x1, -R20 ;  /* 0x000000010505a824 */ /* 0x000fe400078e0a14 */
[----:B------:R-:W-:Y:S01]  /*8ed0*/  @!P0 IMAD.MOV R11, RZ, RZ, -R11 ;  /* 0x000000ffff0b8224 */ /* 0x000fe200078e0a0b */
[----:B------:R-:W-:Y:S01]  /*8ee0*/  ISETP.GE.AND P0, PT, R3, RZ, PT ;  /* 0x000000ff0300720c */ /* 0x000fe20003f06270 */
[C---:B------:R-:W-:Y:S02]  /*8ef0*/  IMAD R4, R20.reuse, R10, R4 ;  /* 0x0000000a14047224 */ /* 0x040fe400078e0204 */
[C---:B------:R-:W-:Y:S01]  /*8f00*/  IMAD R3, R20.reuse, R7, R6 ;  /* 0x0000000714037224 */ /* 0x040fe200078e0206 */
[----:B------:R0:W-:Y:S01]  /*8f10*/  STL [R1+0x148], R11 ;  /* 0x0001480b01007387 */ /* 0x0001e20000100800 */
[----:B------:R-:W-:Y:S01]  /*8f20*/  IMAD.MOV.U32 R9, RZ, RZ, R5 ;  /* 0x000000ffff097224 */ /* 0x000fe200078e0005 */
[----:B------:R-:W-:Y:S01]  /*8f30*/  ISETP.GT.U32.AND P2, PT, R20, R4, PT ;  /* 0x000000041400720c */ /* 0x000fe20003f44070 */
[----:B------:R-:W-:Y:S01]  /*8f40*/  IMAD.HI.U32 R8, R26, R2, RZ ;  /* 0x000000021a087227 */ /* 0x000fe200078e00ff */
[----:B------:R-:W-:-:S02]  /*8f50*/  IADD3 R5, R0, 0xae, RZ ;  /* 0x000000ae00057810 */ /* 0x000fc40007ffe0ff */
[----:B------:R-:W-:Y:S01]  /*8f60*/  IADD3 R7, R0, 0xaa, RZ ;  /* 0x000000aa00077810 */ /* 0x000fe20007ffe0ff */
[----:B------:R-:W-:Y:S01]  /*8f70*/  @!P5 IMAD.MOV R9, RZ, RZ, -R9 ;  /* 0x000000ffff09d224 */ /* 0x000fe200078e0a09 */
[----:B------:R-:W-:Y:S01]  /*8f80*/  ISETP.GT.U32.AND P5, PT, R20, R3, PT ;  /* 0x000000031400720c */ /* 0x000fe20003fa4070 */
[----:B------:R-:W-:Y:S01]  /*8f90*/  IMAD.MOV R8, RZ, RZ, -R8 ;  /* 0x000000ffff087224 */ /* 0x000fe200078e0a08 */
[----:B0-----:R-:W-:Y:S01]  /*8fa0*/  IABS R11, R7 ;  /* 0x00000007000b7213 */ /* 0x001fe20000000000 */
[----:B------:R-:W-:Y:S01]  /*8fb0*/  @!P6 IMAD.IADD R12, R12, 0x1, -R20 ;  /* 0x000000010c0ce824 */ /* 0x000fe200078e0a14 */
[----:B------:R0:W-:Y:S01]  /*8fc0*/  STL [R1+0x40c], R9 ;  /* 0x00040c0901007387 */ /* 0x0001e20000100800 */
[----:B------:R-:W-:Y:S01]  /*8fd0*/  IMAD R2, R20, R8, R2 ;  /* 0x0000000814027224 */ /* 0x000fe200078e0202 */
[C---:B------:R-:W-:Y:S01]  /*8fe0*/  IADD3 R8, R0.reuse, 0xb0, RZ ;  /* 0x000000b000087810 */ /* 0x040fe20007ffe0ff */
[----:B------:R-:W-:Y:S01]  /*8ff0*/  IMAD.MOV.U32 R14, RZ, RZ, R12 ;  /* 0x000000ffff0e7224 */ /* 0x000fe200078e000c */
[----:B------:R-:W-:Y:S01]  /*9000*/  IADD3 R6, R0, 0xac, RZ ;  /* 0x000000ac00067810 */ /* 0x000fe20007ffe0ff */
[----:B------:R-:W-:Y:S01]  /*9010*/  @!P2 IMAD.IADD R4, R4, 0x1, -R20 ;  /* 0x000000010404a824 */ /* 0x000fe200078e0a14 */
[----:B------:R-:W-:Y:S01]  /*9020*/  ISETP.GE.AND P6, PT, R8, RZ, PT ;  /* 0x000000ff0800720c */ /* 0x000fe20003fc6270 */
[----:B------:R-:W-:Y:S01]  /*9030*/  @!P1 IMAD.MOV R14, RZ, RZ, -R14 ;  /* 0x000000ffff0e9224 */ /* 0x000fe200078e0a0e */
[C---:B------:R-:W-:Y:S01]  /*9040*/  ISETP.GT.U32.AND P1, PT, R20.reuse, R2, PT ;  /* 0x000000021400720c */ /* 0x040fe20003f24070 */
[----:B------:R-:W-:Y:S01]  /*9050*/  @!P5 IMAD.IADD R3, R3, 0x1, -R20 ;  /* 0x000000010303d824 */ /* 0x000fe200078e0a14 */
[----:B------:R-:W-:-:S02]  /*9060*/  ISETP.GT.U32.AND P2, PT, R20, R4, PT ;  /* 0x000000041400720c */ /* 0x000fc40003f44070 */
[----:B------:R-:W-:Y:S01]  /*9070*/  IABS R8, R8 ;  /* 0x0000000800087213 */ /* 0x000fe20000000000 */
[----:B------:R1:W-:Y:S01]  /*9080*/  STL [R1+0x140], R14 ;  /* 0x0001400e01007387 */ /* 0x0003e20000100800 */
[----:B------:R-:W-:Y:S02]  /*9090*/  ISETP.GT.U32.AND P5, PT, R20, R3, PT ;  /* 0x000000031400720c */ /* 0x000fe40003fa4070 */
[----:B0-----:R-:W-:Y:S01]  /*90a0*/  IABS R9, R5 ;  /* 0x0000000500097213 */ /* 0x001fe20000000000 */
[----:B------:R-:W-:Y:S01]  /*90b0*/  IMAD.HI.U32 R12, R26, R8, RZ ;  /* 0x000000081a0c7227 */ /* 0x000fe200078e00ff */
[----:B------:R-:W-:-:S03]  /*90c0*/  IABS R10, R6 ;  /* 0x00000006000a7213 */ /* 0x000fc60000000000 */
[----:B------:R-:W-:Y:S02]  /*90d0*/  @!P1 IMAD.IADD R2, R2, 0x1, -R20 ;  /* 0x0000000102029824 */ /* 0x000fe400078e0a14 */
[----:B------:R-:W-:Y:S02]  /*90e0*/  IMAD.MOV R12, RZ, RZ, -R12 ;  /* 0x000000ffff0c7224 */ /* 0x000fe400078e0a0c */
[----:B------:R-:W-:Y:S01]  /*90f0*/  IMAD.HI.U32 R13, R26, R9, RZ ;  /* 0x000000091a0d7227 */ /* 0x000fe200078e00ff */
[----:B------:R-:W-:-:S03]  /*9100*/  ISETP.GT.U32.AND P1, PT, R20, R2, PT ;  /* 0x000000021400720c */ /* 0x000fc60003f24070 */
[----:B------:R-:W-:Y:S01]  /*9110*/  @!P2 IMAD.IADD R4, R4, 0x1, -R20 ;  /* 0x000000010404a824 */ /* 0x000fe200078e0a14 */
[----:B------:R-:W-:Y:S01]  /*9120*/  ISETP.GE.AND P2, PT, R5, RZ, PT ;  /* 0x000000ff0500720c */ /* 0x000fe20003f46270 */
[C---:B------:R-:W-:Y:S02]  /*9130*/  IMAD R8, R20.reuse, R12, R8 ;  /* 0x0000000c14087224 */ /* 0x040fe400078e0208 */
[----:B------:R-:W-:Y:S02]  /*9140*/  @!P5 IMAD.IADD R3, R3, 0x1, -R20 ;  /* 0x000000010303d824 */ /* 0x000fe400078e0a14 */
[----:B------:R-:W-:Y:S01]  /*9150*/  IMAD.MOV R13, RZ, RZ, -R13 ;  /* 0x000000ffff0d7224 */ /* 0x000fe200078e0a0d */
[----:B------:R-:W-:Y:S01]  /*9160*/  ISETP.GT.U32.AND P5, PT, R20, R8, PT ;  /* 0x000000081400720c */ /* 0x000fe20003fa4070 */
[----:B------:R-:W-:Y:S01]  /*9170*/  IMAD.MOV.U32 R16, RZ, RZ, R4 ;  /* 0x000000ffff107224 */ /* 0x000fe200078e0004 */
[----:B------:R-:W-:Y:S01]  /*9180*/  IADD3 R4, R0, 0xa8, RZ ;  /* 0x000000a800047810 */ /* 0x000fe20007ffe0ff */
[----:B------:R-:W-:-:S02]  /*9190*/  IMAD.MOV.U32 R15, RZ, RZ, R3 ;  /* 0x000000ffff0f7224 */ /* 0x000fc400078e0003 */
[----:B------:R-:W-:Y:S02]  /*91a0*/  IMAD R9, R20, R13, R9 ;  /* 0x0000000d14097224 */ /* 0x000fe400078e0209 */
[----:B------:R-:W-:-:S04]  /*91b0*/  IMAD.HI.U32 R5, R26, R11, RZ ;  /* 0x0000000b1a057227 */ /* 0x000fc800078e00ff */
[----:B------:R-:W-:Y:S01]  /*91c0*/  @!P3 IMAD.MOV R16, RZ, RZ, -R16 ;  /* 0x000000ffff10b224 */ /* 0x000fe200078e0a10 */
[----:B------:R-:W-:Y:S01]  /*91d0*/  ISETP.GT.U32.AND P3, PT, R20, R9, PT ;  /* 0x000000091400720c */ /* 0x000fe20003f64070 */
[----:B------:R-:W-:Y:S01]  /*91e0*/  @!P4 IMAD.MOV R15, RZ, RZ, -R15 ;  /* 0x000000ffff0fc224 */ /* 0x000fe200078e0a0f */
[----:B------:R-:W-:Y:S01]  /*91f0*/  ISETP.GE.AND P4, PT, R6, RZ, PT ;  /* 0x000000ff0600720c */ /* 0x000fe20003f86270 */
[----:B------:R-:W-:Y:S01]  /*9200*/  IMAD.MOV R5, RZ, RZ, -R5 ;  /* 0x000000ffff057224 */ /* 0x000fe200078e0a05 */
[----:B------:R0:W-:Y:S01]  /*9210*/  STL [R1+0x134], R16 ;  /* 0x0001341001007387 */ /* 0x0001e20000100800 */
[----:B------:R-:W-:Y:S01]  /*9220*/  @!P1 IMAD.IADD R2, R2, 0x1, -R20 ;  /* 0x0000000102029824 */ /* 0x000fe200078e0a14 */
[----:B------:R-:W-:Y:S01]  /*9230*/  IADD3 R6, R0, 0xa4, RZ ;  /* 0x000000a400067810 */ /* 0x000fe20007ffe0ff */
[----:B------:R-:W-:Y:S01]  /*9240*/  IMAD R11, R20, R5, R11 ;  /* 0x00000005140b7224 */ /* 0x000fe200078e020b */
[----:B------:R2:W-:Y:S01]  /*9250*/  STL [R1+0x130], R15 ;  /* 0x0001300f01007387 */ /* 0x0005e20000100800 */
[----:B-1----:R-:W-:Y:S01]  /*9260*/  IMAD.HI.U32 R14, R26, R10, RZ ;  /* 0x0000000a1a0e7227 */ /* 0x002fe200078e00ff */
[----:B------:R-:W-:-:S03]  /*9270*/  IADD3 R5, R0, 0xa6, RZ ;  /* 0x000000a600057810 */ /* 0x000fc60007ffe0ff */
[----:B------:R-:W-:Y:S01]  /*9280*/  @!P5 IMAD.IADD R8, R8, 0x1, -R20 ;  /* 0x000000010808d824 */ /* 0x000fe200078e0a14 */
[----:B------:R-:W-:Y:S01]  /*9290*/  IABS R12, R5 ;  /* 0x00000005000c7213 */ /* 0x000fe20000000000 */
[----:B------:R-:W-:Y:S01]  /*92a0*/  IMAD.MOV R14, RZ, RZ, -R14 ;  /* 0x000000ffff0e7224 */ /* 0x000fe200078e0a0e */
[----:B0-----:R-:W-:Y:S01]  /*92b0*/  IADD3 R16, R0, 0x96, RZ ;  /* 0x0000009600107810 */ /* 0x001fe20007ffe0ff */
[----:B------:R-:W-:Y:S01]  /*92c0*/  @!P3 IMAD.IADD R9, R9, 0x1, -R20 ;  /* 0x000000010909b824 */ /* 0x000fe200078e0a14 */
[C---:B------:R-:W-:Y:S01]  /*92d0*/  ISETP.GT.U32.AND P5, PT, R20.reuse, R8, PT ;  /* 0x000000081400720c */ /* 0x040fe20003fa4070 */
[----:B--2---:R-:W-:Y:S01]  /*92e0*/  IMAD.MOV.U32 R15, RZ, RZ, R2 ;  /* 0x000000ffff0f7224 */ /* 0x004fe200078e0002 */
[----:B------:R-:W-:Y:S01]  /*92f0*/  IABS R2, R6 ;  /* 0x0000000600027213 */ /* 0x000fe20000000000 */
[C---:B------:R-:W-:Y:S01]  /*9300*/  IMAD R3, R20.reuse, R14, R10 ;  /* 0x0000000e14037224 */ /* 0x040fe200078e020a */
[C---:B------:R-:W-:Y:S01]  /*9310*/  ISETP.GT.U32.AND P3, PT, R20.reuse, R9, PT ;  /* 0x000000091400720c */ /* 0x040fe20003f64070 */
[----:B------:R-:W-:Y:S01]  /*9320*/  @!P0 IMAD.MOV R15, RZ, RZ, -R15 ;  /* 0x000000ffff0f8224 */ /* 0x000fe200078e0a0f */
[----:B------:R-:W-:-:S02]  /*9330*/  ISETP.GT.U32.AND P0, PT, R20, R11, PT ;  /* 0x0000000b1400720c */ /* 0x000fc40003f04070 */
[----:B------:R-:W-:Y:S02]  /*9340*/  ISETP.GT.U32.AND P1, PT, R20, R3, PT ;  /* 0x000000031400720c */ /* 0x000fe40003f24070 */
[----:B------:R-:W-:Y:S01]  /*9350*/  IABS R10, R4 ;  /* 0x00000004000a7213 */ /* 0x000fe20000000000 */
[----:B------:R0:W-:Y:S01]  /*9360*/  STL [R1+0x128], R15 ;  /* 0x0001280f01007387 */ /* 0x0001e20000100800 */
[----:B------:R-:W-:Y:S01]  /*9370*/  IABS R17, R16 ;  /* 0x0000001000117213 */ /* 0x000fe20000000000 */
[----:B------:R-:W-:Y:S01]  /*9380*/  @!P5 IMAD.IADD R8, R8, 0x1, -R20 ;  /* 0x000000010808d824 */ /* 0x000fe200078e0a14 */
[----:B------:R-:W-:Y:S01]  /*9390*/  ISETP.GE.AND P5, PT, R7, RZ, PT ;  /* 0x000000ff0700720c */ /* 0x000fe20003fa6270 */
[----:B------:R-:W-:-:S04]  /*93a0*/  IMAD.HI.U32 R13, R26, R10, RZ ;  /* 0x0000000a1a0d7227 */ /* 0x000fc800078e00ff */
[----:B------:R-:W-:Y:S02]  /*93b0*/  @!P0 IMAD.IADD R11, R11, 0x1, -R20 ;  /* 0x000000010b0b8824 */ /* 0x000fe400078e0a14 */
[----:B------:R-:W-:-:S03]  /*93c0*/  IMAD.HI.U32 R7, R26, R12, RZ ;  /* 0x0000000c1a077227 */ /* 0x000fc600078e00ff */
[C---:B------:R-:W-:Y:S01]  /*93d0*/  ISETP.GT.U32.AND P0, PT, R20.reuse, R11, PT ;  /* 0x0000000b1400720c */ /* 0x040fe20003f04070 */
[--C-:B------:R-:W-:Y:S02]  /*93e0*/  @!P1 IMAD.IADD R3, R3, 0x1, -R20.reuse ;  /* 0x0000000103039824 */ /* 0x100fe400078e0a14 */
[----:B------:R-:W-:Y:S02]  /*93f0*/  @!P3 IMAD.IADD R9, R9, 0x1, -R20 ;  /* 0x000000010909b824 */ /* 0x000fe400078e0a14 */
[----:B------:R-:W-:Y:S01]  /*9400*/  IMAD.MOV R13, RZ, RZ, -R13 ;  /* 0x000000ffff0d7224 */ /* 0x000fe200078e0a0d */
[C---:B------:R-:W-:Y:S01]  /*9410*/  ISETP.GT.U32.AND P1, PT, R20.reuse, R3, PT ;  /* 0x000000031400720c */ /* 0x040fe20003f24070 */
[----:B------:R-:W-:Y:S02]  /*9420*/  IMAD.MOV R7, RZ, RZ, -R7 ;  /* 0x000000ffff077224 */ /* 0x000fe400078e0a07 */
[----:B------:R-:W-:Y:S02]  /*9430*/  IMAD.MOV.U32 R14, RZ, RZ, R9 ;  /* 0x000000ffff0e7224 */ /* 0x000fe400078e0009 */
[----:B------:R-:W-:-:S02]  /*9440*/  IMAD R10, R20, R13, R10 ;  /* 0x0000000d140a7224 */ /* 0x000fc400078e020a */
[C---:B------:R-:W-:Y:S02]  /*9450*/  IMAD R9, R20.reuse, R7, R12 ;  /* 0x0000000714097224 */ /* 0x040fe400078e020c */
[----:B------:R-:W-:Y:S01]  /*9460*/  @!P0 IMAD.IADD R11, R11, 0x1, -R20 ;  /* 0x000000010b0b8824 */ /* 0x000fe200078e0a14 */
[C---:B------:R-:W-:Y:S01]  /*9470*/  ISETP.GT.U32.AND P3, PT, R20.reuse, R10, PT ;  /* 0x0000000a1400720c */ /* 0x040fe20003f64070 */
[----:B0-----:R-:W-:Y:S01]  /*9480*/  IMAD.MOV.U32 R15, RZ, RZ, R8 ;  /* 0x000000ffff0f7224 */ /* 0x001fe200078e0008 */
[----:B------:R-:W-:Y:S01]  /*9490*/  ISETP.GT.U32.AND P0, PT, R20, R9, PT ;  /* 0x000000091400720c */ /* 0x000fe20003f04070 */
[----:B------:R-:W-:-:S04]  /*94a0*/  IMAD.HI.U32 R8, R26, R2, RZ ;  /* 0x000000021a087227 */ /* 0x000fc800078e00ff */
[----:B------:R-:W-:Y:S01]  /*94b0*/  @!P6 IMAD.MOV R15, RZ, RZ, -R15 ;  /* 0x000000ffff0fe224 */ /* 0x000fe200078e0a0f */
[----:B------:R-:W-:Y:S01]  /*94c0*/  ISETP.GE.AND P6, PT, R4, RZ, PT ;  /* 0x000000ff0400720c */ /* 0x000fe20003fc6270 */
[----:B------:R-:W-:Y:S02]  /*94d0*/  IMAD.MOV R8, RZ, RZ, -R8 ;  /* 0x000000ffff087224 */ /* 0x000fe400078e0a08 */
[----:B------:R-:W-:Y:S01]  /*94e0*/  @!P2 IMAD.MOV R14, RZ, RZ, -R14 ;  /* 0x000000ffff0ea224 */ /* 0x000fe200078e0a0e */
[----:B------:R-:W-:Y:S01]  /*94f0*/  STL [R1+0x124], R15 ;  /* 0x0001240f01007387 */ /* 0x000fe20000100800 */
[----:B------:R-:W-:Y:S01]  /*9500*/  @!P1 IMAD.IADD R3, R3, 0x1, -R20 ;  /* 0x0000000103039824 */ /* 0x000fe200078e0a14 */
[----:B------:R-:W-:Y:S01]  /*9510*/  ISETP.GE.AND P1, PT, R6, RZ, PT ;  /* 0x000000ff0600720c */ /* 0x000fe20003f26270 */
[----:B------:R-:W-:Y:S01]  /*9520*/  IMAD R4, R20, R8, R2 ;  /* 0x0000000814047224 */ /* 0x000fe200078e0202 */
[----:B------:R-:W-:Y:S01]  /*9530*/  IADD3 R2, R0, 0xa2, RZ ;  /* 0x000000a200027810 */ /* 0x000fe20007ffe0ff */
[----:B------:R0:W-:Y:S01]  /*9540*/  STL [R1+0x104], R14 ;  /* 0x0001040e01007387 */ /* 0x0001e20000100800 */
[--C-:B------:R-:W-:Y:S01]  /*9550*/  @!P3 IMAD.IADD R10, R10, 0x1, -R20.reuse ;  /* 0x000000010a0ab824 */ /* 0x100fe200078e0a14 */
[----:B------:R-:W-:Y:S01]  /*9560*/  IADD3 R6, R0, 0x9c, RZ ;  /* 0x0000009c00067810 */ /* 0x000fe20007ffe0ff */
[----:B------:R-:W-:Y:S01]  /*9570*/  @!P0 IMAD.IADD R9, R9, 0x1, -R20 ;  /* 0x0000000109098824 */ /* 0x000fe200078e0a14 */
[----:B------:R-:W-:Y:S01]  /*9580*/  IABS R7, R2 ;  /* 0x0000000200077213 */ /* 0x000fe20000000000 */
[----:B------:R-:W-:Y:S01]  /*9590*/  IMAD.MOV.U32 R13, RZ, RZ, R11 ;  /* 0x000000ffff0d7224 */ /* 0x000fe200078e000b */
[----:B------:R-:W-:Y:S01]  /*95a0*/  ISETP.GT.U32.AND P3, PT, R20, R10, PT ;  /* 0x0000000a1400720c */ /* 0x000fe20003f64070 */
[----:B------:R-:W-:Y:S01]  /*95b0*/  IMAD.HI.U32 R21, R26, R17, RZ ;  /* 0x000000111a157227 */ /* 0x000fe200078e00ff */
[----:B------:R-:W-:-:S02]  /*95c0*/  ISETP.GT.U32.AND P0, PT, R20, R9, PT ;  /* 0x000000091400720c */ /* 0x000fc40003f04070 */
[----:B------:R-:W-:Y:S01]  /*95d0*/  IABS R12, R6 ;  /* 0x00000006000c7213 */ /* 0x000fe20000000000 */
[----:B0-----:R-:W-:Y:S01]  /*95e0*/  IMAD.MOV.U32 R14, RZ, RZ, R3 ;  /* 0x000000ffff0e7224 */ /* 0x001fe200078e0003 */
[----:B------:R-:W-:Y:S01]  /*95f0*/  IADD3 R3, R0, 0xa0, RZ ;  /* 0x000000a000037810 */ /* 0x000fe20007ffe0ff */
[----:B------:R-:W-:Y:S01]  /*9600*/  IMAD.HI.U32 R8, R26, R7, RZ ;  /* 0x000000071a087227 */ /* 0x000fe200078e00ff */
[----:B------:R-:W-:-:S03]  /*9610*/  ISETP.GE.AND P2, PT, R5, RZ, PT ;  /* 0x000000ff0500720c */ /* 0x000fc60003f46270 */
[----:B------:R-:W-:Y:S01]  /*9620*/  @!P4 IMAD.MOV R14, RZ, RZ, -R14 ;  /* 0x000000ffff0ec224 */ /* 0x000fe200078e0a0e */
[----:B------:R-:W-:Y:S01]  /*9630*/  ISETP.GE.AND P4, PT, R2, RZ, PT ;  /* 0x000000ff0200720c */ /* 0x000fe20003f86270 */
[----:B------:R-:W-:Y:S01]  /*9640*/  IMAD.MOV R8, RZ, RZ, -R8 ;  /* 0x000000ffff087224 */ /* 0x000fe200078e0a08 */
[----:B------:R-:W-:Y:S01]  /*9650*/  IADD3 R2, R0, 0x9e, RZ ;  /* 0x0000009e00027810 */ /* 0x000fe20007ffe0ff */
[----:B------:R-:W-:Y:S01]  /*9660*/  @!P5 IMAD.MOV R13, RZ, RZ, -R13 ;  /* 0x000000ffff0dd224 */ /* 0x000fe200078e0a0d */
[----:B------:R0:W-:Y:S01]  /*9670*/  STL [R1+0x118], R14 ;  /* 0x0001180e01007387 */ /* 0x0001e20000100800 */
[----:B------:R-:W-:Y:S01]  /*9680*/  ISETP.GE.AND P5, PT, R3, RZ, PT ;  /* 0x000000ff0300720c */ /* 0x000fe20003fa6270 */
[----:B------:R-:W-:Y:S01]  /*9690*/  IMAD R7, R20, R8, R7 ;  /* 0x0000000814077224 */ /* 0x000fe200078e0207 */
[----:B------:R-:W-:Y:S01]  /*96a0*/  IABS R5, R2 ;  /* 0x0000000200057213 */ /* 0x000fe20000000000 */
[--C-:B------:R-:W-:Y:S01]  /*96b0*/  @!P3 IMAD.IADD R10, R10, 0x1, -R20.reuse ;  /* 0x000000010a0ab824 */ /* 0x100fe200078e0a14 */
[----:B------:R1:W-:Y:S01]  /*96c0*/  STL [R1+0x120], R13 ;  /* 0x0001200d01007387 */ /* 0x0003e20000100800 */
[----:B------:R-:W-:Y:S01]  /*96d0*/  @!P0 IMAD.IADD R9, R9, 0x1, -R20 ;  /* 0x0000000109098824 */ /* 0x000fe200078e0a14 */
[----:B------:R-:W-:Y:S01]  /*96e0*/  ISETP.GT.U32.AND P0, PT, R20, R7, PT ;  /* 0x000000071400720c */ /* 0x000fe20003f04070 */
[----:B------:R-:W-:Y:S01]  /*96f0*/  IMAD.HI.U32 R8, R26, R5, RZ ;  /* 0x000000051a087227 */ /* 0x000fe200078e00ff */
[----:B------:R-:W-:-:S02]  /*9700*/  ISETP.GT.U32.AND P3, PT, R20, R4, PT ;  /* 0x000000041400720c */ /* 0x000fc40003f64070 */
[----:B0-----:R-:W-:Y:S01]  /*9710*/  IABS R14, R3 ;  /* 0x00000003000e7213 */ /* 0x001fe20000000000 */
[----:B------:R-:W-:Y:S02]  /*9720*/  IMAD.MOV.U32 R11, RZ, RZ, R9 ;  /* 0x000000ffff0b7224 */ /* 0x000fe400078e0009 */
[----:B------:R-:W-:Y:S02]  /*9730*/  IMAD.MOV R8, RZ, RZ, -R8 ;  /* 0x000000ffff087224 */ /* 0x000fe400078e0a08 */
[----:B------:R-:W-:-:S04]  /*9740*/  IMAD.HI.U32 R3, R26, R14, RZ ;  /* 0x0000000e1a037227 */ /* 0x000fc800078e00ff */
[----:B------:R-:W-:Y:S02]  /*9750*/  IMAD.MOV R3, RZ, RZ, -R3 ;  /* 0x000000ffff037224 */ /* 0x000fe400078e0a03 */
[----:B-1----:R-:W-:Y:S02]  /*9760*/  IMAD.MOV.U32 R13, RZ, RZ, R10 ;  /* 0x000000ffff0d7224 */ /* 0x002fe400078e000a */
[C---:B------:R-:W-:Y:S02]  /*9770*/  IMAD R14, R20.reuse, R3, R14 ;  /* 0x00000003140e7224 */ /* 0x040fe400078e020e */
[----:B------:R-:W-:Y:S02]  /*9780*/  @!P6 IMAD.MOV R13, RZ, RZ, -R13 ;  /* 0x000000ffff0de224 */ /* 0x000fe400078e0a0d */
[----:B------:R-:W-:Y:S01]  /*9790*/  @!P0 IMAD.IADD R7, R7, 0x1, -R20 ;  /* 0x0000000107078824 */ /* 0x000fe200078e0a14 */
[----:B------:R-:W-:Y:S01]  /*97a0*/  ISETP.GT.U32.AND P6, PT, R20, R14, PT ;  /* 0x0000000e1400720c */ /* 0x000fe20003fc4070 */
[----:B------:R-:W-:Y:S01]  /*97b0*/  IMAD.HI.U32 R3, R26, R12, RZ ;  /* 0x0000000c1a037227 */ /* 0x000fe200078e00ff */
[----:B------:R0:W-:Y:S02]  /*97c0*/  STL [R1+0x108], R13 ;  /* 0x0001080d01007387 */ /* 0x0001e40000100800 */
[----:B------:R-:W-:Y:S01]  /*97d0*/  ISETP.GT.U32.AND P0, PT, R20, R7, PT ;  /* 0x000000071400720c */ /* 0x000fe20003f04070 */
[----:B------:R-:W-:-:S02]  /*97e0*/  IMAD.MOV R3, RZ, RZ, -R3 ;  /* 0x000000ffff037224 */ /* 0x000fc400078e0a03 */
[----:B------:R-:W-:Y:S01]  /*97f0*/  @!P2 IMAD.MOV R11, RZ, RZ, -R11 ;  /* 0x000000ffff0ba224 */ /* 0x000fe200078e0a0b */
[----:B------:R-:W-:Y:S01]  /*9800*/  ISETP.GE.AND P2, PT, R2, RZ, PT ;  /* 0x000000ff0200720c */ /* 0x000fe20003f46270 */
[----:B------:R-:W-:Y:S01]  /*9810*/  IMAD R12, R20, R3, R12 ;  /* 0x00000003140c7224 */ /* 0x000fe200078e020c */
[----:B------:R-:W-:Y:S01]  /*9820*/  IADD3 R3, R0, 0x9a, RZ ;  /* 0x0000009a00037810 */ /* 0x000fe20007ffe0ff */
[--C-:B------:R-:W-:Y:S01]  /*9830*/  @!P3 IMAD.IADD R4, R4, 0x1, -R20.reuse ;  /* 0x000000010404b824 */ /* 0x100fe200078e0a14 */
[----:B------:R1:W-:Y:S01]  /*9840*/  STL [R1+0x110], R11 ;  /* 0x0001100b01007387 */ /* 0x0003e20000100800 */
[--C-:B------:R-:W-:Y:S01]  /*9850*/  @!P6 IMAD.IADD R14, R14, 0x1, -R20.reuse ;  /* 0x000000010e0ee824 */ /* 0x100fe200078e0a14 */
[----:B------:R-:W-:Y:S01]  /*9860*/  IABS R9, R3 ;  /* 0x0000000300097213 */ /* 0x000fe20000000000 */
[C---:B------:R-:W-:Y:S01]  /*9870*/  IMAD R2, R20.reuse, R8, R5 ;  /* 0x0000000814027224 */ /* 0x040fe200078e0205 */
[C---:B------:R-:W-:Y:S01]  /*9880*/  ISETP.GT.U32.AND P3, PT, R20.reuse, R4, PT ;  /* 0x000000041400720c */ /* 0x040fe20003f64070 */
[----:B------:R-:W-:Y:S01]  /*9890*/  @!P0 IMAD.IADD R7, R7, 0x1, -R20 ;  /* 0x0000000107078824 */ /* 0x000fe200078e0a14 */
[----:B------:R-:W-:Y:S01]  /*98a0*/  ISETP.GT.U32.AND P6, PT, R20, R14, PT ;  /* 0x0000000e1400720c */ /* 0x000fe20003fc4070 */
[----:B0-----:R-:W-:Y:S01]  /*98b0*/  IMAD.HI.U32 R13, R26, R9, RZ ;  /* 0x000000091a0d7227 */ /* 0x001fe200078e00ff */
[----:B------:R-:W-:-:S02]  /*98c0*/  IADD3 R5, R0, 0x98, RZ ;  /* 0x0000009800057810 */ /* 0x000fc40007ffe0ff */
[----:B------:R-:W-:Y:S01]  /*98d0*/  ISETP.GT.U32.AND P0, PT, R20, R2, PT ;  /* 0x000000021400720c */ /* 0x000fe20003f04070 */
[----:B------:R-:W-:Y:S01]  /*98e0*/  IMAD.MOV R13, RZ, RZ, -R13 ;  /* 0x000000ffff0d7224 */ /* 0x000fe200078e0a0d */
[----:B------:R-:W-:Y:S01]  /*98f0*/  IABS R19, R5 ;  /* 0x0000000500137213 */ /* 0x000fe20000000000 */
[----:B------:R-:W-:Y:S01]  /*9900*/  IMAD.MOV R21, RZ, RZ, -R21 ;  /* 0x000000ffff157224 */ /* 0x000fe200078e0a15 */
[----:B-1----:R-:W-:Y:S01]  /*9910*/  IADD3 R11, R0, 0x92, RZ ;  /* 0x00000092000b7810 */ /* 0x002fe20007ffe0ff */
[----:B------:R-:W-:Y:S02]  /*9920*/  IMAD R9, R20, R13, R9 ;  /* 0x0000000d14097224 */ /* 0x000fe400078e0209 */
[----:B------:R-:W-:Y:S01]  /*9930*/  IMAD.HI.U32 R18, R26, R19, RZ ;  /* 0x000000131a127227 */ /* 0x000fe200078e00ff */
[----:B------:R-:W-:-:S03]  /*9940*/  IABS R10, R11 ;  /* 0x0000000b000a7213 */ /* 0x000fc60000000000 */
[--C-:B------:R-:W-:Y:S01]  /*9950*/  @!P6 IMAD.IADD R14, R14, 0x1, -R20.reuse ;  /* 0x000000010e0ee824 */ /* 0x100fe200078e0a14 */
[----:B------:R-:W-:Y:S01]  /*9960*/  ISETP.GT.U32.AND P6, PT, R20, R12, PT ;  /* 0x0000000c1400720c */ /* 0x000fe20003fc4070 */
[----:B------:R-:W-:Y:S01]  /*9970*/  @!P3 IMAD.IADD R4, R4, 0x1, -R20 ;  /* 0x000000010404b824 */ /* 0x000fe200078e0a14 */
[----:B------:R-:W-:Y:S01]  /*9980*/  ISETP.GE.AND P3, PT, R6, RZ, PT ;  /* 0x000000ff0600720c */ /* 0x000fe20003f66270 */
[----:B------:R-:W-:Y:S01]  /*9990*/  IMAD.MOV R18, RZ, RZ, -R18 ;  /* 0x000000ffff127224 */ /* 0x000fe200078e0a12 */
[----:B------:R-:W-:Y:S01]  /*99a0*/  IADD3 R6, R0, 0x94, RZ ;  /* 0x0000009400067810 */ /* 0x000fe20007ffe0ff */
[----:B------:R-:W-:Y:S01]  /*99b0*/  @!P0 IMAD.IADD R2, R2, 0x1, -R20 ;  /* 0x0000000102028824 */ /* 0x000fe200078e0a14 */
[C---:B------:R-:W-:Y:S01]  /*99c0*/  ISETP.GT.U32.AND P0, PT, R20.reuse, R9, PT ;  /* 0x000000091400720c */ /* 0x040fe20003f04070 */
[----:B------:R-:W-:Y:S01]  /*99d0*/  IMAD R18, R20, R18, R19 ;  /* 0x0000001214127224 */ /* 0x000fe200078e0213 */
[----:B------:R-:W-:Y:S01]  /*99e0*/  IABS R8, R6 ;  /* 0x0000000600087213 */ /* 0x000fe20000000000 */
[----:B------:R-:W-:-:S02]  /*99f0*/  IMAD.MOV.U32 R22, RZ, RZ, R4 ;  /* 0x000000ffff167224 */ /* 0x000fc400078e0004 */
[----:B------:R-:W-:Y:S02]  /*9a00*/  IMAD.MOV.U32 R19, RZ, RZ, R7 ;  /* 0x000000ffff137224 */ /* 0x000fe400078e0007 */
[----:B------:R-:W-:Y:S01]  /*9a10*/  @!P6 IMAD.IADD R12, R12, 0x1, -R20 ;  /* 0x000000010c0ce824 */ /* 0x000fe200078e0a14 */
[C---:B------:R-:W-:Y:S01]  /*9a20*/  ISETP.GT.U32.AND P6, PT, R20.reuse, R18, PT ;  /* 0x000000121400720c */ /* 0x040fe20003fc4070 */
[----:B------:R-:W-:Y:S01]  /*9a30*/  @!P1 IMAD.MOV R22, RZ, RZ, -R22 ;  /* 0x000000ffff169224 */ /* 0x000fe200078e0a16 */
[----:B------:R-:W-:Y:S01]  /*9a40*/  ISETP.GT.U32.AND P1, PT, R20, R2, PT ;  /* 0x000000021400720c */ /* 0x000fe20003f24070 */
[----:B------:R-:W-:-:S03]  /*9a50*/  IMAD.HI.U32 R15, R26, R8, RZ ;  /* 0x000000081a0f7227 */ /* 0x000fc600078e00ff */
[----:B------:R-:W-:Y:S01]  /*9a60*/  STL [R1+0xfc], R22 ;  /* 0x0000fc1601007387 */ /* 0x000fe20000100800 */
[----:B------:R-:W-:Y:S02]  /*9a70*/  IMAD.MOV R15, RZ, RZ, -R15 ;  /* 0x000000ffff0f7224 */ /* 0x000fe400078e0a0f */
[----:B------:R-:W-:Y:S01]  /*9a80*/  @!P0 IMAD.IADD R9, R9, 0x1, -R20 ;  /* 0x0000000109098824 */ /* 0x000fe200078e0a14 */
[C---:B------:R-:W-:Y:S01]  /*9a90*/  ISETP.GT.U32.AND P0, PT, R20.reuse, R12, PT ;  /* 0x0000000c1400720c */ /* 0x040fe20003f04070 */
[C---:B------:R-:W-:Y:S02]  /*9aa0*/  IMAD R17, R20.reuse, R21, R17 ;  /* 0x0000001514117224 */ /* 0x040fe400078e0211 */
[----:B------:R-:W-:Y:S01]  /*9ab0*/  IMAD R8, R20, R15, R8 ;  /* 0x0000000f14087224 */ /* 0x000fe200078e0208 */
[----:B------:R-:W-:Y:S01]  /*9ac0*/  IADD3 R15, R0, 0x90, RZ ;  /* 0x00000090000f7810 */ /* 0x000fe20007ffe0ff */
[----:B------:R-:W-:Y:S01]  /*9ad0*/  @!P4 IMAD.MOV R19, RZ, RZ, -R19 ;  /* 0x000000ffff13c224 */ /* 0x000fe200078e0a13 */
[----:B------:R-:W-:Y:S01]  /*9ae0*/  ISETP.GT.U32.AND P4, PT, R20, R9, PT ;  /* 0x000000091400720c */ /* 0x000fe20003f84070 */
[----:B------:R-:W-:Y:S01]  /*9af0*/  IMAD.HI.U32 R13, R26, R10, RZ ;  /* 0x0000000a1a0d7227 */ /* 0x000fe200078e00ff */
[----:B------:R-:W-:-:S02]  /*9b00*/  IABS R4, R15 ;  /* 0x0000000f00047213 */ /* 0x000fc40000000000 */
[----:B------:R0:W-:Y:S01]  /*9b10*/  STL [R1+0xf8], R19 ;  /* 0x0000f81301007387 */ /* 0x0001e20000100800 */
[----:B------:R-:W-:Y:S01]  /*9b20*/  @!P5 IMAD.MOV R14, RZ, RZ, -R14 ;  /* 0x000000ffff0ed224 */ /* 0x000fe200078e0a0e */
[----:B------:R-:W-:Y:S01]  /*9b30*/  ISETP.GT.U32.AND P5, PT, R20, R17, PT ;  /* 0x000000111400720c */ /* 0x000fe20003fa4070 */
[--C-:B------:R-:W-:Y:S02]  /*9b40*/  @!P6 IMAD.IADD R18, R18, 0x1, -R20.reuse ;  /* 0x000000011212e824 */ /* 0x100fe400078e0a14 */
[--C-:B------:R-:W-:Y:S01]  /*9b50*/  @!P1 IMAD.IADD R2, R2, 0x1, -R20.reuse ;  /* 0x0000000102029824 */ /* 0x100fe200078e0a14 */
[C---:B------:R-:W-:Y:S01]  /*9b60*/  ISETP.GT.U32.AND P1, PT, R20.reuse, R8, PT ;  /* 0x000000081400720c */ /* 0x040fe20003f24070 */
[----:B------:R-:W-:Y:S01]  /*9b70*/  IMAD.MOV R13, RZ, RZ, -R13 ;  /* 0x000000ffff0d7224 */ /* 0x000fe200078e0a0d */
[----:B------:R-:W-:Y:S01]  /*9b80*/  ISETP.GT.U32.AND P6, PT, R20, R18, PT ;  /* 0x000000121400720c */ /* 0x000fe20003fc4070 */
[----:B------:R-:W-:Y:S01]  /*9b90*/  @!P0 IMAD.IADD R12, R12, 0x1, -R20 ;  /* 0x000000010c0c8824 */ /* 0x000fe200078e0a14 */
[----:B------:R-:W-:Y:S01]  /*9ba0*/  ISETP.GE.AND P0, PT, R3, RZ, PT ;  /* 0x000000ff0300720c */ /* 0x000fe20003f06270 */
[----:B------:R-:W-:Y:S01]  /*9bb0*/  IMAD R10, R20, R13, R10 ;  /* 0x0000000d140a7224 */ /* 0x000fe200078e020a */
[----:B------:R-:W-:Y:S01]  /*9bc0*/  IADD3 R13, R0, 0x8e, RZ ;  /* 0x0000008e000d7810 */ /* 0x000fe20007ffe0ff */
[--C-:B------:R-:W-:Y:S01]  /*9bd0*/  @!P4 IMAD.IADD R9, R9, 0x1, -R20.reuse ;  /* 0x000000010909c824 */ /* 0x100fe200078e0a14 */
[----:B------:R1:W-:Y:S01]  /*9be0*/  STL [R1+0xf4], R14 ;  /* 0x0000f40e01007387 */ /* 0x0003e20000100800 */
[----:B------:R-:W-:Y:S01]  /*9bf0*/  @!P5 IMAD.IADD R17, R17, 0x1, -R20 ;  /* 0x000000011111d824 */ /* 0x000fe200078e0a14 */
[----:B------:R-:W-:Y:S01]  /*9c00*/  ISETP.GT.U32.AND P4, PT, R20, R10, PT ;  /* 0x0000000a1400720c */ /* 0x000fe20003f84070 */
[----:B------:R-:W-:Y:S01]  /*9c10*/  IMAD.MOV.U32 R21, RZ, RZ, R2 ;  /* 0x000000ffff157224 */ /* 0x000fe200078e0002 */
[----:B------:R-:W-:Y:S01]  /*9c20*/  IABS R7, R13 ;  /* 0x0000000d00077213 */ /* 0x000fe20000000000 */
[----:B------:R-:W-:Y:S01]  /*9c30*/  @!P1 IMAD.IADD R8, R8, 0x1, -R20 ;  /* 0x0000000108089824 */ /* 0x000fe200078e0a14 */
[----:B------:R-:W-:Y:S01]  /*9c40*/  ISETP.GE.AND P1, PT, R6, RZ, PT ;  /* 0x000000ff0600720c */ /* 0x000fe20003f26270 */
[----:B0-----:R-:W-:Y:S01]  /*9c50*/  IMAD.MOV.U32 R19, RZ, RZ, R12 ;  /* 0x000000ffff137224 */ /* 0x001fe200078e000c */
[----:B------:R-:W-:Y:S01]  /*9c60*/  ISETP.GE.AND P5, PT, R16, RZ, PT ;  /* 0x000000ff1000720c */ /* 0x000fe20003fa6270 */
[----:B------:R-:W-:Y:S01]  /*9c70*/  @!P2 IMAD.MOV R21, RZ, RZ, -R21 ;  /* 0x000000ffff15a224 */ /* 0x000fe200078e0a15 */
[----:B------:R-:W-:Y:S01]  /*9c80*/  ISETP.GT.U32.AND P2, PT, R20, R17, PT ;  /* 0x000000111400720c */ /* 0x000fe20003f44070 */
[----:B------:R-:W-:Y:S01]  /*9c90*/  @!P6 IMAD.IADD R18, R18, 0x1, -R20 ;  /* 0x000000011212e824 */ /* 0x000fe200078e0a14 */
[----:B------:R-:W-:Y:S01]  /*9ca0*/  ISETP.GE.AND P6, PT, R5, RZ, PT ;  /* 0x000000ff0500720c */ /* 0x000fe20003fc6270 */
[----:B------:R-:W-:Y:S01]  /*9cb0*/  @!P3 IMAD.MOV R19, RZ, RZ, -R19 ;  /* 0x000000ffff13b224 */ /* 0x000fe200078e0a13 */
[----:B------:R-:W-:Y:S01]  /*9cc0*/  ISETP.GT.U32.AND P3, PT, R20, R8, PT ;  /* 0x000000081400720c */ /* 0x000fe20003f64070 */
[----:B------:R-:W-:Y:S01]  /*9cd0*/  IMAD.HI.U32 R3, R26, R4, RZ ;  /* 0x000000041a037227 */ /* 0x000fe200078e00ff */
[----:B------:R-:W-:Y:S01]  /*9ce0*/  IADD3 R2, R0, 0x8c, RZ ;  /* 0x0000008c00027810 */ /* 0x000fe20007ffe0ff */
[----:B------:R0:W-:Y:S02]  /*9cf0*/  STL [R1+0xe4], R21 ;  /* 0x0000e41501007387 */ /* 0x0001e40000100800 */
[----:B-1----:R-:W-:Y:S01]  /*9d00*/  IMAD.HI.U32 R14, R26, R7, RZ ;  /* 0x000000071a0e7227 */ /* 0x002fe200078e00ff */
[----:B------:R-:W-:Y:S01]  /*9d10*/  IABS R22, R2 ;  /* 0x0000000200167213 */ /* 0x000fe20000000000 */
[----:B------:R-:W-:Y:S02]  /*9d20*/  STL [R1+0xe0], R19 ;  /* 0x0000e01301007387 */ /* 0x000fe40000100800 */
[----:B------:R-:W-:-:S02]  /*9d30*/  IMAD.MOV R3, RZ, RZ, -R3 ;  /* 0x000000ffff037224 */ /* 0x000fc400078e0a03 */
[----:B------:R-:W-:Y:S02]  /*9d40*/  @!P4 IMAD.IADD R10, R10, 0x1, -R20 ;  /* 0x000000010a0ac824 */ /* 0x000fe400078e0a14 */
[----:B------:R-:W-:Y:S01]  /*9d50*/  IMAD.MOV.U32 R6, RZ, RZ, R9 ;  /* 0x000000ffff067224 */ /* 0x000fe200078e0009 */
[----:B0-----:R-:W-:Y:S01]  /*9d60*/  IABS R21, c[0x0][0x178] ;  /* 0x00005e0000157a13 */ /* 0x001fe20000000000 */
[----:B------:R-:W-:Y:S01]  /*9d70*/  IMAD.MOV R14, RZ, RZ, -R14 ;  /* 0x000000ffff0e7224 */ /* 0x000fe200078e0a0e */
[C---:B------:R-:W-:Y:S01]  /*9d80*/  ISETP.GT.U32.AND P4, PT, R20.reuse, R10, PT ;  /* 0x0000000a1400720c */ /* 0x040fe20003f84070 */
[----:B------:R-:W-:Y:S01]  /*9d90*/  IMAD R3, R20, R3, R4 ;  /* 0x0000000314037224 */ /* 0x000fe200078e0204 */
[----:B------:R-:W-:Y:S01]  /*9da0*/  IADD3 R4, R0, 0x8a, RZ ;  /* 0x0000008a00047810 */ /* 0x000fe20007ffe0ff */
[----:B------:R-:W-:Y:S02]  /*9db0*/  IMAD.MOV.U32 R5, RZ, RZ, R18 ;  /* 0x000000ffff057224 */ /* 0x000fe400078e0012 */
[----:B------:R-:W-:Y:S01]  /*9dc0*/  @!P0 IMAD.MOV R6, RZ, RZ, -R6 ;  /* 0x000000ffff068224 */ /* 0x000fe200078e0a06 */
[C---:B------:R-:W-:Y:S01]  /*9dd0*/  ISETP.GT.U32.AND P0, PT, R20.reuse, R3, PT ;  /* 0x000000031400720c */ /* 0x040fe20003f04070 */
[C---:B------:R-:W-:Y:S01]  /*9de0*/  IMAD R7, R20.reuse, R14, R7 ;  /* 0x0000000e14077224 */ /* 0x040fe200078e0207 */
[----:B------:R-:W-:Y:S01]  /*9df0*/  IABS R14, R4 ;  /* 0x00000004000e7213 */ /* 0x000fe20000000000 */
[--C-:B------:R-:W-:Y:S01]  /*9e00*/  @!P2 IMAD.IADD R17, R17, 0x1, -R20.reuse ;  /* 0x000000011111a824 */ /* 0x100fe200078e0a14 */
[----:B------:R0:W-:Y:S01]  /*9e10*/  STL [R1+0xdc], R6 ;  /* 0x0000dc0601007387 */ /* 0x0001e20000100800 */
[----:B------:R-:W-:Y:S01]  /*9e20*/  @!P6 IMAD.MOV R5, RZ, RZ, -R5 ;  /* 0x000000ffff05e224 */ /* 0x000fe200078e0a05 */
[----:B------:R-:W-:Y:S01]  /*9e30*/  ISETP.GT.U32.AND P2, PT, R20, R7, PT ;  /* 0x000000071400720c */ /* 0x000fe20003f44070 */
[--C-:B------:R-:W-:Y:S01]  /*9e40*/  @!P3 IMAD.IADD R8, R8, 0x1, -R20.reuse ;  /* 0x000000010808b824 */ /* 0x100fe200078e0a14 */
[----:B------:R-:W-:Y:S01]  /*9e50*/  ISETP.GE.AND P6, PT, R11, RZ, PT ;  /* 0x000000ff0b00720c */ /* 0x000fe20003fc6270 */
[----:B------:R-:W-:Y:S01]  /*9e60*/  IMAD.MOV.U32 R9, RZ, RZ, R17 ;  /* 0x000000ffff097224 */ /* 0x000fe200078e0011 */
[----:B------:R1:W-:Y:S01]  /*9e70*/  STL [R1+0xd8], R5 ;  /* 0x0000d80501007387 */ /* 0x0003e20000100800 */
[----:B------:R-:W-:Y:S01]  /*9e80*/  @!P4 IMAD.IADD R10, R10, 0x1, -R20 ;  /* 0x000000010a0ac824 */ /* 0x000fe200078e0a14 */
[----:B------:R-:W-:Y:S01]  /*9e90*/  IADD3 R11, R0, 0x88, RZ ;  /* 0x00000088000b7810 */ /* 0x000fe20007ffe0ff */
[----:B------:R-:W-:Y:S01]  /*9ea0*/  @!P5 IMAD.MOV R9, RZ, RZ, -R9 ;  /* 0x000000ffff09d224 */ /* 0x000fe200078e0a09 */
[----:B------:R-:W-:Y:S01]  /*9eb0*/  ISETP.GE.AND P3, PT, R15, RZ, PT ;  /* 0x000000ff0f00720c */ /* 0x000fe20003f66270 */
[----:B0-----:R-:W-:Y:S01]  /*9ec0*/  IMAD.MOV.U32 R6, RZ, RZ, R8 ;  /* 0x000000ffff067224 */ /* 0x001fe200078e0008 */
[----:B------:R-:W-:Y:S01]  /*9ed0*/  ISETP.GE.AND P4, PT, R13, RZ, PT ;  /* 0x000000ff0d00720c */ /* 0x000fe20003f86270 */
[----:B------:R-:W-:Y:S01]  /*9ee0*/  @!P0 IMAD.IADD R3, R3, 0x1, -R20 ;  /* 0x0000000103038824 */ /* 0x000fe200078e0a14 */
[----:B------:R-:W-:Y:S01]  /*9ef0*/  STL [R1+0xd0], R9 ;  /* 0x0000d00901007387 */ /* 0x000fe20000100800 */
[----:B------:R-:W-:Y:S01]  /*9f00*/  @!P1 IMAD.MOV R6, RZ, RZ, -R6 ;  /* 0x000000ffff069224 */ /* 0x000fe200078e0a06 */
[----:B------:R-:W-:Y:S01]  /*9f10*/  ISETP.GE.AND P0, PT, R2, RZ, PT ;  /* 0x000000ff0200720c */ /* 0x000fe20003f06270 */
[----:B-1----:R-:W-:Y:S01]  /*9f20*/  IMAD.HI.U32 R5, R26, R22, RZ ;  /* 0x000000161a057227 */ /* 0x002fe200078e00ff */
[----:B------:R-:W-:-:S02]  /*9f30*/  ISETP.GE.AND P1, PT, R4, RZ, PT ;  /* 0x000000ff0400720c */ /* 0x000fc40003f26270 */
[----:B------:R0:W-:Y:S01]  /*9f40*/  STL [R1+0xc8], R6 ;  /* 0x0000c80601007387 */ /* 0x0001e20000100800 */
[----:B------:R-:W-:Y:S01]  /*9f50*/  IMAD.MOV R5, RZ, RZ, -R5 ;  /* 0x000000ffff057224 */ /* 0x000fe200078e0a05 */
[----:B------:R-:W-:Y:S01]  /*9f60*/  IADD3 R4, R0, 0x86, RZ ;  /* 0x0000008600047810 */ /* 0x000fe20007ffe0ff */
[----:B------:R-:W-:Y:S01]  /*9f70*/  @!P2 IMAD.IADD R7, R7, 0x1, -R20 ;  /* 0x000000010707a824 */ /* 0x000fe200078e0a14 */
[C---:B------:R-:W-:Y:S01]  /*9f80*/  ISETP.GT.U32.AND P2, PT, R20.reuse, R3, PT ;  /* 0x000000031400720c */ /* 0x040fe20003f44070 */
[----:B------:R-:W-:Y:S02]  /*9f90*/  IMAD R22, R20, R5, R22 ;  /* 0x0000000514167224 */ /* 0x000fe400078e0216 */
[----:B------:R-:W-:Y:S01]  /*9fa0*/  IMAD.HI.U32 R2, R26, R14, RZ ;  /* 0x0000000e1a027227 */ /* 0x000fe200078e00ff */
[----:B------:R-:W-:-:S03]  /*9fb0*/  ISETP.GT.U32.AND P5, PT, R20, R7, PT ;  /* 0x000000071400720c */ /* 0x000fc60003fa4070 */
[----:B0-----:R-:W-:Y:S01]  /*9fc0*/  IMAD.MOV.U32 R6, RZ, RZ, R10 ;  /* 0x000000ffff067224 */ /* 0x001fe200078e000a */
[----:B------:R-:W-:Y:S01]  /*9fd0*/  IADD3 R10, R0, 0x80, RZ ;  /* 0x00000080000a7810 */ /* 0x000fe20007ffe0ff */
[----:B------:R-:W-:Y:S02]  /*9fe0*/  IMAD.MOV R2, RZ, RZ, -R2 ;  /* 0x000000ffff027224 */ /* 0x000fe400078e0a02 */
[----:B------:R-:W-:Y:S01]  /*9ff0*/  @!P6 IMAD.MOV R6, RZ, RZ, -R6 ;  /* 0x000000ffff06e224 */ /* 0x000fe200078e0a06 */
[C---:B------:R-:W-:Y:S01]  /*a000*/  ISETP.GT.U32.AND P6, PT, R20.reuse, R22, PT ;  /* 0x000000161400720c */ /* 0x040fe20003fc4070 */
[----:B------:R-:W-:Y:S01]  /*a010*/  IMAD R14, R20, R2, R14 ;  /* 0x00000002140e7224 */ /* 0x000fe200078e020e */
[----:B------:R-:W-:Y:S01]  /*a020*/  IADD3 R2, R0, 0x84, RZ ;  /* 0x0000008400027810 */ /* 0x000fe20007ffe0ff */
[--C-:B------:R-:W-:Y:S01]  /*a030*/  @!P2 IMAD.IADD R3, R3, 0x1, -R20.reuse ;  /* 0x000000010303a824 */ /* 0x100fe200078e0a14 */
[----:B------:R-:W-:Y:S01]  /*a040*/  ISETP.GE.AND P2, PT, R11, RZ, PT ;  /* 0x000000ff0b00720c */ /* 0x000fe20003f46270 */
[----:B------:R-:W-:Y:S01]  /*a050*/  @!P5 IMAD.IADD R7, R7, 0x1, -R20 ;  /* 0x000000010707d824 */ /* 0x000fe200078e0a14 */
[----:B------:R-:W-:Y:S01]  /*a060*/  IABS R11, R11 ;  /* 0x0000000b000b7213 */ /* 0x000fe20000000000 */
[----:B------:R0:W-:Y:S01]  /*a070*/  STL [R1+0xc4], R6 ;  /* 0x0000c40601007387 */ /* 0x0001e20000100800 */
[----:B------:R-:W-:Y:S01]  /*a080*/  ISETP.GT.U32.AND P5, PT, R20, R14, PT ;  /* 0x0000000e1400720c */ /* 0x000fe20003fa4070 */
[----:B------:R-:W-:Y:S01]  /*a090*/  IMAD.MOV.U32 R29, RZ, RZ, R3 ;  /* 0x000000ffff1d7224 */ /* 0x000fe200078e0003 */
[----:B------:R-:W-:Y:S01]  /*a0a0*/  IABS R8, R2 ;  /* 0x0000000200087213 */ /* 0x000fe20000000000 */
[----:B------:R-:W-:Y:S01]  /*a0b0*/  IMAD.HI.U32 R5, R26, R11, RZ ;  /* 0x0000000b1a057227 */ /* 0x000fe200078e00ff */
[----:B------:R-:W-:-:S03]  /*a0c0*/  IABS R13, R10 ;  /* 0x0000000a000d7213 */ /* 0x000fc60000000000 */
[--C-:B------:R-:W-:Y:S02]  /*a0d0*/  @!P6 IMAD.IADD R22, R22, 0x1, -R20.reuse ;  /* 0x000000011616e824 */ /* 0x100fe400078e0a14 */
[----:B------:R-:W-:Y:S01]  /*a0e0*/  IMAD.MOV R5, RZ, RZ, -R5 ;  /* 0x000000ffff057224 */ /* 0x000fe200078e0a05 */
[----:B0-----:R-:W-:Y:S01]  /*a0f0*/  IABS R6, R4 ;  /* 0x0000000400067213 */ /* 0x001fe20000000000 */
[----:B------:R-:W-:Y:S01]  /*a100*/  @!P3 IMAD.MOV R29, RZ, RZ, -R29 ;  /* 0x000000ffff1db224 */ /* 0x000fe200078e0a1d */
[C---:B------:R-:W-:Y:S01]  /*a110*/  ISETP.GT.U32.AND P6, PT, R20.reuse, R22, PT ;  /* 0x000000161400720c */ /* 0x040fe20003fc4070 */
[----:B------:R-:W-:Y:S01]  /*a120*/  IMAD R11, R20, R5, R11 ;  /* 0x00000005140b7224 */ /* 0x000fe200078e020b */
[----:B------:R-:W-:Y:S01]  /*a130*/  ISETP.GE.AND P3, PT, R4, RZ, PT ;  /* 0x000000ff0400720c */ /* 0x000fe20003f66270 */
[----:B------:R-:W-:Y:S01]  /*a140*/  @!P5 IMAD.IADD R14, R14, 0x1, -R20 ;  /* 0x000000010e0ed824 */ /* 0x000fe200078e0a14 */
[----:B------:R-:W-:Y:S01]  /*a150*/  STL [R1+0xde8], R29 ;  /* 0x000de81d01007387 */ /* 0x000fe20000100800 */
[----:B------:R-:W-:Y:S01]  /*a160*/  IMAD.HI.U32 R4, R26, R6, RZ ;  /* 0x000000061a047227 */ /* 0x000fe200078e00ff */
[----:B------:R-:W-:-:S02]  /*a170*/  IADD3 R5, R0, 0x7e, RZ ;  /* 0x0000007e00057810 */ /* 0x000fc40007ffe0ff */
[----:B------:R-:W-:Y:S01]  /*a180*/  ISETP.GT.U32.AND P5, PT, R20, R14, PT ;  /* 0x0000000e1400720c */ /* 0x000fe20003fa4070 */
[----:B------:R-:W-:Y:S01]  /*a190*/  IMAD.MOV.U32 R9, RZ, RZ, R7 ;  /* 0x000000ffff097224 */ /* 0x000fe200078e0007 */
[----:B------:R-:W-:Y:S01]  /*a1a0*/  IABS R12, R5 ;  /* 0x00000005000c7213 */ /* 0x000fe20000000000 */
[----:B------:R-:W-:-:S04]  /*a1b0*/  IMAD.HI.U32 R3, R26, R8, RZ ;  /* 0x000000081a037227 */ /* 0x000fc800078e00ff */
[----:B------:R-:W-:Y:S01]  /*a1c0*/  @!P6 IMAD.IADD R22, R22, 0x1, -R20 ;  /* 0x000000011616e824 */ /* 0x000fe200078e0a14 */
[----:B------:R-:W-:Y:S01]  /*a1d0*/  ISETP.GT.U32.AND P6, PT, R20, R11, PT ;  /* 0x0000000b1400720c */ /* 0x000fe20003fc4070 */
[----:B------:R-:W-:Y:S02]  /*a1e0*/  IMAD.MOV R4, RZ, RZ, -R4 ;  /* 0x000000ffff047224 */ /* 0x000fe400078e0a04 */
[----:B------:R-:W-:Y:S01]  /*a1f0*/  @!P4 IMAD.MOV R9, RZ, RZ, -R9 ;  /* 0x000000ffff09c224 */ /* 0x000fe200078e0a09 */
[----:B------:R-:W-:Y:S01]  /*a200*/  ISETP.GE.AND P4, PT, R2, RZ, PT ;  /* 0x000000ff0200720c */ /* 0x000fe20003f86270 */
[----:B------:R-:W-:Y:S01]  /*a210*/  IMAD.MOV R3, RZ, RZ, -R3 ;  /* 0x000000ffff037224 */ /* 0x000fe200078e0a03 */
[----:B------:R-:W-:Y:S01]  /*a220*/  IADD3 R2, R0, 0x82, RZ ;  /* 0x0000008200027810 */ /* 0x000fe20007ffe0ff */
[C---:B------:R-:W-:Y:S01]  /*a230*/  IMAD R6, R20.reuse, R4, R6 ;  /* 0x0000000414067224 */ /* 0x040fe200078e0206 */
[----:B------:R0:W-:Y:S01]  /*a240*/  STL [R1+0xc0], R9 ;  /* 0x0000c00901007387 */ /* 0x0001e20000100800 */
[----:B------:R-:W-:Y:S01]  /*a250*/  IMAD R8, R20, R3, R8 ;  /* 0x0000000314087224 */ /* 0x000fe200078e0208 */
[----:B------:R-:W-:Y:S01]  /*a260*/  IABS R7, R2 ;  /* 0x0000000200077213 */ /* 0x000fe20000000000 */
[--C-:B------:R-:W-:Y:S01]  /*a270*/  @!P5 IMAD.IADD R14, R14, 0x1, -R20.reuse ;  /* 0x000000010e0ed824 */ /* 0x100fe200078e0a14 */
[----:B------:R-:W-:Y:S01]  /*a280*/  ISETP.GT.U32.AND P5, PT, R20, R6, PT ;  /* 0x000000061400720c */ /* 0x000fe20003fa4070 */
[----:B------:R-:W-:Y:S01]  /*a290*/  @!P6 IMAD.IADD R11, R11, 0x1, -R20 ;  /* 0x000000010b0be824 */ /* 0x000fe200078e0a14 */
[----:B------:R-:W-:Y:S01]  /*a2a0*/  IADD3 R3, R0, 0x7c, RZ ;  /* 0x0000007c00037810 */ /* 0x000fe20007ffe0ff */
[----:B------:R-:W-:Y:S01]  /*a2b0*/  @!P0 IMAD.MOV R22, RZ, RZ, -R22 ;  /* 0x000000ffff168224 */ /* 0x000fe200078e0a16 */
[C---:B------:R-:W-:Y:S01]  /*a2c0*/  ISETP.GT.U32.AND P0, PT, R20.reuse, R8, PT ;  /* 0x000000081400720c */ /* 0x040fe20003f04070 */
[----:B------:R-:W-:Y:S01]  /*a2d0*/  IMAD.MOV.U32 R15, RZ, RZ, R14 ;  /* 0x000000ffff0f7224 */ /* 0x000fe200078e000e */
[----:B------:R-:W-:Y:S01]  /*a2e0*/  ISETP.GT.U32.AND P6, PT, R20, R11, PT ;  /* 0x0000000b1400720c */ /* 0x000fe20003fc4070 */
[----:B0-----:R-:W-:Y:S01]  /*a2f0*/  IMAD.HI.U32 R9, R26, R7, RZ ;  /* 0x000000071a097227 */ /* 0x001fe200078e00ff */
[----:B------:R-:W-:Y:S01]  /*a300*/  IABS R4, R3 ;  /* 0x0000000300047213 */ /* 0x000fe20000000000 */
[----:B------:R-:W-:Y:S02]  /*a310*/  STL [R1+0xdec], R22 ;  /* 0x000dec1601007387 */ /* 0x000fe40000100800 */
[----:B------:R-:W-:-:S02]  /*a320*/  IMAD.MOV R9, RZ, RZ, -R9 ;  /* 0x000000ffff097224 */ /* 0x000fc400078e0a09 */
[----:B------:R-:W-:Y:S01]  /*a330*/  @!P1 IMAD.MOV R15, RZ, RZ, -R15 ;  /* 0x000000ffff0f9224 */ /* 0x000fe200078e0a0f */
[----:B------:R-:W-:Y:S01]  /*a340*/  ISETP.GE.AND P1, PT, R2, RZ, PT ;  /* 0x000000ff0200720c */ /* 0x000fe20003f26270 */
[----:B------:R-:W-:Y:S02]  /*a350*/  IMAD R2, R20, R9, R7 ;  /* 0x0000000914027224 */ /* 0x000fe400078e0207 */
[--C-:B------:R-:W-:Y:S01]  /*a360*/  @!P5 IMAD.IADD R6, R6, 0x1, -R20.reuse ;  /* 0x000000010606d824 */ /* 0x100fe200078e0a14 */
[----:B------:R0:W-:Y:S01]  /*a370*/  STL [R1+0xbc], R15 ;  /* 0x0000bc0f01007387 */ /* 0x0001e20000100800 */
[--C-:B------:R-:W-:Y:S01]  /*a380*/  @!P6 IMAD.IADD R11, R11, 0x1, -R20.reuse ;  /* 0x000000010b0be824 */ /* 0x100fe200078e0a14 */
[----:B------:R-:W-:Y:S01]  /*a390*/  ISETP.GT.U32.AND P6, PT, R20, R2, PT ;  /* 0x000000021400720c */ /* 0x000fe20003fc4070 */
[----:B------:R-:W-:Y:S01]  /*a3a0*/  @!P0 IMAD.IADD R8, R8, 0x1, -R20 ;  /* 0x0000000108088824 */ /* 0x000fe200078e0a14 */
[----:B------:R-:W-:Y:S01]  /*a3b0*/  ISETP.GT.U32.AND P5, PT, R20, R6, PT ;  /* 0x000000061400720c */ /* 0x000fe20003fa4070 */
[----:B------:R-:W-:-:S03]  /*a3c0*/  IMAD.HI.U32 R14, R26, R13, RZ ;  /* 0x0000000d1a0e7227 */ /* 0x000fc600078e00ff */
[----:B------:R-:W-:Y:S01]  /*a3d0*/  ISETP.GT.U32.AND P0, PT, R20, R8, PT ;  /* 0x000000081400720c */ /* 0x000fe20003f04070 */
[----:B------:R-:W-:-:S04]  /*a3e0*/  IMAD.HI.U32 R7, R26, R12, RZ ;  /* 0x0000000c1a077227 */ /* 0x000fc800078e00ff */
[----:B------:R-:W-:-:S04]  /*a3f0*/  IMAD.HI.U32 R9, R26, R4, RZ ;  /* 0x000000041a097227 */ /* 0x000fc800078e00ff */
[----:B------:R-:W-:Y:S02]  /*a400*/  @!P6 IMAD.IADD R2, R2, 0x1, -R20 ;  /* 0x000000010202e824 */ /* 0x000fe400078e0a14 */
[----:B------:R-:W-:Y:S02]  /*a410*/  IMAD.MOV R14, RZ, RZ, -R14 ;  /* 0x000000ffff0e7224 */ /* 0x000fe400078e0a0e */
[----:B------:R-:W-:Y:S01]  /*a420*/  IMAD.MOV R7, RZ, RZ, -R7 ;  /* 0x000000ffff077224 */ /* 0x000fe200078e0a07 */
[----:B------:R-:W-:Y:S01]  /*a430*/  ISETP.GT.U32.AND P6, PT, R20, R2, PT ;  /* 0x000000021400720c */ /* 0x000fe20003fc4070 */
[----:B------:R-:W-:Y:S01]  /*a440*/  @!P5 IMAD.IADD R6, R6, 0x1, -R20 ;  /* 0x000000010606d824 */ /* 0x000fe200078e0a14 */
[----:B------:R-:W-:Y:S01]  /*a450*/  ISETP.GE.AND P5, PT, R10, RZ, PT ;  /* 0x000000ff0a00720c */ /* 0x000fe20003fa6270 */
[----:B------:R-:W-:Y:S02]  /*a460*/  IMAD R10, R20, R14, R13 ;  /* 0x0000000e140a7224 */ /* 0x000fe400078e020d */
[----:B------:R-:W-:-:S02]  /*a470*/  IMAD.MOV R9, RZ, RZ, -R9 ;  /* 0x000000ffff097224 */ /* 0x000fc400078e0a09 */
[----:B------:R-:W-:Y:S01]  /*a480*/  IMAD R12, R20, R7, R12 ;  /* 0x00000007140c7224 */ /* 0x000fe200078e020c */
[----:B------:R-:W-:Y:S01]  /*a490*/  IADD3 R7, R0, 0x7a, RZ ;  /* 0x0000007a00077810 */ /* 0x000fe20007ffe0ff */
[----:B0-----:R-:W-:Y:S02]  /*a4a0*/  IMAD.MOV.U32 R15, RZ, RZ, R11 ;  /* 0x000000ffff0f7224 */ /* 0x001fe400078e000b */
[----:B------:R-:W-:Y:S01]  /*a4b0*/  @!P0 IMAD.IADD R8, R8, 0x1, -R20 ;  /* 0x0000000108088824 */ /* 0x000fe200078e0a14 */
[C---:B------:R-:W-:Y:S01]  /*a4c0*/  ISETP.GT.U32.AND P0, PT, R20.reuse, R12, PT ;  /* 0x0000000c1400720c */ /* 0x040fe20003f04070 */
[C---:B------:R-:W-:Y:S01]  /*a4d0*/  IMAD R4, R20.reuse, R9, R4 ;  /* 0x0000000914047224 */ /* 0x040fe200078e0204 */
[----:B------:R-:W-:Y:S01]  /*a4e0*/  IABS R9, R7 ;  /* 0x0000000700097213 */ /* 0x000fe20000000000 */
[----:B------:R-:W-:Y:S01]  /*a4f0*/  @!P2 IMAD.MOV R15, RZ, RZ, -R15 ;  /* 0x000000ffff0fa224 */ /* 0x000fe200078e0a0f */
[----:B------:R-:W-:Y:S01]  /*a500*/  ISETP.GT.U32.AND P2, PT, R20, R10, PT ;  /* 0x0000000a1400720c */ /* 0x000fe20003f44070 */
[----:B------:R-:W-:-:S02]  /*a510*/  IMAD.MOV.U32 R11, RZ, RZ, R8 ;  /* 0x000000ffff0b7224 */ /* 0x000fc400078e0008 */
[----:B------:R-:W-:Y:S01]  /*a520*/  IMAD.MOV.U32 R13, RZ, RZ, R6 ;  /* 0x000000ffff0d7224 */ /* 0x000fe200078e0006 */
[----:B------:R-:W-:Y:S01]  /*a530*/  STL [R1+0xa8], R15 ;  /* 0x0000a80f01007387 */ /* 0x000fe20000100800 */
[----:B------:R-:W-:Y:S01]  /*a540*/  @!P4 IMAD.MOV R11, RZ, RZ, -R11 ;  /* 0x000000ffff0bc224 */ /* 0x000fe200078e0a0b */
[----:B------:R-:W-:Y:S01]  /*a550*/  ISETP.GT.U32.AND P4, PT, R20, R4, PT ;  /* 0x000000041400720c */ /* 0x000fe20003f84070 */
[----:B------:R-:W-:Y:S01]  /*a560*/  @!P3 IMAD.MOV R13, RZ, RZ, -R13 ;  /* 0x000000ffff0db224 */ /* 0x000fe200078e0a0d */
[----:B------:R-:W-:Y:S01]  /*a570*/  ISETP.GE.AND P3, PT, R5, RZ, PT ;  /* 0x000000ff0500720c */ /* 0x000fe20003f66270 */
[----:B------:R-:W-:Y:S01]  /*a580*/  IMAD.MOV.U32 R6, RZ, RZ, R9 ;  /* 0x000000ffff067224 */ /* 0x000fe200078e0009 */
[----:B------:R-:W-:Y:S01]  /*a590*/  IADD3 R5, R0, 0x78, RZ ;  /* 0x0000007800057810 */ /* 0x000fe20007ffe0ff */
[--C-:B------:R-:W-:Y:S01]  /*a5a0*/  @!P6 IMAD.IADD R2, R2, 0x1, -R20.reuse ;  /* 0x000000010202e824 */ /* 0x100fe200078e0a14 */
[----:B------:R-:W-:Y:S01]  /*a5b0*/  ISETP.GE.AND P6, PT, R3, RZ, PT ;  /* 0x000000ff0300720c */ /* 0x000fe20003fc6270 */
[----:B------:R-:W-:Y:S01]  /*a5c0*/  IMAD.HI.U32 R8, R26, R6, RZ ;  /* 0x000000061a087227 */ /* 0x000fe200078e00ff */
[----:B------:R-:W-:Y:S01]  /*a5d0*/  IABS R3, R5 ;  /* 0x0000000500037213 */ /* 0x000fe20000000000 */
[----:B------:R-:W-:Y:S02]  /*a5e0*/  STL [R1+0xb0], R13 ;  /* 0x0000b00d01007387 */ /* 0x000fe40000100800 */
[--C-:B------:R-:W-:Y:S01]  /*a5f0*/  @!P2 IMAD.IADD R10, R10, 0x1, -R20.reuse ;  /* 0x000000010a0aa824 */ /* 0x100fe200078e0a14 */
[----:B------:R-:W-:Y:S01]  /*a600*/  ISETP.GE.AND P2, PT, R7, RZ, PT ;  /* 0x000000ff0700720c */ /* 0x000fe20003f46270 */
[----:B------:R-:W-:Y:S01]  /*a610*/  @!P0 IMAD.IADD R12, R12, 0x1, -R20 ;  /* 0x000000010c0c8824 */ /* 0x000fe200078e0a14 */
[----:B------:R0:W-:Y:S01]  /*a620*/  STL [R1+0xb4], R11 ;  /* 0x0000b40b01007387 */ /* 0x0001e20000100800 */
[----:B------:R-:W-:Y:S01]  /*a630*/  IMAD.MOV R8, RZ, RZ, -R8 ;  /* 0x000000ffff087224 */ /* 0x000fe200078e0a08 */
[----:B------:R-:W-:Y:S01]  /*a640*/  ISETP.GT.U32.AND P0, PT, R20, R10, PT ;  /* 0x0000000a1400720c */ /* 0x000fe20003f04070 */
[----:B------:R-:W-:Y:S01]  /*a650*/  IMAD.MOV.U32 R7, RZ, RZ, R3 ;  /* 0x000000ffff077224 */ /* 0x000fe200078e0003 */
[----:B------:R-:W-:Y:S01]  /*a660*/  IADD3 R3, R0, 0x76, RZ ;  /* 0x0000007600037810 */ /* 0x000fe20007ffe0ff */
[----:B------:R-:W-:Y:S01]  /*a670*/  @!P4 IMAD.IADD R4, R4, 0x1, -R20 ;  /* 0x000000010404c824 */ /* 0x000fe200078e0a14 */
[C---:B------:R-:W-:Y:S01]  /*a680*/  ISETP.GT.U32.AND P4, PT, R20.reuse, R12, PT ;  /* 0x0000000c1400720c */ /* 0x040fe20003f84070 */
[----:B------:R-:W-:-:S02]  /*a690*/  IMAD R6, R20, R8, R6 ;  /* 0x0000000814067224 */ /* 0x000fc400078e0206 */
[----:B------:R-:W-:Y:S01]  /*a6a0*/  IMAD.HI.U32 R8, R26, R7, RZ ;  /* 0x000000071a087227 */ /* 0x000fe200078e00ff */
[----:B0-----:R-:W-:-:S03]  /*a6b0*/  IABS R11, R3 ;  /* 0x00000003000b7213 */ /* 0x001fc60000000000 */
[----:B------:R-:W-:Y:S02]  /*a6c0*/  IMAD.MOV R8, RZ, RZ, -R8 ;  /* 0x000000ffff087224 */ /* 0x000fe400078e0a08 */
[----:B------:R-:W-:Y:S01]  /*a6d0*/  IMAD.MOV.U32 R9, RZ, RZ, R2 ;  /* 0x000000ffff097224 */ /* 0x000fe200078e0002 */
[----:B------:R-:W-:Y:S01]  /*a6e0*/  IADD3 R2, R0, 0x74, RZ ;  /* 0x0000007400027810 */ /* 0x000fe20007ffe0ff */
[C---:B------:R-:W-:Y:S02]  /*a6f0*/  IMAD R7, R20.reuse, R8, R7 ;  /* 0x0000000814077224 */ /* 0x040fe400078e0207 */
[----:B------:R-:W-:Y:S01]  /*a700*/  @!P1 IMAD.MOV R9, RZ, RZ, -R9 ;  /* 0x000000ffff099224 */ /* 0x000fe200078e0a09 */
[----:B------:R-:W-:Y:S01]  /*a710*/  ISETP.GT.U32.AND P1, PT, R20, R4, PT ;  /* 0x000000041400720c */ /* 0x000fe20003f24070 */
[--C-:B------:R-:W-:Y:S01]  /*a720*/  @!P4 IMAD.IADD R12, R12, 0x1, -R20.reuse ;  /* 0x000000010c0cc824 */ /* 0x100fe200078e0a14 */
[----:B------:R-:W-:Y:S01]  /*a730*/  ISETP.GT.U32.AND P4, PT, R20, R7, PT ;  /* 0x000000071400720c */ /* 0x000fe20003f84070 */
[----:B------:R-:W-:Y:S01]  /*a740*/  @!P0 IMAD.IADD R10, R10, 0x1, -R20 ;  /* 0x000000010a0a8824 */ /* 0x000fe200078e0a14 */
[----:B------:R-:W-:Y:S01]  /*a750*/  ISETP.GT.U32.AND P0, PT, R20, R6, PT ;  /* 0x000000061400720c */ /* 0x000fe20003f04070 */
[----:B------:R0:W-:Y:S01]  /*a760*/  STL [R1+0xb8], R9 ;  /* 0x0000b80901007387 */ /* 0x0001e20000100800 */
[----:B------:R-:W-:Y:S01]  /*a770*/  IABS R8, R2 ;  /* 0x0000000200087213 */ /* 0x000fe20000000000 */
[----:B------:R-:W-:-:S02]  /*a780*/  IMAD.MOV.U32 R15, RZ, RZ, R10 ;  /* 0x000000ffff0f7224 */ /* 0x000fc400078e000a */
[----:B------:R-:W-:Y:S02]  /*a790*/  @!P3 IMAD.MOV R12, RZ, RZ, -R12 ;  /* 0x000000ffff0cb224 */ /* 0x000fe400078e0a0c */
[----:B------:R-:W-:Y:S01]  /*a7a0*/  IMAD.HI.U32 R14, R26, R8, RZ ;  /* 0x000000081a0e7227 */ /* 0x000fe200078e00ff */
[----:B0-----:R-:W-:-:S03]  /*a7b0*/  IADD3 R9, R0, 0x72, RZ ;  /* 0x0000007200097810 */ /* 0x001fc60007ffe0ff */
[--C-:B------:R-:W-:Y:S01]  /*a7c0*/  @!P1 IMAD.IADD R4, R4, 0x1, -R20.reuse ;  /* 0x0000000104049824 */ /* 0x100fe200078e0a14 */
[----:B------:R-:W-:Y:S01]  /*a7d0*/  ISETP.GE.AND P1, PT, R5, RZ, PT ;  /* 0x000000ff0500720c */ /* 0x000fe20003f26270 */
[--C-:B------:R-:W-:Y:S01]  /*a7e0*/  @!P4 IMAD.IADD R7, R7, 0x1, -R20.reuse ;  /* 0x000000010707c824 */ /* 0x100fe200078e0a14 */
[----:B------:R-:W-:Y:S01]  /*a7f0*/  IABS R13, R9 ;  /* 0x00000009000d7213 */ /* 0x000fe20000000000 */
[----:B------:R-:W-:Y:S01]  /*a800*/  @!P0 IMAD.IADD R6, R6, 0x1, -R20 ;  /* 0x0000000106068824 */ /* 0x000fe200078e0a14 */
[----:B------:R-:W-:Y:S01]  /*a810*/  ISETP.GE.AND P0, PT, R3, RZ, PT ;  /* 0x000000ff0300720c */ /* 0x000fe20003f06270 */
[----:B------:R-:W-:Y:S01]  /*a820*/  @!P5 IMAD.MOV R15, RZ, RZ, -R15 ;  /* 0x000000ffff0fd224 */ /* 0x000fe200078e0a0f */
[C---:B------:R-:W-:Y:S01]  /*a830*/  ISETP.GT.U32.AND P5, PT, R20.reuse, R7, PT ;  /* 0x000000071400720c */ /* 0x040fe20003fa4070 */
[----:B------:R-:W-:Y:S01]  /*a840*/  IMAD.MOV.U32 R5, RZ, RZ, R13 ;  /* 0x000000ffff057224 */ /* 0x000fe200078e000d */
[----:B------:R-:W-:Y:S01]  /*a850*/  ISETP.GT.U32.AND P4, PT, R20, R6, PT ;  /* 0x000000061400720c */ /* 0x000fe20003f84070 */
[----:B------:R-:W-:Y:S01]  /*a860*/  IMAD.MOV R10, RZ, RZ, -R14 ;  /* 0x000000ffff0a7224 */ /* 0x000fe200078e0a0e */
[----:B------:R0:W-:Y:S01]  /*a870*/  STL [R1+0xac], R15 ;  /* 0x0000ac0f01007387 */ /* 0x0001e20000100800 */
[----:B------:R-:W-:-:S03]  /*a880*/  IMAD.HI.U32 R3, R26, R5, RZ ;  /* 0x000000051a037227 */ /* 0x000fc600078e00ff */
[----:B------:R1:W-:Y:S01]  /*a890*/  STL [R1+0x9c], R12 ;  /* 0x00009c0c01007387 */ /* 0x0003e20000100800 */
[----:B------:R-:W-:Y:S02]  /*a8a0*/  IMAD.MOV R3, RZ, RZ, -R3 ;  /* 0x000000ffff037224 */ /* 0x000fe400078e0a03 */
[----:B------:R-:W-:Y:S01]  /*a8b0*/  IMAD R8, R20, R10, R8 ;  /* 0x0000000a14087224 */ /* 0x000fe200078e0208 */
[----:B------:R-:W-:Y:S01]  /*a8c0*/  IADD3 R10, R0, 0x6c, RZ ;  /* 0x0000006c000a7810 */ /* 0x000fe20007ffe0ff */
[----:B------:R-:W-:-:S03]  /*a8d0*/  IMAD.HI.U32 R13, R26, R11, RZ ;  /* 0x0000000b1a0d7227 */ /* 0x000fc600078e00ff */
[----:B0-----:R-:W-:Y:S01]  /*a8e0*/  IABS R15, R10 ;  /* 0x0000000a000f7213 */ /* 0x001fe20000000000 */
[C---:B------:R-:W-:Y:S02]  /*a8f0*/  IMAD R5, R20.reuse, R3, R5 ;  /* 0x0000000314057224 */ /* 0x040fe400078e0205 */
[----:B------:R-:W-:Y:S01]  /*a900*/  @!P6 IMAD.MOV R4, RZ, RZ, -R4 ;  /* 0x000000ffff04e224 */ /* 0x000fe200078e0a04 */
[C---:B------:R-:W-:Y:S01]  /*a910*/  ISETP.GT.U32.AND P6, PT, R20.reuse, R8, PT ;  /* 0x000000081400720c */ /* 0x040fe20003fc4070 */
[----:B------:R-:W-:Y:S02]  /*a920*/  IMAD.MOV R13, RZ, RZ, -R13 ;  /* 0x000000ffff0d7224 */ /* 0x000fe400078e0a0d */
[--C-:B------:R-:W-:Y:S01]  /*a930*/  @!P5 IMAD.IADD R7, R7, 0x1, -R20.reuse ;  /* 0x000000010707d824 */ /* 0x100fe200078e0a14 */
[C---:B------:R-:W-:Y:S01]  /*a940*/  ISETP.GT.U32.AND P5, PT, R20.reuse, R5, PT ;  /* 0x000000051400720c */ /* 0x040fe20003fa4070 */
[----:B------:R-:W-:Y:S01]  /*a950*/  IMAD R11, R20, R13, R11 ;  /* 0x0000000d140b7224 */ /* 0x000fe200078e020b */
[----:B------:R-:W-:Y:S01]  /*a960*/  IADD3 R13, R0, 0x70, RZ ;  /* 0x00000070000d7810 */ /* 0x000fe20007ffe0ff */
[----:B------:R-:W-:Y:S01]  /*a970*/  @!P4 IMAD.IADD R6, R6, 0x1, -R20 ;  /* 0x000000010606c824 */ /* 0x000fe200078e0a14 */
[----:B------:R-:W-:Y:S01]  /*a980*/  ISETP.GE.AND P4, PT, R2, RZ, PT ;  /* 0x000000ff0200720c */ /* 0x000fe20003f86270 */
[----:B------:R0:W-:Y:S01]  /*a990*/  STL [R1+0xa0], R4 ;  /* 0x0000a00401007387 */ /* 0x0001e20000100800 */
[----:B------:R-:W-:Y:S01]  /*a9a0*/  ISETP.GT.U32.AND P3, PT, R20, R11, PT ;  /* 0x0000000b1400720c */ /* 0x000fe20003f64070 */
[----:B-1----:R-:W-:Y:S01]  /*a9b0*/  IMAD.MOV.U32 R12, RZ, RZ, R6 ;  /* 0x000000ffff0c7224 */ /* 0x002fe200078e0006 */
[----:B------:R-:W-:Y:S01]  /*a9c0*/  IADD3 R2, R0, 0x6e, RZ ;  /* 0x0000006e00027810 */ /* 0x000fe20007ffe0ff */
[----:B------:R-:W-:-:S02]  /*a9d0*/  @!P6 IMAD.IADD R8, R8, 0x1, -R20 ;  /* 0x000000010808e824 */ /* 0x000fc400078e0a14 */
[----:B------:R-:W-:Y:S01]  /*a9e0*/  @!P2 IMAD.MOV R12, RZ, RZ, -R12 ;  /* 0x000000ffff0ca224 */ /* 0x000fe200078e0a0c */
[----:B------:R-:W-:Y:S01]  /*a9f0*/  IABS R3, R2 ;  /* 0x0000000200037213 */ /* 0x000fe20000000000 */
[--C-:B------:R-:W-:Y:S01]  /*aa00*/  @!P5 IMAD.IADD R5, R5, 0x1, -R20.reuse ;  /* 0x000000010505d824 */ /* 0x100fe200078e0a14 */
[----:B------:R-:W-:Y:S01]  /*aa10*/  ISETP.GT.U32.AND P5, PT, R20, R8, PT ;  /* 0x000000081400720c */ /* 0x000fe20003fa4070 */
[----:B------:R-:W-:Y:S01]  /*aa20*/  @!P1 IMAD.MOV R7, RZ, RZ, -R7 ;  /* 0x000000ffff079224 */ /* 0x000fe200078e0a07 */
[----:B0-----:R-:W-:Y:S01]  /*aa30*/  IABS R4, R13 ;  /* 0x0000000d00047213 */ /* 0x001fe20000000000 */
[----:B------:R-:W-:Y:S01]  /*aa40*/  IMAD.HI.U32 R6, R26, R3, RZ ;  /* 0x000000031a067227 */ /* 0x000fe200078e00ff */
[----:B------:R0:W-:Y:S01]  /*aa50*/  STL [R1+0xa4], R12 ;  /* 0x0000a40c01007387 */ /* 0x0001e20000100800 */
[----:B------:R-:W-:Y:S02]  /*aa60*/  ISETP.GT.U32.AND P2, PT, R20, R5, PT ;  /* 0x000000051400720c */ /* 0x000fe40003f44070 */
[----:B------:R-:W-:Y:S01]  /*aa70*/  @!P3 IMAD.IADD R11, R11, 0x1, -R20 ;  /* 0x000000010b0bb824 */ /* 0x000fe200078e0a14 */
[----:B------:R-:W-:Y:S01]  /*aa80*/  ISETP.GE.AND P3, PT, R9, RZ, PT ;  /* 0x000000ff0900720c */ /* 0x000fe20003f66270 */
[----:B------:R-:W-:Y:S01]  /*aa90*/  IMAD.MOV R6, RZ, RZ, -R6 ;  /* 0x000000ffff067224 */ /* 0x000fe200078e0a06 */
[----:B------:R1:W-:Y:S01]  /*aaa0*/  STL [R1+0x98], R7 ;  /* 0x0000980701007387 */ /* 0x0003e20000100800 */
[----:B------:R-:W-:Y:S01]  /*aab0*/  IMAD.HI.U32 R9, R26, R4, RZ ;  /* 0x000000041a097227 */ /* 0x000fe200078e00ff */
[----:B------:R-:W-:-:S02]  /*aac0*/  ISETP.GT.U32.AND P6, PT, R20, R11, PT ;  /* 0x0000000b1400720c */ /* 0x000fc40003fc4070 */
[----:B0-----:R-:W-:Y:S01]  /*aad0*/  IADD3 R12, R0, 0x6a, RZ ;  /* 0x0000006a000c7810 */ /* 0x001fe20007ffe0ff */
[----:B------:R-:W-:Y:S02]  /*aae0*/  IMAD R3, R20, R6, R3 ;  /* 0x0000000614037224 */ /* 0x000fe400078e0203 */
[----:B------:R-:W-:Y:S01]  /*aaf0*/  @!P5 IMAD.IADD R8, R8, 0x1, -R20 ;  /* 0x000000010808d824 */ /* 0x000fe200078e0a14 */
[----:B------:R-:W-:Y:S01]  /*ab00*/  IABS R6, R12 ;  /* 0x0000000c00067213 */ /* 0x000fe20000000000 */
[----:B------:R-:W-:Y:S01]  /*ab10*/  IMAD.MOV R9, RZ, RZ, -R9 ;  /* 0x000000ffff097224 */ /* 0x000fe200078e0a09 */
[----:B------:R-:W-:Y:S01]  /*ab20*/  ISETP.GT.U32.AND P5, PT, R20, R3, PT ;  /* 0x000000031400720c */ /* 0x000fe20003fa4070 */
[----:B------:R-:W-:-:S04]  /*ab30*/  IMAD.HI.U32 R16, R26, R15, RZ ;  /* 0x0000000f1a107227 */ /* 0x000fc800078e00ff */
[----:B------:R-:W-:Y:S01]  /*ab40*/  IMAD R4, R20, R9, R4 ;  /* 0x0000000914047224 */ /* 0x000fe200078e0204 */
[----:B------:R-:W-:Y:S01]  /*ab50*/  IADD3 R9, R0, 0x68, RZ ;  /* 0x0000006800097810 */ /* 0x000fe20007ffe0ff */
[----:B------:R-:W-:Y:S02]  /*ab60*/  @!P6 IMAD.IADD R11, R11, 0x1, -R20 ;  /* 0x000000010b0be824 */ /* 0x000fe400078e0a14 */
[----:B-1----:R-:W-:Y:S01]  /*ab70*/  IMAD.MOV.U32 R7, RZ, RZ, R8 ;  /* 0x000000ffff077224 */ /* 0x002fe200078e0008 */
[----:B------:R-:W-:Y:S01]  /*ab80*/  ISETP.GT.U32.AND P6, PT, R20, R4, PT ;  /* 0x000000041400720c */ /* 0x000fe20003fc4070 */
[----:B------:R-:W-:-:S04]  /*ab90*/  IMAD.HI.U32 R14, R26, R6, RZ ;  /* 0x000000061a0e7227 */ /* 0x000fc800078e00ff */
[----:B------:R-:W-:Y:S02]  /*aba0*/  @!P5 IMAD.IADD R3, R3, 0x1, -R20 ;  /* 0x000000010303d824 */ /* 0x000fe400078e0a14 */
[----:B------:R-:W-:Y:S02]  /*abb0*/  @!P0 IMAD.MOV R11, RZ, RZ, -R11 ;  /* 0x000000ffff0b8224 */ /* 0x000fe400078e0a0b */
[----:B------:R-:W-:Y:S01]  /*abc0*/  IMAD.MOV R16, RZ, RZ, -R16 ;  /* 0x000000ffff107224 */ /* 0x000fe200078e0a10 */
[----:B------:R-:W-:Y:S01]  /*abd0*/  ISETP.GT.U32.AND P5, PT, R20, R3, PT ;  /* 0x000000031400720c */ /* 0x000fe20003fa4070 */
[----:B------:R-:W-:Y:S01]  /*abe0*/  @!P4 IMAD.MOV R7, RZ, RZ, -R7 ;  /* 0x000000ffff07c224 */ /* 0x000fe200078e0a07 */
[----:B------:R-:W-:Y:S01]  /*abf0*/  STL [R1+0x90], R11 ;  /* 0x0000900b01007387 */ /* 0x000fe20000100800 */
[----:B------:R-:W-:Y:S01]  /*ac00*/  @!P6 IMAD.IADD R4, R4, 0x1, -R20 ;  /* 0x000000010404e824 */ /* 0x000fe200078e0a14 */
[----:B------:R-:W-:Y:S01]  /*ac10*/  ISETP.GE.AND P6, PT, R2, RZ, PT ;  /* 0x000000ff0200720c */ /* 0x000fe20003fc6270 */
[----:B------:R-:W-:Y:S01]  /*ac20*/  IMAD.MOV R14, RZ, RZ, -R14 ;  /* 0x000000ffff0e7224 */ /* 0x000fe200078e0a0e */
[----:B------:R0:W-:Y:S01]  /*ac30*/  STL [R1+0x8c], R7 ;  /* 0x00008c0701007387 */ /* 0x0001e20000100800 */
[--C-:B------:R-:W-:Y:S01]  /*ac40*/  @!P2 IMAD.IADD R5, R5, 0x1, -R20.reuse ;  /* 0x000000010505a824 */ /* 0x100fe200078e0a14 */
[----:B------:R-:W-:Y:S01]  /*ac50*/  ISETP.GE.AND P2, PT, R13, RZ, PT ;  /* 0x000000ff0d00720c */ /* 0x000fe20003f46270 */
[C---:B------:R-:W-:Y:S01]  /*ac60*/  IMAD R2, R20.reuse, R16, R15 ;  /* 0x0000001014027224 */ /* 0x040fe200078e020f */
[----:B------:R-:W-:Y:S01]  /*ac70*/  IABS R13, R9 ;  /* 0x00000009000d7213 */ /* 0x000fe20000000000 */
[----:B------:R-:W-:Y:S01]  /*ac80*/  @!P3 IMAD.MOV R5, RZ, RZ, -R5 ;  /* 0x000000ffff05b224 */ /* 0x000fe200078e0a05 */
[C---:B------:R-:W-:Y:S01]  /*ac90*/  ISETP.GT.U32.AND P1, PT, R20.reuse, R4, PT ;  /* 0x000000041400720c */ /* 0x040fe20003f24070 */
[----:B------:R-:W-:Y:S01]  /*aca0*/  @!P5 IMAD.IADD R3, R3, 0x1, -R20 ;  /* 0x000000010303d824 */ /* 0x000fe200078e0a14 */
[----:B------:R-:W-:Y:S01]  /*acb0*/  ISETP.GT.U32.AND P0, PT, R20, R2, PT ;  /* 0x000000021400720c */ /* 0x000fe20003f04070 */
[----:B------:R-:W-:Y:S01]  /*acc0*/  IMAD.HI.U32 R8, R26, R13, RZ ;  /* 0x0000000d1a087227 */ /* 0x000fe200078e00ff */
[----:B------:R1:W-:Y:S01]  /*acd0*/  STL [R1+0x88], R5 ;  /* 0x0000880501007387 */ /* 0x0003e20000100800 */
[----:B------:R-:W-:-:S02]  /*ace0*/  ISETP.GE.AND P4, PT, R10, RZ, PT ;  /* 0x000000ff0a00720c */ /* 0x000fc40003f86270 */
[----:B0-----:R-:W-:Y:S01]  /*acf0*/  IMAD R7, R20, R14, R6 ;  /* 0x0000000e14077224 */ /* 0x001fe200078e0206 */
[----:B------:R-:W-:Y:S01]  /*ad00*/  ISETP.GE.AND P3, PT, R12, RZ, PT ;  /* 0x000000ff0c00720c */ /* 0x000fe20003f66270 */
[----:B------:R-:W-:Y:S01]  /*ad10*/  IMAD.MOV R8, RZ, RZ, -R8 ;  /* 0x000000ffff087224 */ /* 0x000fe200078e0a08 */
[----:B------:R-:W-:Y:S01]  /*ad20*/  IADD3 R16, R0, 0x4a, RZ ;  /* 0x0000004a00107810 */ /* 0x000fe20007ffe0ff */
[----:B------:R-:W-:Y:S01]  /*ad30*/  IMAD.MOV.U32 R11, RZ, RZ, R3 ;  /* 0x000000ffff0b7224 */ /* 0x000fe200078e0003 */
[C---:B------:R-:W-:Y:S01]  /*ad40*/  ISETP.GT.U32.AND P5, PT, R20.reuse, R7, PT ;  /* 0x000000071400720c */ /* 0x040fe20003fa4070 */
[----:B------:R-:W-:Y:S01]  /*ad50*/  IMAD R6, R20, R8, R13 ;  /* 0x0000000814067224 */ /* 0x000fe200078e020d */
[----:B-1----:R-:W-:Y:S01]  /*ad60*/  IADD3 R5, R0, 0x66, RZ ;  /* 0x0000006600057810 */ /* 0x002fe20007ffe0ff */
[--C-:B------:R-:W-:Y:S01]  /*ad70*/  @!P0 IMAD.IADD R2, R2, 0x1, -R20.reuse ;  /* 0x0000000102028824 */ /* 0x100fe200078e0a14 */
[----:B------:R-:W-:Y:S01]  /*ad80*/  IADD3 R3, R0, 0x64, RZ ;  /* 0x0000006400037810 */ /* 0x000fe20007ffe0ff */
[----:B------:R-:W-:Y:S01]  /*ad90*/  @!P6 IMAD.MOV R11, RZ, RZ, -R11 ;  /* 0x000000ffff0be224 */ /* 0x000fe200078e0a0b */
[----:B------:R-:W-:Y:S01]  /*ada0*/  ISETP.GT.U32.AND P6, PT, R20, R6, PT ;  /* 0x000000061400720c */ /* 0x000fe20003fc4070 */
[----:B------:R-:W-:Y:S01]  /*adb0*/  @!P1 IMAD.IADD R4, R4, 0x1, -R20 ;  /* 0x0000000104049824 */ /* 0x000fe200078e0a14 */
[----:B------:R-:W-:-:S02]  /*adc0*/  IABS R10, R5 ;  /* 0x00000005000a7213 */ /* 0x000fc40000000000 */
[----:B------:R-:W-:Y:S01]  /*add0*/  ISETP.GT.U32.AND P0, PT, R20, R2, PT ;  /* 0x000000021400720c */ /* 0x000fe20003f04070 */
[----:B------:R-:W-:Y:S01]  /*ade0*/  IMAD.MOV.U32 R15, RZ, RZ, R4 ;  /* 0x000000ffff0f7224 */ /* 0x000fe200078e0004 */
[----:B------:R-:W-:Y:S01]  /*adf0*/  IABS R4, R3 ;  /* 0x0000000300047213 */ /* 0x000fe20000000000 */
[----:B------:R-:W-:Y:S01]  /*ae00*/  @!P5 IMAD.IADD R7, R7, 0x1, -R20 ;  /* 0x000000010707d824 */ /* 0x000fe200078e0a14 */
[----:B------:R-:W-:Y:S01]  /*ae10*/  ISETP.GE.AND P1, PT, R9, RZ, PT ;  /* 0x000000ff0900720c */ /* 0x000fe20003f26270 */
[----:B------:R-:W-:-:S03]  /*ae20*/  IMAD.HI.U32 R8, R26, R10, RZ ;  /* 0x0000000a1a087227 */ /* 0x000fc600078e00ff */
[----:B------:R-:W-:Y:S01]  /*ae30*/  ISETP.GT.U32.AND P5, PT, R20, R7, PT ;  /* 0x000000071400720c */ /* 0x000fe20003fa4070 */
[----:B------:R-:W-:Y:S02]  /*ae40*/  IMAD.MOV R8, RZ, RZ, -R8 ;  /* 0x000000ffff087224 */ /* 0x000fe400078e0a08 */
[----:B------:R-:W-:Y:S01]  /*ae50*/  @!P2 IMAD.MOV R15, RZ, RZ, -R15 ;  /* 0x000000ffff0fa224 */ /* 0x000fe200078e0a0f */
[----:B------:R-:W-:Y:S01]  /*ae60*/  ISETP.GE.AND P2, PT, R5, RZ, PT ;  /* 0x000000ff0500720c */ /* 0x000fe20003f46270 */
[----:B------:R-:W-:Y:S02]  /*ae70*/  @!P6 IMAD.IADD R6, R6, 0x1, -R20 ;  /* 0x000000010606e824 */ /* 0x000fe400078e0a14 */
[----:B------:R-:W-:Y:S01]  /*ae80*/  IMAD R10, R20, R8, R10 ;  /* 0x00000008140a7224 */ /* 0x000fe200078e020a */
[----:B------:R-:W-:Y:S01]  /*ae90*/  STL [R1+0x58], R15 ;  /* 0x0000580f01007387 */ /* 0x000fe20000100800 */
[----:B------:R-:W-:Y:S01]  /*aea0*/  @!P0 IMAD.IADD R2, R2, 0x1, -R20 ;  /* 0x0000000102028824 */ /* 0x000fe200078e0a14 */
[----:B------:R-:W-:Y:S01]  /*aeb0*/  ISETP.GT.U32.AND P6, PT, R20, R6, PT ;  /* 0x000000061400720c */ /* 0x000fe20003fc4070 */
[----:B------:R-:W-:Y:S01]  /*aec0*/  IMAD.HI.U32 R9, R26, R4, RZ ;  /* 0x000000041a097227 */ /* 0x000fe200078e00ff */
[----:B------:R0:W-:Y:S01]  /*aed0*/  STL [R1+0x5c], R11 ;  /* 0x00005c0b01007387 */ /* 0x0001e20000100800 */
[----:B------:R-:W-:-:S02]  /*aee0*/  ISETP.GE.AND P0, PT, R3, RZ, PT ;  /* 0x000000ff0300720c */ /* 0x000fc40003f06270 */
[----:B------:R-:W-:Y:S01]  /*aef0*/  @!P5 IMAD.IADD R7, R7, 0x1, -R20 ;  /* 0x000000010707d824 */ /* 0x000fe200078e0a14 */
[----:B------:R-:W-:Y:S01]  /*af00*/  ISETP.GT.U32.AND P5, PT, R20, R10, PT ;  /* 0x0000000a1400720c */ /* 0x000fe20003fa4070 */
[----:B------:R-:W-:Y:S01]  /*af10*/  IMAD.MOV.U32 R12, RZ, RZ, R2 ;  /* 0x000000ffff0c7224 */ /* 0x000fe200078e0002 */
[C---:B------:R-:W-:Y:S01]  /*af20*/  IADD3 R3, R0.reuse, 0x60, RZ ;  /* 0x0000006000037810 */ /* 0x040fe20007ffe0ff */
[----:B------:R-:W-:Y:S02]  /*af30*/  IMAD.MOV R9, RZ, RZ, -R9 ;  /* 0x000000ffff097224 */ /* 0x000fe400078e0a09 */
[----:B------:R-:W-:Y:S01]  /*af40*/  @!P4 IMAD.MOV R12, RZ, RZ, -R12 ;  /* 0x000000ffff0cc224 */ /* 0x000fe200078e0a0c */
[----:B0-----:R-:W-:Y:S01]  /*af50*/  IADD3 R11, R0, 0x62, RZ ;  /* 0x00000062000b7810 */ /* 0x001fe20007ffe0ff */
[--C-:B------:R-:W-:Y:S01]  /*af60*/  @!P6 IMAD.IADD R6, R6, 0x1, -R20.reuse ;  /* 0x000000010606e824 */ /* 0x100fe200078e0a14 */
[----:B------:R-:W-:Y:S02]  /*af70*/  IABS R8, R3 ;  /* 0x0000000300087213 */ /* 0x000fe40000000000 */
[----:B------:R-:W-:Y:S01]  /*af80*/  IABS R5, R11 ;  /* 0x0000000b00057213 */ /* 0x000fe20000000000 */
[----:B------:R0:W-:Y:S01]  /*af90*/  STL [R1+0x64], R12 ;  /* 0x0000640c01007387 */ /* 0x0001e20000100800 */
[----:B------:R-:W-:Y:S01]  /*afa0*/  ISETP.GE.AND P4, PT, R11, RZ, PT ;  /* 0x000000ff0b00720c */ /* 0x000fe20003f86270 */
[----:B------:R-:W-:-:S02]  /*afb0*/  @!P5 IMAD.IADD R10, R10, 0x1, -R20 ;  /* 0x000000010a0ad824 */ /* 0x000fc400078e0a14 */
[----:B------:R-:W-:-:S03]  /*afc0*/  IMAD.HI.U32 R2, R26, R5, RZ ;  /* 0x000000051a027227 */ /* 0x000fc600078e00ff */
[C---:B------:R-:W-:Y:S01]  /*afd0*/  ISETP.GT.U32.AND P5, PT, R20.reuse, R10, PT ;  /* 0x0000000a1400720c */ /* 0x040fe20003fa4070 */
[----:B------:R-:W-:Y:S02]  /*afe0*/  IMAD.MOV R11, RZ, RZ, -R2 ;  /* 0x000000ffff0b7224 */ /* 0x000fe400078e0a02 */
[----:B0-----:R-:W-:Y:S02]  /*aff0*/  IMAD.MOV.U32 R12, RZ, RZ, R7 ;  /* 0x000000ffff0c7224 */ /* 0x001fe400078e0007 */
[----:B------:R-:W-:Y:S01]  /*b000*/  IMAD R7, R20, R9, R4 ;  /* 0x0000000914077224 */ /* 0x000fe200078e0204 */
[----:B------:R-:W-:Y:S01]  /*b010*/  IADD3 R9, R0, 0x5c, RZ ;  /* 0x0000005c00097810 */ /* 0x000fe20007ffe0ff */
[----:B------:R-:W-:Y:S02]  /*b020*/  IMAD.MOV.U32 R2, RZ, RZ, R8 ;  /* 0x000000ffff027224 */ /* 0x000fe400078e0008 */
[C---:B------:R-:W-:Y:S01]  /*b030*/  IMAD R5, R20.reuse, R11, R5 ;  /* 0x0000000b14057224 */ /* 0x040fe200078e0205 */
[----:B------:R-:W-:Y:S01]  /*b040*/  ISETP.GT.U32.AND P6, PT, R20, R7, PT ;  /* 0x000000071400720c */ /* 0x000fe20003fc4070 */
[----:B------:R-:W-:-:S02]  /*b050*/  IMAD.MOV.U32 R4, RZ, RZ, R6 ;  /* 0x000000ffff047224 */ /* 0x000fc400078e0006 */
[----:B------:R-:W-:Y:S01]  /*b060*/  @!P3 IMAD.MOV R12, RZ, RZ, -R12 ;  /* 0x000000ffff0cb224 */ /* 0x000fe200078e0a0c */
[----:B------:R-:W-:Y:S01]  /*b070*/  ISETP.GE.AND P3, PT, R3, RZ, PT ;  /* 0x000000ff0300720c */ /* 0x000fe20003f66270 */
[----:B------:R-:W-:-:S03]  /*b080*/  IMAD.HI.U32 R3, R26, R2, RZ ;  /* 0x000000021a037227 */ /* 0x000fc600078e00ff */
[----:B------:R0:W-:Y:S01]  /*b090*/  STL [R1+0x74], R12 ;  /* 0x0000740c01007387 */ /* 0x0001e20000100800 */
[----:B------:R-:W-:Y:S01]  /*b0a0*/  @!P1 IMAD.MOV R4, RZ, RZ, -R4 ;  /* 0x000000ffff049224 */ /* 0x000fe200078e0a04 */
[C---:B------:R-:W-:Y:S01]  /*b0b0*/  ISETP.GT.U32.AND P1, PT, R20.reuse, R5, PT ;  /* 0x000000051400720c */ /* 0x040fe20003f24070 */
[----:B------:R-:W-:Y:S02]  /*b0c0*/  IMAD.MOV R3, RZ, RZ, -R3 ;  /* 0x000000ffff037224 */ /* 0x000fe400078e0a03 */
[----:B------:R-:W-:Y:S01]  /*b0d0*/  @!P6 IMAD.IADD R7, R7, 0x1, -R20 ;  /* 0x000000010707e824 */ /* 0x000fe200078e0a14 */
[----:B------:R1:W-:Y:S01]  /*b0e0*/  STL [R1+0x84], R4 ;  /* 0x0000840401007387 */ /* 0x0003e20000100800 */
[----:B------:R-:W-:Y:S01]  /*b0f0*/  IMAD R6, R20, R3, R2 ;  /* 0x0000000314067224 */ /* 0x000fe200078e0202 */
[----:B------:R-:W-:Y:S01]  /*b100*/  IADD3 R2, R0, 0x5a, RZ ;  /* 0x0000005a00027810 */ /* 0x000fe20007ffe0ff */
[----:B------:R-:W-:Y:S01]  /*b110*/  @!P5 IMAD.IADD R10, R10, 0x1, -R20 ;  /* 0x000000010a0ad824 */ /* 0x000fe200078e0a14 */
[----:B0-----:R-:W-:-:S02]  /*b120*/  IADD3 R12, R0, 0x5e, RZ ;  /* 0x0000005e000c7810 */ /* 0x001fc40007ffe0ff */
[C---:B------:R-:W-:Y:S01]  /*b130*/  ISETP.GT.U32.AND P5, PT, R20.reuse, R6, PT ;  /* 0x000000061400720c */ /* 0x040fe20003fa4070 */
[----:B------:R-:W-:Y:S01]  /*b140*/  IMAD.MOV.U32 R13, RZ, RZ, R10 ;  /* 0x000000ffff0d7224 */ /* 0x000fe200078e000a */
[----:B------:R-:W-:Y:S01]  /*b150*/  IABS R8, R12 ;  /* 0x0000000c00087213 */ /* 0x000fe20000000000 */
[----:B------:R-:W-:Y:S01]  /*b160*/  @!P1 IMAD.IADD R5, R5, 0x1, -R20 ;  /* 0x0000000105059824 */ /* 0x000fe200078e0a14 */
[----:B------:R-:W-:Y:S01]  /*b170*/  ISETP.GT.U32.AND P6, PT, R20, R7, PT ;  /* 0x000000071400720c */ /* 0x000fe20003fc4070 */
[----:B------:R-:W-:Y:S01]  /*b180*/  @!P2 IMAD.MOV R13, RZ, RZ, -R13 ;  /* 0x000000ffff0da224 */ /* 0x000fe200078e0a0d */
[----:B-1----:R-:W-:Y:S01]  /*b190*/  IABS R4, R9 ;  /* 0x0000000900047213 */ /* 0x002fe20000000000 */
[----:B------:R-:W-:Y:S01]  /*b1a0*/  IMAD.HI.U32 R11, R26, R8, RZ ;  /* 0x000000081a0b7227 */ /* 0x000fe200078e00ff */
[----:B------:R-:W-:Y:S02]  /*b1b0*/  ISETP.GT.U32.AND P1, PT, R20, R5, PT ;  /* 0x000000051400720c */ /* 0x000fe40003f24070 */
[----:B------:R-:W-:Y:S01]  /*b1c0*/  IABS R3, R2 ;  /* 0x0000000200037213 */ /* 0x000fe20000000000 */
[----:B------:R-:W-:Y:S01]  /*b1d0*/  IMAD.HI.U32 R10, R26, R4, RZ ;  /* 0x000000041a0a7227 */ /* 0x000fe200078e00ff */
[----:B------:R-:W-:Y:S01]  /*b1e0*/  ISETP.GE.AND P2, PT, R12, RZ, PT ;  /* 0x000000ff0c00720c */ /* 0x000fe20003f46270 */
[----:B------:R0:W-:Y:S02]  /*b1f0*/  STL [R1+0x78], R13 ;  /* 0x0000780d01007387 */ /* 0x0001e40000100800 */
[----:B------:R-:W-:-:S02]  /*b200*/  IMAD.MOV R11, RZ, RZ, -R11 ;  /* 0x000000ffff0b7224 */ /* 0x000fc400078e0a0b */
[----:B------:R-:W-:Y:S02]  /*b210*/  @!P5 IMAD.IADD R6, R6, 0x1, -R20 ;  /* 0x000000010606d824 */ /* 0x000fe400078e0a14 */
[----:B------:R-:W-:Y:S02]  /*b220*/  IMAD.MOV R10, RZ, RZ, -R10 ;  /* 0x000000ffff0a7224 */ /* 0x000fe400078e0a0a */
[----:B------:R-:W-:Y:S01]  /*b230*/  @!P6 IMAD.IADD R7, R7, 0x1, -R20 ;  /* 0x000000010707e824 */ /* 0x000fe200078e0a14 */
[C---:B------:R-:W-:Y:S01]  /*b240*/  ISETP.GT.U32.AND P5, PT, R20.reuse, R6, PT ;  /* 0x000000061400720c */ /* 0x040fe20003fa4070 */
[----:B------:R-:W-:Y:S01]  /*b250*/  IMAD R8, R20, R11, R8 ;  /* 0x0000000b14087224 */ /* 0x000fe200078e0208 */
[----:B------:R-:W-:Y:S01]  /*b260*/  ISETP.GE.AND P6, PT, R9, RZ, PT ;  /* 0x000000ff0900720c */ /* 0x000fe20003fc6270 */
[----:B------:R-:W-:-:S04]  /*b270*/  IMAD.HI.U32 R12, R26, R3, RZ ;  /* 0x000000031a0c7227 */ /* 0x000fc800078e00ff */
[----:B------:R-:W-:Y:S01]  /*b280*/  IMAD R4, R20, R10, R4 ;  /* 0x0000000a14047224 */ /* 0x000fe200078e0204 */
[----:B------:R-:W-:Y:S01]  /*b290*/  IADD3 R10, R0, 0x58, RZ ;  /* 0x00000058000a7810 */ /* 0x000fe20007ffe0ff */
[----:B------:R-:W-:Y:S01]  /*b2a0*/  @!P1 IMAD.IADD R5, R5, 0x1, -R20 ;  /* 0x0000000105059824 */ /* 0x000fe200078e0a14 */
[C---:B------:R-:W-:Y:S01]  /*b2b0*/  ISETP.GT.U32.AND P1, PT, R20.reuse, R8, PT ;  /* 0x000000081400720c */ /* 0x040fe20003f24070 */
[----:B------:R-:W-:Y:S01]  /*b2c0*/  IMAD.MOV.U32 R14, RZ, RZ, R7 ;  /* 0x000000ffff0e7224 */ /* 0x000fe200078e0007 */
[----:B------:R-:W-:Y:S01]  /*b2d0*/  IABS R7, R10 ;  /* 0x0000000a00077213 */ /* 0x000fe20000000000 */
[----:B------:R-:W-:Y:S02]  /*b2e0*/  IMAD.MOV R9, RZ, RZ, -R12 ;  /* 0x000000ffff097224 */ /* 0x000fe400078e0a0c */
[----:B------:R-:W-:Y:S01]  /*b2f0*/  @!P0 IMAD.MOV R14, RZ, RZ, -R14 ;  /* 0x000000ffff0e8224 */ /* 0x000fe200078e0a0e */
[C---:B------:R-:W-:Y:S01]  /*b300*/  ISETP.GT.U32.AND P0, PT, R20.reuse, R4, PT ;  /* 0x000000041400720c */ /* 0x040fe20003f04070 */
[----:B------:R-:W-:-:S02]  /*b310*/  IMAD R3, R20, R9, R3 ;  /* 0x0000000914037224 */ /* 0x000fc400078e0203 */
[--C-:B------:R-:W-:Y:S01]  /*b320*/  @!P5 IMAD.IADD R6, R6, 0x1, -R20.reuse ;  /* 0x000000010606d824 */ /* 0x100fe200078e0a14 */
[----:B------:R1:W-:Y:S01]  /*b330*/  STL [R1+0x70], R14 ;  /* 0x0000700e01007387 */ /* 0x0003e20000100800 */
[----:B0-----:R-:W-:Y:S01]  /*b340*/  IMAD.MOV.U32 R13, RZ, RZ, R5 ;  /* 0x000000ffff0d7224 */ /* 0x001fe200078e0005 */
[----:B------:R-:W-:Y:S01]  /*b350*/  ISETP.GT.U32.AND P5, PT, R20, R3, PT ;  /* 0x000000031400720c */ /* 0x000fe20003fa4070 */
[--C-:B------:R-:W-:Y:S01]  /*b360*/  @!P1 IMAD.IADD R8, R8, 0x1, -R20.reuse ;  /* 0x0000000108089824 */ /* 0x100fe200078e0a14 */
[----:B------:R-:W-:Y:S01]  /*b370*/  IADD3 R5, R0, 0x56, RZ ;  /* 0x0000005600057810 */ /* 0x000fe20007ffe0ff */
[----:B------:R-:W-:Y:S01]  /*b380*/  @!P4 IMAD.MOV R13, RZ, RZ, -R13 ;  /* 0x000000ffff0dc224 */ /* 0x000fe200078e0a0d */
[----:B------:R-:W-:Y:S01]  /*b390*/  ISETP.GE.AND P4, PT, R2, RZ, PT ;  /* 0x000000ff0200720c */ /* 0x000fe20003f86270 */
[----:B------:R-:W-:Y:S01]  /*b3a0*/  IMAD.HI.U32 R2, R26, R7, RZ ;  /* 0x000000071a027227 */ /* 0x000fe200078e00ff */
[----:B------:R-:W-:Y:S02]  /*b3b0*/  IABS R9, R5 ;  /* 0x0000000500097213 */ /* 0x000fe40000000000 */
[----:B------:R-:W-:Y:S01]  /*b3c0*/  ISETP.GE.AND P1, PT, R10, RZ, PT ;  /* 0x000000ff0a00720c */ /* 0x000fe20003f26270 */
[----:B------:R-:W-:Y:S01]  /*b3d0*/  @!P0 IMAD.IADD R4, R4, 0x1, -R20 ;  /* 0x0000000104048824 */ /* 0x000fe200078e0a14 */
[----:B------:R-:W-:Y:S01]  /*b3e0*/  ISETP.GT.U32.AND P0, PT, R20, R8, PT ;  /* 0x000000081400720c */ /* 0x000fe20003f04070 */
[----:B------:R-:W-:Y:S01]  /*b3f0*/  IMAD.MOV R2, RZ, RZ, -R2 ;  /* 0x000000ffff027224 */ /* 0x000fe200078e0a02 */
[----:B------:R-:W-:Y:S01]  /*b400*/  IADD3 R10, R0, 0x54, RZ ;  /* 0x00000054000a7810 */ /* 0x000fe20007ffe0ff */
[----:B------:R-:W-:Y:S01]  /*b410*/  @!P5 IMAD.IADD R3, R3, 0x1, -R20 ;  /* 0x000000010303d824 */ /* 0x000fe200078e0a14 */
[----:B------:R-:W-:Y:S01]  /*b420*/  ISETP.GT.U32.AND P5, PT, R20, R4, PT ;  /* 0x000000041400720c */ /* 0x000fe20003fa4070 */
[----:B------:R-:W-:Y:S01]  /*b430*/  IMAD.MOV.U32 R11, RZ, RZ, R6 ;  /* 0x000000ffff0b7224 */ /* 0x000fe200078e0006 */
[----:B-1----:R-:W-:Y:S01]  /*b440*/  IABS R14, R10 ;  /* 0x0000000a000e7213 */ /* 0x002fe20000000000 */
[----:B------:R-:W-:Y:S01]  /*b450*/  IMAD.HI.U32 R6, R26, R9, RZ ;  /* 0x000000091a067227 */ /* 0x000fe200078e00ff */
[----:B------:R0:W-:Y:S03]  /*b460*/  STL [R1+0x2cc], R13 ;  /* 0x0002cc0d01007387 */ /* 0x0001e60000100800 */
[----:B------:R-:W-:Y:S01]  /*b470*/  IMAD R7, R20, R2, R7 ;  /* 0x0000000214077224 */ /* 0x000fe200078e0207 */
[----:B------:R-:W-:Y:S01]  /*b480*/  IADD3 R2, R0, 0x52, RZ ;  /* 0x0000005200027810 */ /* 0x000fe20007ffe0ff */
[----:B------:R-:W-:-:S02]  /*b490*/  IMAD.MOV R6, RZ, RZ, -R6 ;  /* 0x000000ffff067224 */ /* 0x000fc400078e0a06 */
[--C-:B------:R-:W-:Y:S01]  /*b4a0*/  @!P0 IMAD.IADD R8, R8, 0x1, -R20.reuse ;  /* 0x0000000108088824 */ /* 0x100fe200078e0a14 */
[C---:B------:R-:W-:Y:S01]  /*b4b0*/  ISETP.GT.U32.AND P0, PT, R20.reuse, R7, PT ;  /* 0x000000071400720c */ /* 0x040fe20003f04070 */
[C---:B------:R-:W-:Y:S01]  /*b4c0*/  IMAD R9, R20.reuse, R6, R9 ;  /* 0x0000000614097224 */ /* 0x040fe200078e0209 */
[----:B------:R-:W-:Y:S01]  /*b4d0*/  IABS R12, R2 ;  /* 0x00000002000c7213 */ /* 0x000fe20000000000 */
[----:B------:R-:W-:Y:S01]  /*b4e0*/  @!P3 IMAD.MOV R11, RZ, RZ, -R11 ;  /* 0x000000ffff0bb224 */ /* 0x000fe200078e0a0b */
[----:B------:R-:W-:Y:S01]  /*b4f0*/  ISETP.GT.U32.AND P3, PT, R20, R3, PT ;  /* 0x000000031400720c */ /* 0x000fe20003f64070 */
[----:B------:R-:W-:Y:S01]  /*b500*/  @!P5 IMAD.IADD R4, R4, 0x1, -R20 ;  /* 0x000000010404d824 */ /* 0x000fe200078e0a14 */
[----:B------:R-:W-:Y:S01]  /*b510*/  ISETP.GT.U32.AND P5, PT, R20, R9, PT ;  /* 0x000000091400720c */ /* 0x000fe20003fa4070 */
[----:B------:R-:W-:Y:S01]  /*b520*/  IMAD.MOV.U32 R15, RZ, RZ, R8 ;  /* 0x000000ffff0f7224 */ /* 0x000fe200078e0008 */
[----:B------:R-:W-:Y:S01]  /*b530*/  IADD3 R6, R0, 0x50, RZ ;  /* 0x0000005000067810 */ /* 0x000fe20007ffe0ff */
[----:B0-----:R-:W-:Y:S01]  /*b540*/  IMAD.HI.U32 R13, R26, R14, RZ ;  /* 0x0000000e1a0d7227 */ /* 0x001fe200078e00ff */
[----:B------:R0:W-:Y:S03]  /*b550*/  STL [R1+0x2dc], R11 ;  /* 0x0002dc0b01007387 */ /* 0x0001e60000100800 */
[----:B------:R-:W-:Y:S01]  /*b560*/  @!P0 IMAD.IADD R7, R7, 0x1, -R20 ;  /* 0x0000000107078824 */ /* 0x000fe200078e0a14 */
[----:B------:R-:W-:Y:S01]  /*b570*/  ISETP.GE.AND P0, PT, R10, RZ, PT ;  /* 0x000000ff0a00720c */ /* 0x000fe20003f06270 */
[----:B------:R-:W-:-:S02]  /*b580*/  @!P2 IMAD.MOV R15, RZ, RZ, -R15 ;  /* 0x000000ffff0fa224 */ /* 0x000fc400078e0a0f */
[--C-:B------:R-:W-:Y:S01]  /*b590*/  @!P3 IMAD.IADD R3, R3, 0x1, -R20.reuse ;  /* 0x000000010303b824 */ /* 0x100fe200078e0a14 */
[----:B------:R-:W-:Y:S01]  /*b5a0*/  ISETP.GE.AND P3, PT, R5, RZ, PT ;  /* 0x000000ff0500720c */ /* 0x000fe20003f66270 */
[----:B------:R-:W-:Y:S01]  /*b5b0*/  IMAD.HI.U32 R5, R26, R12, RZ ;  /* 0x0000000c1a057227 */ /* 0x000fe200078e00ff */
[C---:B------:R-:W-:Y:S01]  /*b5c0*/  ISETP.GT.U32.AND P2, PT, R20.reuse, R7, PT ;  /* 0x000000071400720c */ /* 0x040fe20003f44070 */
[----:B------:R-:W-:Y:S01]  /*b5d0*/  STL [R1+0x68], R15 ;  /* 0x0000680f01007387 */ /* 0x000fe20000100800 */
[----:B0-----:R-:W-:Y:S01]  /*b5e0*/  IABS R11, R6 ;  /* 0x00000006000b7213 */ /* 0x001fe20000000000 */
[----:B------:R-:W-:Y:S02]  /*b5f0*/  @!P5 IMAD.IADD R9, R9, 0x1, -R20 ;  /* 0x000000010909d824 */ /* 0x000fe400078e0a14 */
[----:B------:R-:W-:Y:S02]  /*b600*/  IMAD.MOV R13, RZ, RZ, -R13 ;  /* 0x000000ffff0d7224 */ /* 0x000fe400078e0a0d */
[----:B------:R-:W-:Y:S01]  /*b610*/  IMAD.MOV R8, RZ, RZ, -R5 ;  /* 0x000000ffff087224 */ /* 0x000fe200078e0a05 */
[----:B------:R-:W-:Y:S01]  /*b620*/  ISETP.GT.U32.AND P5, PT, R20, R9, PT ;  /* 0x000000091400720c */ /* 0x000fe20003fa4070 */
[----:B------:R-:W-:-:S04]  /*b630*/  IMAD.HI.U32 R5, R26, R11, RZ ;  /* 0x0000000b1a057227 */ /* 0x000fc800078e00ff */
[C---:B------:R-:W-:Y:S02]  /*b640*/  IMAD R14, R20.reuse, R13, R14 ;  /* 0x0000000d140e7224 */ /* 0x040fe400078e020e */
[C---:B------:R-:W-:Y:S01]  /*b650*/  IMAD R12, R20.reuse, R8, R12 ;  /* 0x00000008140c7224 */ /* 0x040fe200078e020c */
[----:B------:R-:W-:Y:S01]  /*b660*/  IABS R8, R16 ;  /* 0x0000001000087213 */ /* 0x000fe20000000000 */
[----:B------:R-:W-:Y:S02]  /*b670*/  IMAD.MOV R5, RZ, RZ, -R5 ;  /* 0x000000ffff057224 */ /* 0x000fe400078e0a05 */
[----:B------:R-:W-:Y:S01]  /*b680*/  @!P6 IMAD.MOV R4, RZ, RZ, -R4 ;  /* 0x000000ffff04e224 */ /* 0x000fe200078e0a04 */
[C---:B------:R-:W-:Y:S01]  /*b690*/  ISETP.GT.U32.AND P6, PT, R20.reuse, R14, PT ;  /* 0x0000000e1400720c */ /* 0x040fe20003fc4070 */
[--C-:B------:R-:W-:Y:S01]  /*b6a0*/  @!P2 IMAD.IADD R7, R7, 0x1, -R20.reuse ;  /* 0x000000010707a824 */ /* 0x100fe200078e0a14 */
[C---:B------:R-:W-:Y:S01]  /*b6b0*/  ISETP.GT.U32.AND P2, PT, R20.reuse, R12, PT ;  /* 0x0000000c1400720c */ /* 0x040fe20003f44070 */
[----:B------:R-:W-:Y:S01]  /*b6c0*/  IMAD R11, R20, R5, R11 ;  /* 0x00000005140b7224 */ /* 0x000fe200078e020b */
[----:B------:R0:W-:Y:S01]  /*b6d0*/  STL [R1+0x60], R4 ;  /* 0x0000600401007387 */ /* 0x0001e20000100800 */
[----:B------:R-:W-:-:S02]  /*b6e0*/  @!P5 IMAD.IADD R9, R9, 0x1, -R20 ;  /* 0x000000010909d824 */ /* 0x000fc400078e0a14 */
[----:B------:R-:W-:Y:S01]  /*b6f0*/  @!P4 IMAD.MOV R3, RZ, RZ, -R3 ;  /* 0x000000ffff03c224 */ /* 0x000fe200078e0a03 */
[----:B------:R-:W-:Y:S01]  /*b700*/  ISETP.GT.U32.AND P5, PT, R20, R11, PT ;  /* 0x0000000b1400720c */ /* 0x000fe20003fa4070 */
[----:B------:R-:W-:Y:S01]  /*b710*/  IMAD.MOV.U32 R13, RZ, RZ, R7 ;  /* 0x000000ffff0d7224 */ /* 0x000fe200078e0007 */
[----:B------:R-:W-:Y:S01]  /*b720*/  ISETP.GE.AND P4, PT, R2, RZ, PT ;  /* 0x000000ff0200720c */ /* 0x000fe20003f86270 */
[----:B------:R-:W-:Y:S01]  /*b730*/  IMAD.MOV.U32 R10, RZ, RZ, R9 ;  /* 0x000000ffff0a7224 */ /* 0x000fe200078e0009 */
[----:B------:R-:W-:Y:S01]  /*b740*/  IADD3 R2, R0, 0x4e, RZ ;  /* 0x0000004e00027810 */ /* 0x000fe20007ffe0ff */
[--C-:B------:R-:W-:Y:S01]  /*b750*/  @!P6 IMAD.IADD R14, R14, 0x1, -R20.reuse ;  /* 0x000000010e0ee824 */ /* 0x100fe200078e0a14 */
[----:B------:R-:W-:Y:S01]  /*b760*/  ISETP.GE.AND P6, PT, R6, RZ, PT ;  /* 0x000000ff0600720c */ /* 0x000fe20003fc6270 */
[--C-:B------:R-:W-:Y:S01]  /*b770*/  @!P2 IMAD.IADD R12, R12, 0x1, -R20.reuse ;  /* 0x000000010c0ca824 */ /* 0x100fe200078e0a14 */
[----:B------:R-:W-:Y:S01]  /*b780*/  IABS R5, R2 ;  /* 0x0000000200057213 */ /* 0x000fe20000000000 */
[----:B------:R-:W-:Y:S01]  /*b790*/  @!P1 IMAD.MOV R13, RZ, RZ, -R13 ;  /* 0x000000ffff0d9224 */ /* 0x000fe200078e0a0d */
[C---:B------:R-:W-:Y:S01]  /*b7a0*/  ISETP.GT.U32.AND P2, PT, R20.reuse, R14, PT ;  /* 0x0000000e1400720c */ /* 0x040fe20003f44070 */
[----:B------:R1:W-:Y:S01]  /*b7b0*/  STL [R1+0x280], R3 ;  /* 0x0002800301007387 */ /* 0x0003e20000100800 */
[----:B------:R-:W-:Y:S01]  /*b7c0*/  ISETP.GT.U32.AND P1, PT, R20, R12, PT ;  /* 0x0000000c1400720c */ /* 0x000fe20003f24070 */
[----:B------:R-:W-:Y:S01]  /*b7d0*/  IMAD.HI.U32 R6, R26, R5, RZ ;  /* 0x000000051a067227 */ /* 0x000fe200078e00ff */
[----:B0-----:R-:W-:Y:S01]  /*b7e0*/  IADD3 R4, R0, 0x4c, RZ ;  /* 0x0000004c00047810 */ /* 0x001fe20007ffe0ff */
[----:B------:R-:W-:Y:S02]  /*b7f0*/  STL [R1+0x27c], R13 ;  /* 0x00027c0d01007387 */ /* 0x000fe40000100800 */
[----:B------:R-:W-:Y:S01]  /*b800*/  @!P5 IMAD.IADD R11, R11, 0x1, -R20 ;  /* 0x000000010b0bd824 */ /* 0x000fe200078e0a14 */
[----:B------:R-:W-:Y:S01]  /*b810*/  ISETP.GE.AND P5, PT, R2, RZ, PT ;  /* 0x000000ff0200720c */ /* 0x000fe20003fa6270 */
[----:B------:R-:W-:-:S02]  /*b820*/  IMAD.MOV.U32 R2, RZ, RZ, R8 ;  /* 0x000000ffff027224 */ /* 0x000fc400078e0008 */
[----:B------:R-:W-:Y:S01]  /*b830*/  IMAD.MOV R8, RZ, RZ, -R6 ;  /* 0x000000ffff087224 */ /* 0x000fe200078e0a06 */
[----:B-1----:R-:W-:Y:S01]  /*b840*/  IABS R3, R4 ;  /* 0x0000000400037213 */ /* 0x002fe20000000000 */
[----:B------:R-:W-:Y:S01]  /*b850*/  @!P3 IMAD.MOV R10, RZ, RZ, -R10 ;  /* 0x000000ffff0ab224 */ /* 0x000fe200078e0a0a */
[C---:B------:R-:W-:Y:S01]  /*b860*/  ISETP.GT.U32.AND P3, PT, R20.reuse, R11, PT ;  /* 0x0000000b1400720c */ /* 0x040fe20003f64070 */
[----:B------:R-:W-:Y:S01]  /*b870*/  IMAD R5, R20, R8, R5 ;  /* 0x0000000814057224 */ /* 0x000fe200078e0205 */
[----:B------:R-:W-:Y:S01]  /*b880*/  IADD3 R8, R0, 0x48, RZ ;  /* 0x0000004800087810 */ /* 0x000fe20007ffe0ff */
[--C-:B------:R-:W-:Y:S01]  /*b890*/  @!P2 IMAD.IADD R14, R14, 0x1, -R20.reuse ;  /* 0x000000010e0ea824 */ /* 0x100fe200078e0a14 */
[----:B------:R-:W-:Y:S01]  /*b8a0*/  ISETP.GE.AND P2, PT, R4, RZ, PT ;  /* 0x000000ff0400720c */ /* 0x000fe20003f46270 */
[----:B------:R-:W-:Y:S01]  /*b8b0*/  @!P1 IMAD.IADD R12, R12, 0x1, -R20 ;  /* 0x000000010c0c9824 */ /* 0x000fe200078e0a14 */
[----:B------:R-:W-:Y:S01]  /*b8c0*/  ISETP.GT.U32.AND P1, PT, R20, R5, PT ;  /* 0x000000051400720c */ /* 0x000fe20003f24070 */
[C---:B------:R-:W-:Y:S01]  /*b8d0*/  IMAD.HI.U32 R7, R26.reuse, R3, RZ ;  /* 0x000000031a077227 */ /* 0x040fe200078e00ff */
[----:B------:R0:W-:Y:S03]  /*b8e0*/  STL [R1+0x250], R10 ;  /* 0x0002500a01007387 */ /* 0x0001e60000100800 */
[----:B------:R-:W-:-:S04]  /*b8f0*/  IMAD.HI.U32 R4, R26, R2, RZ ;  /* 0x000000021a047227 */ /* 0x000fc800078e00ff */
[----:B------:R-:W-:Y:S01]  /*b900*/  IMAD.MOV R6, RZ, RZ, -R7 ;  /* 0x000000ffff067224 */ /* 0x000fe200078e0a07 */
[----:B------:R-:W-:Y:S01]  /*b910*/  IADD3 R7, R0, 0x46, RZ ;  /* 0x0000004600077810 */ /* 0x000fe20007ffe0ff */
[----:B------:R-:W-:Y:S01]  /*b920*/  IMAD.MOV R4, RZ, RZ, -R4 ;  /* 0x000000ffff047224 */ /* 0x000fe200078e0a04 */
[----:B0-----:R-:W-:Y:S01]  /*b930*/  IABS R10, R8 ;  /* 0x00000008000a7213 */ /* 0x001fe20000000000 */
[----:B------:R-:W-:Y:S01]  /*b940*/  IMAD R3, R20, R6, R3 ;  /* 0x0000000614037224 */ /* 0x000fe200078e0203 */
[----:B------:R-:W-:Y:S01]  /*b950*/  IADD3 R6, R0, 0x42, RZ ;  /* 0x0000004200067810 */ /* 0x000fe20007ffe0ff */
[----:B------:R-:W-:Y:S01]  /*b960*/  IMAD R2, R20, R4, R2 ;  /* 0x0000000414027224 */ /* 0x000fe200078e0202 */
[----:B------:R-:W-:Y:S01]  /*b970*/  IADD3 R4, R0, 0x44, RZ ;  /* 0x0000004400047810 */ /* 0x000fe20007ffe0ff */
[--C-:B------:R-:W-:Y:S01]  /*b980*/  @!P3 IMAD.IADD R11, R11, 0x1, -R20.reuse ;  /* 0x000000010b0bb824 */ /* 0x100fe200078e0a14 */
[C---:B------:R-:W-:Y:S01]  /*b990*/  ISETP.GT.U32.AND P3, PT, R20.reuse, R3, PT ;  /* 0x000000031400720c */ /* 0x040fe20003f64070 */
[----:B------:R-:W-:Y:S01]  /*b9a0*/  @!P1 IMAD.IADD R5, R5, 0x1, -R20 ;  /* 0x0000000105059824 */ /* 0x000fe200078e0a14 */
[----:B------:R-:W-:Y:S01]  /*b9b0*/  ISETP.GT.U32.AND P1, PT, R20, R2, PT ;  /* 0x000000021400720c */ /* 0x000fe20003f24070 */
[----:B------:R-:W-:Y:S01]  /*b9c0*/  IMAD.HI.U32 R9, R26, R10, RZ ;  /* 0x0000000a1a097227 */ /* 0x000fe200078e00ff */
[----:B------:R-:W-:-:S02]  /*b9d0*/  IABS R13, R4 ;  /* 0x00000004000d7213 */ /* 0x000fc40000000000 */
[----:B------:R-:W-:Y:S01]  /*b9e0*/  IABS R15, R7 ;  /* 0x00000007000f7213 */ /* 0x000fe20000000000 */
[----:B------:R-:W-:Y:S02]  /*b9f0*/  IMAD.MOV.U32 R18, RZ, RZ, R12 ;  /* 0x000000ffff127224 */ /* 0x000fe400078e000c */
[----:B------:R-:W-:Y:S02]  /*ba00*/  IMAD.MOV R9, RZ, RZ, -R9 ;  /* 0x000000ffff097224 */ /* 0x000fe400078e0a09 */
[----:B------:R-:W-:Y:S02]  /*ba10*/  IMAD.MOV.U32 R19, RZ, RZ, R14 ;  /* 0x000000ffff137224 */ /* 0x000fe400078e000e */
[--C-:B------:R-:W-:Y:S01]  /*ba20*/  @!P3 IMAD.IADD R3, R3, 0x1, -R20.reuse ;  /* 0x000000010303b824 */ /* 0x100fe200078e0a14 */
[----:B------:R-:W-:Y:S01]  /*ba30*/  ISETP.GE.AND P3, PT, R16, RZ, PT ;  /* 0x000000ff1000720c */ /* 0x000fe20003f66270 */
[----:B------:R-:W-:Y:S02]  /*ba40*/  @!P1 IMAD.IADD R2, R2, 0x1, -R20 ;  /* 0x0000000102029824 */ /* 0x000fe400078e0a14 */
[----:B------:R-:W-:Y:S01]  /*ba50*/  @!P4 IMAD.MOV R18, RZ, RZ, -R18 ;  /* 0x000000ffff12c224 */ /* 0x000fe200078e0a12 */
[C---:B------:R-:W-:Y:S01]  /*ba60*/  ISETP.GT.U32.AND P4, PT, R20.reuse, R3, PT ;  /* 0x000000031400720c */ /* 0x040fe20003f84070 */
[C---:B------:R-:W-:Y:S01]  /*ba70*/  IMAD R10, R20.reuse, R9, R10 ;  /* 0x00000009140a7224 */ /* 0x040fe200078e020a */
[----:B------:R-:W-:Y:S01]  /*ba80*/  IABS R9, R6 ;  /* 0x0000000600097213 */ /* 0x000fe20000000000 */
[----:B------:R-:W-:Y:S01]  /*ba90*/  IMAD.MOV.U32 R12, RZ, RZ, R11 ;  /* 0x000000ffff0c7224 */ /* 0x000fe200078e000b */
[----:B------:R-:W-:Y:S01]  /*baa0*/  ISETP.GT.U32.AND P1, PT, R20, R2, PT ;  /* 0x000000021400720c */ /* 0x000fe20003f24070 */
[----:B------:R-:W-:-:S04]  /*bab0*/  IMAD.HI.U32 R17, R26, R13, RZ ;  /* 0x0000000d1a117227 */ /* 0x000fc800078e00ff */
[----:B------:R-:W-:Y:S01]  /*bac0*/  @!P0 IMAD.MOV R19, RZ, RZ, -R19 ;  /* 0x000000ffff138224 */ /* 0x000fe200078e0a13 */
[C---:B------:R-:W-:Y:S01]  /*bad0*/  ISETP.GT.U32.AND P0, PT, R20.reuse, R5, PT ;  /* 0x000000051400720c */ /* 0x040fe20003f04070 */
[----:B------:R-:W-:Y:S01]  /*bae0*/  @!P6 IMAD.MOV R12, RZ, RZ, -R12 ;  /* 0x000000ffff0ce224 */ /* 0x000fe200078e0a0c */
[----:B------:R-:W-:Y:S01]  /*baf0*/  ISETP.GT.U32.AND P6, PT, R20, R10, PT ;  /* 0x0000000a1400720c */ /* 0x000fe20003fc4070 */
[----:B------:R-:W-:Y:S01]  /*bb00*/  IMAD.MOV R17, RZ, RZ, -R17 ;  /* 0x000000ffff117224 */ /* 0x000fe200078e0a11 */
[----:B------:R-:W-:Y:S01]  /*bb10*/  STL [R1+0x23c], R19 ;  /* 0x00023c1301007387 */ /* 0x000fe20000100800 */
[----:B------:R-:W-:Y:S01]  /*bb20*/  IMAD.MOV.U32 R14, RZ, RZ, R9 ;  /* 0x000000ffff0e7224 */ /* 0x000fe200078e0009 */
[----:B------:R-:W-:Y:S01]  /*bb30*/  IADD3 R9, R0, 0x40, RZ ;  /* 0x0000004000097810 */ /* 0x000fe20007ffe0ff */
[----:B------:R-:W-:Y:S01]  /*bb40*/  IMAD.HI.U32 R16, R26, R15, RZ ;  /* 0x0000000f1a107227 */ /* 0x000fe200078e00ff */
[----:B------:R-:W-:Y:S03]  /*bb50*/  STL [R1+0x234], R18 ;  /* 0x0002341201007387 */ /* 0x000fe60000100800 */
[----:B------:R-:W-:Y:S01]  /*bb60*/  IMAD R13, R20, R17, R13 ;  /* 0x00000011140d7224 */ /* 0x000fe200078e020d */
[----:B------:R0:W-:Y:S01]  /*bb70*/  STL [R1+0x230], R12 ;  /* 0x0002300c01007387 */ /* 0x0001e20000100800 */
[----:B------:R-:W-:-:S02]  /*bb80*/  IMAD.MOV R16, RZ, RZ, -R16 ;  /* 0x000000ffff107224 */ /* 0x000fc400078e0a10 */
[--C-:B------:R-:W-:Y:S01]  /*bb90*/  @!P4 IMAD.IADD R3, R3, 0x1, -R20.reuse ;  /* 0x000000010303c824 */ /* 0x100fe200078e0a14 */
[----:B------:R-:W-:Y:S01]  /*bba0*/  ISETP.GT.U32.AND P4, PT, R20, R13, PT ;  /* 0x0000000d1400720c */ /* 0x000fe20003f84070 */
[----:B------:R-:W-:Y:S01]  /*bbb0*/  @!P1 IMAD.IADD R2, R2, 0x1, -R20 ;  /* 0x0000000102029824 */ /* 0x000fe200078e0a14 */
[----:B------:R-:W-:Y:S01]  /*bbc0*/  ISETP.GE.AND P1, PT, R8, RZ, PT ;  /* 0x000000ff0800720c */ /* 0x000fe20003f26270 */
[----:B------:R-:W-:Y:S01]  /*bbd0*/  IMAD R11, R20, R16, R15 ;  /* 0x00000010140b7224 */ /* 0x000fe200078e020f */
[----:B------:R-:W-:Y:S01]  /*bbe0*/  IABS R16, R9 ;  /* 0x0000000900107213 */ /* 0x000fe20000000000 */
[----:B------:R-:W-:Y:S01]  /*bbf0*/  IMAD.MOV.U32 R15, RZ, RZ, R3 ;  /* 0x000000ffff0f7224 */ /* 0x000fe200078e0003 */
[----:B------:R-:W-:Y:S01]  /*bc00*/  IADD3 R8, R0, 0x3e, RZ ;  /* 0x0000003e00087810 */ /* 0x000fe20007ffe0ff */
[----:B0-----:R-:W-:-:S04]  /*bc10*/  IMAD.HI.U32 R12, R26, R14, RZ ;  /* 0x0000000e1a0c7227 */ /* 0x001fc800078e00ff */
[----:B------:R-:W-:Y:S02]  /*bc20*/  IMAD.MOV R12, RZ, RZ, -R12 ;  /* 0x000000ffff0c7224 */ /* 0x000fe400078e0a0c */
[----:B------:R-:W-:Y:S02]  /*bc30*/  IMAD.MOV.U32 R3, RZ, RZ, R2 ;  /* 0x000000ffff037224 */ /* 0x000fe400078e0002 */
[C---:B------:R-:W-:Y:S02]  /*bc40*/  IMAD R14, R20.reuse, R12, R14 ;  /* 0x0000000c140e7224 */ /* 0x040fe400078e020e */
[----:B------:R-:W-:Y:S02]  /*bc50*/  @!P3 IMAD.MOV R3, RZ, RZ, -R3 ;  /* 0x000000ffff03b224 */ /* 0x000fe400078e0a03 */
[----:B------:R-:W-:Y:S01]  /*bc60*/  @!P0 IMAD.IADD R5, R5, 0x1, -R20 ;  /* 0x0000000105058824 */ /* 0x000fe200078e0a14 */
[----:B------:R-:W-:Y:S01]  /*bc70*/  ISETP.GT.U32.AND P3, PT, R20, R14, PT ;  /* 0x0000000e1400720c */ /* 0x000fe20003f64070 */
[----:B------:R-:W-:Y:S01]  /*bc80*/  IMAD.HI.U32 R2, R26, R16, RZ ;  /* 0x000000101a027227 */ /* 0x000fe200078e00ff */
[----:B------:R-:W-:-:S03]  /*bc90*/  ISETP.GT.U32.AND P0, PT, R20, R11, PT ;  /* 0x0000000b1400720c */ /* 0x000fc60003f04070 */
[----:B------:R-:W-:Y:S01]  /*bca0*/  IMAD.MOV.U32 R18, RZ, RZ, R5 ;  /* 0x000000ffff127224 */ /* 0x000fe200078e0005 */
[----:B------:R-:W-:Y:S01]  /*bcb0*/  IADD3 R5, R0, 0x3a, RZ ;  /* 0x0000003a00057810 */ /* 0x000fe20007ffe0ff */
[----:B------:R-:W-:Y:S02]  /*bcc0*/  @!P4 IMAD.IADD R13, R13, 0x1, -R20 ;  /* 0x000000010d0dc824 */ /* 0x000fe400078e0a14 */
[----:B------:R-:W-:Y:S02]  /*bcd0*/  IMAD.MOV R2, RZ, RZ, -R2 ;  /* 0x000000ffff027224 */ /* 0x000fe400078e0a02 */
[----:B------:R-:W-:Y:S01]  /*bce0*/  @!P5 IMAD.MOV R18, RZ, RZ, -R18 ;  /* 0x000000ffff12d224 */ /* 0x000fe200078e0a12 */
[C---:B------:R-:W-:Y:S01]  /*bcf0*/  ISETP.GT.U32.AND P5, PT, R20.reuse, R13, PT ;  /* 0x0000000d1400720c */ /* 0x040fe20003fa4070 */
[----:B------:R-:W-:Y:S02]  /*bd00*/  IMAD R16, R20, R2, R16 ;  /* 0x0000000214107224 */ /* 0x000fe400078e0210 */
[--C-:B------:R-:W-:Y:S01]  /*bd10*/  @!P6 IMAD.IADD R10, R10, 0x1, -R20.reuse ;  /* 0x000000010a0ae824 */ /* 0x100fe200078e0a14 */
[----:B------:R-:W-:Y:S01]  /*bd20*/  ISETP.GE.AND P6, PT, R7, RZ, PT ;  /* 0x000000ff0700720c */ /* 0x000fe20003fc6270 */
[--C-:B------:R-:W-:Y:S01]  /*bd30*/  @!P3 IMAD.IADD R14, R14, 0x1, -R20.reuse ;  /* 0x000000010e0eb824 */ /* 0x100fe200078e0a14 */
[C---:B------:R-:W-:Y:S01]  /*bd40*/  ISETP.GT.U32.AND P3, PT, R20.reuse, R16, PT ;  /* 0x000000101400720c */ /* 0x040fe20003f64070 */
[--C-:B------:R-:W-:Y:S01]  /*bd50*/  @!P0 IMAD.IADD R11, R11, 0x1, -R20.reuse ;  /* 0x000000010b0b8824 */ /* 0x100fe200078e0a14 */
[C---:B------:R-:W-:Y:S01]  /*bd60*/  ISETP.GT.U32.AND P0, PT, R20.reuse, R10, PT ;  /* 0x0000000a1400720c */ /* 0x040fe20003f04070 */
[----:B------:R-:W-:Y:S01]  /*bd70*/  @!P2 IMAD.MOV R15, RZ, RZ, -R15 ;  /* 0x000000ffff0fa224 */ /* 0x000fe200078e0a0f */
[----:B------:R-:W-:Y:S01]  /*bd80*/  IABS R7, R8 ;  /* 0x0000000800077213 */ /* 0x000fe20000000000 */
[----:B------:R-:W-:Y:S01]  /*bd90*/  STL [R1+0x1f4], R18 ;  /* 0x0001f41201007387 */ /* 0x000fe20000100800 */
[----:B------:R-:W-:Y:S01]  /*bda0*/  ISETP.GT.U32.AND P4, PT, R20, R11, PT ;  /* 0x0000000b1400720c */ /* 0x000fe20003f84070 */
[----:B------:R-:W-:Y:S01]  /*bdb0*/  @!P5 IMAD.IADD R13, R13, 0x1, -R20 ;  /* 0x000000010d0dd824 */ /* 0x000fe200078e0a14 */
[----:B------:R-:W-:Y:S01]  /*bdc0*/  ISETP.GE.AND P5, PT, R8, RZ, PT ;  /* 0x000000ff0800720c */ /* 0x000fe20003fa6270 */
[----:B------:R0:W-:Y:S01]  /*bdd0*/  STL [R1+0x1e4], R15 ;  /* 0x0001e40f01007387 */ /* 0x0001e20000100800 */
[----:B------:R-:W-:-:S02]  /*bde0*/  IADD3 R8, R0, 0x3c, RZ ;  /* 0x0000003c00087810 */ /* 0x000fc40007ffe0ff */
[----:B------:R-:W-:Y:S01]  /*bdf0*/  ISETP.GE.AND P2, PT, R4, RZ, PT ;  /* 0x000000ff0400720c */ /* 0x000fe20003f46270 */
[----:B------:R1:W-:Y:S01]  /*be00*/  STL [R1+0x1dc], R3 ;  /* 0x0001dc0301007387 */ /* 0x0003e20000100800 */
[--C-:B------:R-:W-:Y:S01]  /*be10*/  @!P3 IMAD.IADD R16, R16, 0x1, -R20.reuse ;  /* 0x000000011010b824 */ /* 0x100fe200078e0a14 */
[----:B------:R-:W-:Y:S01]  /*be20*/  IABS R12, R8 ;  /* 0x00000008000c7213 */ /* 0x000fe20000000000 */
[----:B------:R-:W-:Y:S01]  /*be30*/  @!P0 IMAD.IADD R10, R10, 0x1, -R20 ;  /* 0x000000010a0a8824 */ /* 0x000fe200078e0a14 */
[----:B------:R-:W-:Y:S02]  /*be40*/  ISETP.GE.AND P0, PT, R6, RZ, PT ;  /* 0x000000ff0600720c */ /* 0x000fe40003f06270 */
[----:B------:R-:W-:Y:S01]  /*be50*/  ISETP.GT.U32.AND P3, PT, R20, R16, PT ;  /* 0x000000101400720c */ /* 0x000fe20003f64070 */
[----:B------:R-:W-:Y:S01]  /*be60*/  @!P1 IMAD.MOV R10, RZ, RZ, -R10 ;  /* 0x000000ffff0a9224 */ /* 0x000fe200078e0a0a */
[----:B------:R-:W-:Y:S01]  /*be70*/  IABS R6, R5 ;  /* 0x0000000500067213 */ /* 0x000fe20000000000 */
[----:B0-----:R-:W-:Y:S01]  /*be80*/  IMAD.HI.U32 R15, R26, R12, RZ ;  /* 0x0000000c1a0f7227 */ /* 0x001fe200078e00ff */
[----:B------:R-:W-:-:S02]  /*be90*/  ISETP.GT.U32.AND P1, PT, R20, R14, PT ;  /* 0x0000000e1400720c */ /* 0x000fc40003f24070 */
[----:B------:R-:W-:Y:S01]  /*bea0*/  IADD3 R4, R0, 0x38, RZ ;  /* 0x0000003800047810 */ /* 0x000fe20007ffe0ff */
[----:B-1----:R-:W-:Y:S01]  /*beb0*/  IMAD.HI.U32 R3, R26, R7, RZ ;  /* 0x000000071a037227 */ /* 0x002fe200078e00ff */
[----:B------:R0:W-:Y:S03]  /*bec0*/  STL [R1+0xdac], R10 ;  /* 0x000dac0a01007387 */ /* 0x0001e60000100800 */
[----:B------:R-:W-:Y:S02]  /*bed0*/  IMAD.MOV R3, RZ, RZ, -R3 ;  /* 0x000000ffff037224 */ /* 0x000fe400078e0a03 */
[----:B------:R-:W-:Y:S01]  /*bee0*/  @!P4 IMAD.IADD R11, R11, 0x1, -R20 ;  /* 0x000000010b0bc824 */ /* 0x000fe200078e0a14 */
[----:B------:R-:W-:Y:S01]  /*bef0*/  ISETP.GE.AND P4, PT, R9, RZ, PT ;  /* 0x000000ff0900720c */ /* 0x000fe20003f86270 */
[----:B------:R-:W-:Y:S01]  /*bf00*/  IMAD R17, R20, R3, R7 ;  /* 0x0000000314117224 */ /* 0x000fe200078e0207 */
[----:B------:R-:W-:Y:S01]  /*bf10*/  IABS R3, R4 ;  /* 0x0000000400037213 */ /* 0x000fe20000000000 */
[----:B------:R-:W-:Y:S01]  /*bf20*/  IMAD.MOV R15, RZ, RZ, -R15 ;  /* 0x000000ffff0f7224 */ /* 0x000fe200078e0a0f */
[----:B------:R-:W-:Y:S01]  /*bf30*/  IADD3 R9, R0, 0x36, RZ ;  /* 0x0000003600097810 */ /* 0x000fe20007ffe0ff */
[----:B------:R-:W-:-:S03]  /*bf40*/  IMAD.HI.U32 R7, R26, R6, RZ ;  /* 0x000000061a077227 */ /* 0x000fc600078e00ff */
[----:B------:R-:W-:Y:S01]  /*bf50*/  IABS R2, R9 ;  /* 0x0000000900027213 */ /* 0x000fe20000000000 */
[----:B------:R-:W-:Y:S01]  /*bf60*/  @!P6 IMAD.MOV R11, RZ, RZ, -R11 ;  /* 0x000000ffff0be224 */ /* 0x000fe200078e0a0b */
[----:B------:R-:W-:Y:S01]  /*bf70*/  ISETP.GT.U32.AND P6, PT, R20, R17, PT ;  /* 0x000000111400720c */ /* 0x000fe20003fc4070 */
[----:B------:R-:W-:Y:S01]  /*bf80*/  @!P2 IMAD.MOV R13, RZ, RZ, -R13 ;  /* 0x000000ffff0da224 */ /* 0x000fe200078e0a0d */
[----:B------:R-:W-:Y:S01]  /*bf90*/  ISETP.GE.AND P2, PT, R8, RZ, PT ;  /* 0x000000ff0800720c */ /* 0x000fe20003f46270 */
[----:B------:R-:W-:Y:S01]  /*bfa0*/  IMAD R8, R20, R15, R12 ;  /* 0x0000000f14087224 */ /* 0x000fe200078e020c */
[----:B------:R-:W-:Y:S01]  /*bfb0*/  STL [R1+0xdb0], R11 ;  /* 0x000db00b01007387 */ /* 0x000fe20000100800 */
[----:B------:R-:W-:Y:S01]  /*bfc0*/  IMAD.MOV R12, RZ, RZ, -R7 ;  /* 0x000000ffff0c7224 */ /* 0x000fe200078e0a07 */
[----:B------:R-:W1:Y:S01]  /*bfd0*/  I2F.RP R15, R21 ;  /* 0x00000015000f7306 */ /* 0x000e620000209400 */
[--C-:B------:R-:W-:Y:S01]  /*bfe0*/  @!P3 IMAD.IADD R16, R16, 0x1, -R20.reuse ;  /* 0x000000011010b824 */ /* 0x100fe200078e0a14 */
[----:B------:R-:W-:Y:S01]  /*bff0*/  ISETP.GE.AND P3, PT, R5, RZ, PT ;  /* 0x000000ff0500720c */ /* 0x000fe20003f66270 */
[----:B------:R-:W-:Y:S01]  /*c000*/  @!P1 IMAD.IADD R14, R14, 0x1, -R20 ;  /* 0x000000010e0e9824 */ /* 0x000fe200078e0a14 */
[C---:B------:R-:W-:Y:S01]  /*c010*/  ISETP.GT.U32.AND P1, PT, R20.reuse, R8, PT ;  /* 0x000000081400720c */ /* 0x040fe20003f24070 */
[----:B------:R-:W-:Y:S01]  /*c020*/  IMAD R5, R20, R12, R6 ;  /* 0x0000000c14057224 */ /* 0x000fe200078e0206 */
[----:B------:R-:W-:Y:S01]  /*c030*/  STL [R1+0xdb4], R13 ;  /* 0x000db40d01007387 */ /* 0x000fe20000100800 */
[----:B------:R-:W-:-:S02]  /*c040*/  @!P0 IMAD.MOV R14, RZ, RZ, -R14 ;  /* 0x000000ffff0e8224 */ /* 0x000fc400078e0a0e */
[--C-:B------:R-:W-:Y:S01]  /*c050*/  @!P6 IMAD.IADD R17, R17, 0x1, -R20.reuse ;  /* 0x000000011111e824 */ /* 0x100fe200078e0a14 */
[----:B------:R-:W-:Y:S01]  /*c060*/  ISETP.GT.U32.AND P0, PT, R20, R5, PT ;  /* 0x000000051400720c */ /* 0x000fe20003f04070 */
[----:B------:R-:W-:Y:S01]  /*c070*/  IMAD.HI.U32 R7, R26, R3, RZ ;  /* 0x000000031a077227 */ /* 0x000fe200078e00ff */
[----:B------:R-:W-:Y:S02]  /*c080*/  STL [R1+0xdb8], R14 ;  /* 0x000db80e01007387 */ /* 0x000fe40000100800 */
[----:B------:R-:W-:Y:S01]  /*c090*/  ISETP.GT.U32.AND P6, PT, R20, R17, PT ;  /* 0x000000111400720c */ /* 0x000fe20003fc4070 */
[----:B------:R-:W-:Y:S02]  /*c0a0*/  IMAD.MOV R7, RZ, RZ, -R7 ;  /* 0x000000ffff077224 */ /* 0x000fe400078e0a07 */
[----:B------:R-:W-:Y:S02]  /*c0b0*/  @!P1 IMAD.IADD R8, R8, 0x1, -R20 ;  /* 0x0000000108089824 */ /* 0x000fe400078e0a14 */
[----:B------:R-:W-:Y:S01]  /*c0c0*/  IMAD R3, R20, R7, R3 ;  /* 0x0000000714037224 */ /* 0x000fe200078e0203 */
[----:B------:R-:W-:Y:S01]  /*c0d0*/  IADD3 R7, R0, 0x32, RZ ;  /* 0x0000003200077810 */ /* 0x000fe20007ffe0ff */
[----:B------:R-:W-:Y:S01]  /*c0e0*/  @!P4 IMAD.MOV R16, RZ, RZ, -R16 ;  /* 0x000000ffff10c224 */ /* 0x000fe200078e0a10 */
[----:B------:R-:W-:Y:S01]  /*c0f0*/  ISETP.GE.AND P4, PT, R4, RZ, PT ;  /* 0x000000ff0400720c */ /* 0x000fe20003f86270 */
[--C-:B------:R-:W-:Y:S01]  /*c100*/  @!P0 IMAD.IADD R5, R5, 0x1, -R20.reuse ;  /* 0x0000000105058824 */ /* 0x100fe200078e0a14 */
[----:B------:R-:W-:Y:S01]  /*c110*/  ISETP.GT.U32.AND P1, PT, R20, R8, PT ;  /* 0x000000081400720c */ /* 0x000fe20003f24070 */
[----:B------:R-:W-:Y:S01]  /*c120*/  IMAD.HI.U32 R6, R26, R2, RZ ;  /* 0x000000021a067227 */ /* 0x000fe200078e00ff */
[----:B------:R-:W-:Y:S01]  /*c130*/  IADD3 R4, R0, 0x34, RZ ;  /* 0x0000003400047810 */ /* 0x000fe20007ffe0ff */
[----:B------:R-:W-:Y:S01]  /*c140*/  STL [R1+0xdbc], R16 ;  /* 0x000dbc1001007387 */ /* 0x000fe20000100800 */
[C---:B------:R-:W-:Y:S01]  /*c150*/  ISETP.GT.U32.AND P0, PT, R20.reuse, R5, PT ;  /* 0x000000051400720c */ /* 0x040fe20003f04070 */
[----:B------:R-:W-:Y:S01]  /*c160*/  @!P6 IMAD.IADD R17, R17, 0x1, -R20 ;  /* 0x000000011111e824 */ /* 0x000fe200078e0a14 */
        /* <DEDUP_REMOVED lines=8> */
[----:B------:R-:W-:Y:S03]  /*c1f0*/  STL [R1+0xdc0], R17 ;  /* 0x000dc01101007387 */ /* 0x000fe60000100800 */
[----:B------:R-:W-:Y:S01]  /*c200*/  @!P1 IMAD.IADD R8, R8, 0x1, -R20 ;  /* 0x0000000108089824 */ /* 0x000fe200078e0a14 */
[----:B------:R-:W-:Y:S01]  /*c210*/  ISETP.GT.U32.AND P1, PT, R20, R2, PT ;  /* 0x000000021400720c */ /* 0x000fe20003f24070 */
[----:B------:R-:W-:-:S02]  /*c220*/  IMAD.MOV R9, RZ, RZ, -R9 ;  /* 0x000000ffff097224 */ /* 0x000fc400078e0a09 */
[--C-:B------:R-:W-:Y:S01]  /*c230*/  @!P0 IMAD.IADD R5, R5, 0x1, -R20.reuse ;  /* 0x0000000105058824 */ /* 0x100fe200078e0a14 */
[----:B------:R-:W-:Y:S01]  /*c240*/  ISETP.GE.AND P0, PT, R7, RZ, PT ;  /* 0x000000ff0700720c */ /* 0x000fe20003f06270 */
[----:B------:R-:W-:Y:S01]  /*c250*/  @!P6 IMAD.IADD R3, R3, 0x1, -R20 ;  /* 0x000000010303e824 */ /* 0x000fe200078e0a14 */
[----:B------:R-:W-:Y:S01]  /*c260*/  ISETP.GE.AND P6, PT, R4, RZ, PT ;  /* 0x000000ff0400720c */ /* 0x000fe20003fc6270 */
[----:B------:R-:W-:Y:S02]  /*c270*/  IMAD.MOV.U32 R18, RZ, RZ, R8 ;  /* 0x000000ffff127224 */ /* 0x000fe400078e0008 */
[----:B------:R-:W-:Y:S01]  /*c280*/  IMAD R4, R20, R9, R12 ;  /* 0x0000000914047224 */ /* 0x000fe200078e020c */
[C---:B------:R-:W-:Y:S01]  /*c290*/  IADD3 R9, R0.reuse, 0x30, RZ ;  /* 0x0000003000097810 */ /* 0x040fe20007ffe0ff */
[----:B0-----:R-:W-:Y:S01]  /*c2a0*/  IMAD.MOV.U32 R10, RZ, RZ, R5 ;  /* 0x000000ffff0a7224 */ /* 0x001fe200078e0005 */
[----:B------:R-:W-:Y:S01]  /*c2b0*/  IADD3 R5, R0, 0x2e, RZ ;  /* 0x0000002e00057810 */ /* 0x000fe20007ffe0ff */
[----:B------:R-:W-:Y:S01]  /*c2c0*/  @!P2 IMAD.MOV R18, RZ, RZ, -R18 ;  /* 0x000000ffff12a224 */ /* 0x000fe200078e0a12 */
[C---:B------:R-:W-:Y:S01]  /*c2d0*/  ISETP.GT.U32.AND P2, PT, R20.reuse, R3, PT ;  /* 0x000000031400720c */ /* 0x040fe20003f44070 */
[----:B------:R-:W-:Y:S01]  /*c2e0*/  @!P3 IMAD.MOV R10, RZ, RZ, -R10 ;  /* 0x000000ffff0ab224 */ /* 0x000fe200078e0a0a */
[----:B------:R-:W-:Y:S01]  /*c2f0*/  ISETP.GT.U32.AND P3, PT, R20, R4, PT ;  /* 0x000000041400720c */ /* 0x000fe20003f64070 */
[----:B------:R-:W-:Y:S01]  /*c300*/  IMAD.HI.U32 R8, R26, R6, RZ ;  /* 0x000000061a087227 */ /* 0x000fe200078e00ff */
[----:B------:R-:W-:Y:S01]  /*c310*/  STL [R1+0x10c], R18 ;  /* 0x00010c1201007387 */ /* 0x000fe20000100800 */
[----:B------:R-:W-:-:S02]  /*c320*/  IADD3 R12, R0, 0x2a, RZ ;  /* 0x0000002a000c7810 */ /* 0x000fc40007ffe0ff */
[----:B------:R-:W-:Y:S01]  /*c330*/  IMAD.MOV R8, RZ, RZ, -R8 ;  /* 0x000000ffff087224 */ /* 0x000fe200078e0a08 */
[----:B------:R0:W-:Y:S01]  /*c340*/  STL [R1+0x114], R10 ;  /* 0x0001140a01007387 */ /* 0x0001e20000100800 */
[----:B------:R-:W-:Y:S02]  /*c350*/  @!P1 IMAD.IADD R2, R2, 0x1, -R20 ;  /* 0x0000000102029824 */ /* 0x000fe400078e0a14 */
[----:B------:R-:W-:Y:S01]  /*c360*/  IMAD R8, R20, R8, R6 ;  /* 0x0000000814087224 */ /* 0x000fe200078e0206 */
[----:B------:R-:W-:Y:S01]  /*c370*/  IADD3 R6, R0, 0x2c, RZ ;  /* 0x0000002c00067810 */ /* 0x000fe20007ffe0ff */
[--C-:B------:R-:W-:Y:S01]  /*c380*/  @!P2 IMAD.IADD R3, R3, 0x1, -R20.reuse ;  /* 0x000000010303a824 */ /* 0x100fe200078e0a14 */
[----:B------:R-:W-:Y:S01]  /*c390*/  ISETP.GT.U32.AND P1, PT, R20, R2, PT ;  /* 0x000000021400720c */ /* 0x000fe20003f24070 */
[----:B------:R-:W-:Y:S01]  /*c3a0*/  @!P3 IMAD.IADD R4, R4, 0x1, -R20 ;  /* 0x000000010404b824 */ /* 0x000fe200078e0a14 */
[----:B------:R-:W-:Y:S01]  /*c3b0*/  ISETP.GT.U32.AND P3, PT, R20, R8, PT ;  /* 0x000000081400720c */ /* 0x000fe20003f64070 */
[----:B0-----:R-:W-:Y:S01]  /*c3c0*/  IMAD.MOV.U32 R10, RZ, RZ, R3 ;  /* 0x000000ffff0a7224 */ /* 0x001fe200078e0003 */
[----:B------:R-:W-:-:S02]  /*c3d0*/  ISETP.GE.AND P2, PT, R9, RZ, PT ;  /* 0x000000ff0900720c */ /* 0x000fc40003f46270 */
[----:B------:R-:W-:Y:S01]  /*c3e0*/  IABS R9, R9 ;  /* 0x0000000900097213 */ /* 0x000fe20000000000 */
[----:B------:R-:W-:Y:S01]  /*c3f0*/  @!P4 IMAD.MOV R10, RZ, RZ, -R10 ;  /* 0x000000ffff0ac224 */ /* 0x000fe200078e0a0a */
[----:B------:R-:W-:-:S03]  /*c400*/  ISETP.GT.U32.AND P4, PT, R20, R4, PT ;  /* 0x000000041400720c */ /* 0x000fc60003f84070 */
[----:B------:R-:W-:Y:S01]  /*c410*/  IMAD.HI.U32 R7, R26, R9, RZ ;  /* 0x000000091a077227 */ /* 0x000fe200078e00ff */
[----:B------:R0:W-:Y:S03]  /*c420*/  STL [R1+0x144], R10 ;  /* 0x0001440a01007387 */ /* 0x0001e60000100800 */
[--C-:B------:R-:W-:Y:S01]  /*c430*/  @!P1 IMAD.IADD R2, R2, 0x1, -R20.reuse ;  /* 0x0000000102029824 */ /* 0x100fe200078e0a14 */
[----:B------:R-:W-:Y:S01]  /*c440*/  ISETP.GE.AND P1, PT, R5, RZ, PT ;  /* 0x000000ff0500720c */ /* 0x000fe20003f26270 */
[--C-:B------:R-:W-:Y:S01]  /*c450*/  @!P3 IMAD.IADD R8, R8, 0x1, -R20.reuse ;  /* 0x000000010808b824 */ /* 0x100fe200078e0a14 */
[----:B------:R-:W-:Y:S01]  /*c460*/  IABS R5, R5 ;  /* 0x0000000500057213 */ /* 0x000fe20000000000 */
[----:B------:R-:W-:Y:S02]  /*c470*/  IMAD.MOV R7, RZ, RZ, -R7 ;  /* 0x000000ffff077224 */ /* 0x000fe400078e0a07 */
[----:B------:R-:W-:Y:S01]  /*c480*/  @!P4 IMAD.IADD R4, R4, 0x1, -R20 ;  /* 0x000000010404c824 */ /* 0x000fe200078e0a14 */
[----:B------:R-:W-:Y:S01]  /*c490*/  ISETP.GT.U32.AND P3, PT, R20, R8, PT ;  /* 0x000000081400720c */ /* 0x000fe20003f64070 */
[----:B0-----:R-:W-:Y:S01]  /*c4a0*/  IMAD.MOV.U32 R10, RZ, RZ, R2 ;  /* 0x000000ffff0a7224 */ /* 0x001fe200078e0002 */
[----:B------:R-:W-:Y:S01]  /*c4b0*/  IABS R2, R6 ;  /* 0x0000000600027213 */ /* 0x000fe20000000000 */
[----:B------:R-:W-:-:S04]  /*c4c0*/  IMAD.HI.U32 R3, R26, R5, RZ ;  /* 0x000000051a037227 */ /* 0x000fc800078e00ff */
[----:B------:R-:W-:Y:S01]  /*c4d0*/  @!P5 IMAD.MOV R10, RZ, RZ, -R10 ;  /* 0x000000ffff0ad224 */ /* 0x000fe200078e0a0a */
[----:B------:R-:W-:Y:S01]  /*c4e0*/  ISETP.GE.AND P5, PT, R6, RZ, PT ;  /* 0x000000ff0600720c */ /* 0x000fe20003fa6270 */
[----:B------:R-:W-:Y:S02]  /*c4f0*/  IMAD.MOV R6, RZ, RZ, -R3 ;  /* 0x000000ffff067224 */ /* 0x000fe400078e0a03 */
[----:B------:R-:W-:Y:S01]  /*c500*/  IMAD.HI.U32 R3, R26, R2, RZ ;  /* 0x000000021a037227 */ /* 0x000fe200078e00ff */
[----:B------:R0:W-:Y:S03]  /*c510*/  STL [R1+0x14c], R10 ;  /* 0x00014c0a01007387 */ /* 0x0001e60000100800 */
[----:B------:R-:W-:Y:S02]  /*c520*/  @!P3 IMAD.IADD R8, R8, 0x1, -R20 ;  /* 0x000000010808b824 */ /* 0x000fe400078e0a14 */
[----:B------:R-:W-:-:S02]  /*c530*/  IMAD.MOV R3, RZ, RZ, -R3 ;  /* 0x000000ffff037224 */ /* 0x000fc400078e0a03 */
[C---:B------:R-:W-:Y:S02]  /*c540*/  IMAD R5, R20.reuse, R6, R5 ;  /* 0x0000000614057224 */ /* 0x040fe400078e0205 */
[----:B------:R-:W-:Y:S02]  /*c550*/  IMAD R2, R20, R3, R2 ;  /* 0x0000000314027224 */ /* 0x000fe400078e0202 */
[----:B0-----:R-:W-:Y:S01]  /*c560*/  IMAD.MOV.U32 R10, RZ, RZ, R4 ;  /* 0x000000ffff0a7224 */ /* 0x001fe200078e0004 */
[----:B------:R-:W-:Y:S01]  /*c570*/  IADD3 R4, R0, 0x28, RZ ;  /* 0x0000002800047810 */ /* 0x000fe20007ffe0ff */
[C---:B------:R-:W-:Y:S01]  /*c580*/  IMAD R9, R20.reuse, R7, R9 ;  /* 0x0000000714097224 */ /* 0x040fe200078e0209 */
[C---:B------:R-:W-:Y:S01]  /*c590*/  ISETP.GT.U32.AND P3, PT, R20.reuse, R2, PT ;  /* 0x000000021400720c */ /* 0x040fe20003f64070 */
[----:B------:R-:W-:Y:S01]  /*c5a0*/  @!P6 IMAD.MOV R10, RZ, RZ, -R10 ;  /* 0x000000ffff0ae224 */ /* 0x000fe200078e0a0a */
[C---:B------:R-:W-:Y:S01]  /*c5b0*/  ISETP.GT.U32.AND P6, PT, R20.reuse, R5, PT ;  /* 0x000000051400720c */ /* 0x040fe20003fc4070 */
[----:B-1----:R0:W1:Y:S01]  /*c5c0*/  MUFU.RCP R3, R15 ;  /* 0x0000000f00037308 */ /* 0x0020620000001000 */
[----:B------:R-:W-:-:S02]  /*c5d0*/  ISETP.GT.U32.AND P4, PT, R20, R9, PT ;  /* 0x000000091400720c */ /* 0x000fc40003f84070 */
[----:B------:R2:W-:Y:S01]  /*c5e0*/  STL [R1+0x12c], R10 ;  /* 0x00012c0a01007387 */ /* 0x0005e20000100800 */
[----:B------:R-:W-:Y:S02]  /*c5f0*/  IABS R6, R4 ;  /* 0x0000000400067213 */ /* 0x000fe40000000000 */
[----:B------:R-:W-:-:S04]  /*c600*/  IABS R7, R12 ;  /* 0x0000000c00077213 */ /* 0x000fc80000000000 */
[--C-:B------:R-:W-:Y:S02]  /*c610*/  @!P3 IMAD.IADD R2, R2, 0x1, -R20.reuse ;  /* 0x000000010202b824 */ /* 0x100fe400078e0a14 */
[----:B------:R-:W-:Y:S02]  /*c620*/  @!P6 IMAD.IADD R5, R5, 0x1, -R20 ;  /* 0x000000010505e824 */ /* 0x000fe400078e0a14 */
[----:B--2---:R-:W-:Y:S01]  /*c630*/  IMAD.MOV.U32 R10, RZ, RZ, R8 ;  /* 0x000000ffff0a7224 */ /* 0x004fe200078e0008 */
[C---:B------:R-:W-:Y:S01]  /*c640*/  ISETP.GT.U32.AND P3, PT, R20.reuse, R2, PT ;  /* 0x000000021400720c */ /* 0x040fe20003f64070 */
[----:B------:R-:W-:Y:S01]  /*c650*/  @!P4 IMAD.IADD R9, R9, 0x1, -R20 ;  /* 0x000000010909c824 */ /* 0x000fe200078e0a14 */
[----:B------:R-:W-:Y:S01]  /*c660*/  ISETP.GT.U32.AND P6, PT, R20, R5, PT ;  /* 0x000000051400720c */ /* 0x000fe20003fc4070 */
[----:B------:R-:W-:Y:S02]  /*c670*/  @!P0 IMAD.MOV R10, RZ, RZ, -R10 ;  /* 0x000000ffff0a8224 */ /* 0x000fe400078e0a0a */
[----:B------:R-:W-:Y:S01]  /*c680*/  IMAD.HI.U32 R8, R26, R6, RZ ;  /* 0x000000061a087227 */ /* 0x000fe200078e00ff */
[----:B------:R-:W-:-:S02]  /*c690*/  ISETP.GT.U32.AND P4, PT, R20, R9, PT ;  /* 0x000000091400720c */ /* 0x000fc40003f84070 */
[----:B------:R2:W-:Y:S01]  /*c6a0*/  STL [R1+0x11c], R10 ;  /* 0x00011c0a01007387 */ /* 0x0005e20000100800 */
[----:B0-----:R-:W-:-:S04]  /*c6b0*/  IMAD.HI.U32 R15, R26, R7, RZ ;  /* 0x000000071a0f7227 */ /* 0x001fc800078e00ff */
[----:B------:R-:W-:Y:S02]  /*c6c0*/  IMAD.MOV R8, RZ, RZ, -R8 ;  /* 0x000000ffff087224 */ /* 0x000fe400078e0a08 */
[--C-:B------:R-:W-:Y:S01]  /*c6d0*/  @!P6 IMAD.IADD R5, R5, 0x1, -R20.reuse ;  /* 0x000000010505e824 */ /* 0x100fe200078e0a14 */
[----:B--2---:R-:W2:Y:S01]  /*c6e0*/  LDL R10, [R1+0xc48] ;  /* 0x000c4800010a7983 */ /* 0x004ea20000100800 */
[----:B------:R-:W-:Y:S02]  /*c6f0*/  @!P3 IMAD.IADD R2, R2, 0x1, -R20 ;  /* 0x000000010202b824 */ /* 0x000fe400078e0a14 */
[----:B------:R-:W-:Y:S02]  /*c700*/  IMAD.MOV.U32 R11, RZ, RZ, R5 ;  /* 0x000000ffff0b7224 */ /* 0x000fe400078e0005 */
[----:B------:R-:W-:Y:S02]  /*c710*/  IMAD R6, R20, R8, R6 ;  /* 0x0000000814067224 */ /* 0x000fe400078e0206 */
[----:B------:R-:W-:-:S02]  /*c720*/  IMAD.MOV.U32 R5, RZ, RZ, R2 ;  /* 0x000000ffff057224 */ /* 0x000fc400078e0002 */
[----:B------:R-:W-:Y:S02]  /*c730*/  IMAD.MOV R15, RZ, RZ, -R15 ;  /* 0x000000ffff0f7224 */ /* 0x000fe400078e0a0f */
[----:B------:R-:W-:Y:S01]  /*c740*/  @!P4 IMAD.IADD R9, R9, 0x1, -R20 ;  /* 0x000000010909c824 */ /* 0x000fe200078e0a14 */
[----:B------:R-:W-:Y:S01]  /*c750*/  ISETP.GE.AND P4, PT, R4, RZ, PT ;  /* 0x000000ff0400720c */ /* 0x000fe20003f86270 */
[----:B------:R-:W-:Y:S01]  /*c760*/  @!P5 IMAD.MOV R5, RZ, RZ, -R5 ;  /* 0x000000ffff05d224 */ /* 0x000fe200078e0a05 */
[C---:B------:R-:W-:Y:S01]  /*c770*/  ISETP.GT.U32.AND P5, PT, R20.reuse, R6, PT ;  /* 0x000000061400720c */ /* 0x040fe20003fa4070 */
[----:B------:R-:W-:Y:S02]  /*c780*/  IMAD R4, R20, R15, R7 ;  /* 0x0000000f14047224 */ /* 0x000fe400078e0207 */
[----:B------:R-:W-:-:S04]  /*c790*/  IMAD.MOV.U32 R13, RZ, RZ, R9 ;  /* 0x000000ffff0d7224 */ /* 0x000fc800078e0009 */
[----:B------:R-:W-:Y:S01]  /*c7a0*/  @!P2 IMAD.MOV R13, RZ, RZ, -R13 ;  /* 0x000000ffff0da224 */ /* 0x000fe200078e0a0d */
[----:B------:R-:W-:Y:S02]  /*c7b0*/  ISETP.GT.U32.AND P2, PT, R20, R4, PT ;  /* 0x000000041400720c */ /* 0x000fe40003f44070 */
[----:B------:R-:W-:Y:S02]  /*c7c0*/  IADD3 R7, R0, 0x24, RZ ;  /* 0x0000002400077810 */ /* 0x000fe40007ffe0ff */
[----:B-1----:R-:W-:Y:S01]  /*c7d0*/  IADD3 R3, R3, 0xffffffe, RZ ;  /* 0x0ffffffe03037810 */ /* 0x002fe20007ffe0ff */
[----:B------:R-:W-:Y:S01]  /*c7e0*/  @!P1 IMAD.MOV R11, RZ, RZ, -R11 ;  /* 0x000000ffff0b9224 */ /* 0x000fe200078e0a0b */
[----:B------:R-:W-:Y:S01]  /*c7f0*/  ISETP.GE.AND P1, PT, R7, RZ, PT ;  /* 0x000000ff0700720c */ /* 0x000fe20003f26270 */
[--C-:B------:R-:W-:Y:S01]  /*c800*/  @!P5 IMAD.IADD R6, R6, 0x1, -R20.reuse ;  /* 0x000000010606d824 */ /* 0x100fe200078e0a14 */
[----:B------:R-:W-:Y:S02]  /*c810*/  IABS R7, R7 ;  /* 0x0000000700077213 */ /* 0x000fe40000000000 */
[----:B------:R-:W0:Y:S02]  /*c820*/  F2I.FTZ.U32.TRUNC.NTZ R3, R3 ;  /* 0x0000000300037305 */ /* 0x000e24000021f000 */
[----:B------:R-:W-:Y:S01]  /*c830*/  ISETP.GT.U32.AND P5, PT, R20, R6, PT ;  /* 0x000000061400720c */ /* 0x000fe20003fa4070 */
[----:B------:R-:W-:-:S02]  /*c840*/  @!P2 IMAD.IADD R4, R4, 0x1, -R20 ;  /* 0x000000010404a824 */ /* 0x000fc400078e0a14 */
[----:B------:R-:W-:-:S03]  /*c850*/  IMAD.HI.U32 R15, R26, R7, RZ ;  /* 0x000000071a0f7227 */ /* 0x000fc600078e00ff */
[----:B------:R-:W-:Y:S01]  /*c860*/  ISETP.GT.U32.AND P2, PT, R20, R4, PT ;  /* 0x000000041400720c */ /* 0x000fe20003f44070 */
[----:B------:R-:W-:-:S04]  /*c870*/  IMAD.MOV R15, RZ, RZ, -R15 ;  /* 0x000000ffff0f7224 */ /* 0x000fc800078e0a0f */
[----:B------:R-:W-:Y:S01]  /*c880*/  IMAD R7, R20, R15, R7 ;  /* 0x0000000f14077224 */ /* 0x000fe200078e0207 */
[----:B------:R-:W-:Y:S01]  /*c890*/  ISETP.GE.AND P0, PT, R12, RZ, PT ;  /* 0x000000ff0c00720c */ /* 0x000fe20003f06270 */
[--C-:B------:R-:W-:Y:S01]  /*c8a0*/  @!P5 IMAD.IADD R6, R6, 0x1, -R20.reuse ;  /* 0x000000010606d824 */ /* 0x100fe200078e0a14 */
[----:B------:R-:W-:Y:S01]  /*c8b0*/  IADD3 R12, R0, 0x22, RZ ;  /* 0x00000022000c7810 */ /* 0x000fe20007ffe0ff */
[--C-:B0-----:R-:W-:Y:S01]  /*c8c0*/  IMAD.MOV R9, RZ, RZ, -R3.reuse ;  /* 0x000000ffff097224 */ /* 0x101fe200078e0a03 */
[----:B------:R-:W-:Y:S01]  /*c8d0*/  ISETP.GT.U32.AND P5, PT, R20, R7, PT ;  /* 0x000000071400720c */ /* 0x000fe20003fa4070 */
[----:B------:R-:W-:Y:S01]  /*c8e0*/  IMAD.MOV.U32 R2, RZ, RZ, RZ ;  /* 0x000000ffff027224 */ /* 0x000fe200078e00ff */
[----:B------:R-:W-:Y:S01]  /*c8f0*/  IADD3 R8, R0, 0x26, RZ ;  /* 0x0000002600087810 */ /* 0x000fe20007ffe0ff */
[----:B------:R-:W-:Y:S01]  /*c900*/  IMAD R9, R9, R21, RZ ;  /* 0x0000001509097224 */ /* 0x000fe200078e02ff */
[----:B------:R-:W-:Y:S01]  /*c910*/  ISETP.GE.AND P3, PT, R12, RZ, PT ;  /* 0x000000ff0c00720c */ /* 0x000fe20003f66270 */
[----:B------:R-:W-:Y:S01]  /*c920*/  @!P2 IMAD.IADD R4, R4, 0x1, -R20 ;  /* 0x000000010404a824 */ /* 0x000fe200078e0a14 */
[----:B------:R-:W-:Y:S01]  /*c930*/  STL [R1+0xcc], R13 ;  /* 0x0000cc0d01007387 */ /* 0x000fe20000100800 */
[----:B------:R-:W-:Y:S01]  /*c940*/  IABS R12, R12 ;  /* 0x0000000c000c7213 */ /* 0x000fe20000000000 */
[----:B------:R-:W-:Y:S01]  /*c950*/  IMAD.HI.U32 R9, R3, R9, R2 ;  /* 0x0000000903097227 */ /* 0x000fe200078e0002 */
[----:B------:R-:W-:Y:S01]  /*c960*/  ISETP.GE.AND P6, PT, R8, RZ, PT ;  /* 0x000000ff0800720c */ /* 0x000fe20003fc6270 */
[----:B------:R0:W-:Y:S01]  /*c970*/  STL [R1+0xec], R11 ;  /* 0x0000ec0b01007387 */ /* 0x0001e20000100800 */
[----:B------:R-:W-:-:S02]  /*c980*/  IABS R8, R8 ;  /* 0x0000000800087213 */ /* 0x000fc40000000000 */
[----:B------:R-:W-:Y:S01]  /*c990*/  IADD3 R2, R0, 0x20, RZ ;  /* 0x0000002000027810 */ /* 0x000fe20007ffe0ff */
[----:B------:R1:W-:Y:S01]  /*c9a0*/  STL [R1+0xd4], R5 ;  /* 0x0000d40501007387 */ /* 0x0003e20000100800 */
[----:B------:R-:W-:Y:S02]  /*c9b0*/  @!P5 IMAD.IADD R7, R7, 0x1, -R20 ;  /* 0x000000010707d824 */ /* 0x000fe400078e0a14 */
[----:B0-----:R-:W-:Y:S02]  /*c9c0*/  IMAD.MOV.U32 R11, RZ, RZ, R4 ;  /* 0x000000ffff0b7224 */ /* 0x001fe400078e0004 */
[----:B------:R-:W-:-:S04]  /*c9d0*/  IMAD.HI.U32 R18, R26, R8, RZ ;  /* 0x000000081a127227 */ /* 0x000fc800078e00ff */
[----:B-1----:R-:W-:-:S04]  /*c9e0*/  IMAD.HI.U32 R5, R26, R12, RZ ;  /* 0x0000000c1a057227 */ /* 0x002fc800078e00ff */
[----:B------:R-:W-:Y:S01]  /*c9f0*/  @!P0 IMAD.MOV R11, RZ, RZ, -R11 ;  /* 0x000000ffff0b8224 */ /* 0x000fe200078e0a0b */
[----:B------:R-:W-:Y:S01]  /*ca00*/  ISETP.GE.AND P0, PT, R2, RZ, PT ;  /* 0x000000ff0200720c */ /* 0x000fe20003f06270 */
[----:B------:R-:W-:Y:S01]  /*ca10*/  IMAD.MOV R5, RZ, RZ, -R5 ;  /* 0x000000ffff057224 */ /* 0x000fe200078e0a05 */
[----:B------:R-:W-:Y:S01]  /*ca20*/  IABS R2, R2 ;  /* 0x0000000200027213 */ /* 0x000fe20000000000 */
[----:B------:R-:W-:Y:S01]  /*ca30*/  IMAD.MOV R18, RZ, RZ, -R18 ;  /* 0x000000ffff127224 */ /* 0x000fe200078e0a12 */
[C---:B------:R-:W-:Y:S01]  /*ca40*/  ISETP.GT.U32.AND P5, PT, R20.reuse, R7, PT ;  /* 0x000000071400720c */ /* 0x040fe20003fa4070 */
[----:B------:R-:W-:Y:S02]  /*ca50*/  IMAD R12, R20, R5, R12 ;  /* 0x00000005140c7224 */ /* 0x000fe400078e020c */
[----:B------:R-:W-:Y:S01]  /*ca60*/  IMAD.HI.U32 R15, R26, R2, RZ ;  /* 0x000000021a0f7227 */ /* 0x000fe200078e00ff */
[----:B------:R-:W-:-:S03]  /*ca70*/  IABS R3, R0 ;  /* 0x0000000000037213 */ /* 0x000fc60000000000 */
[----:B------:R-:W-:Y:S02]  /*ca80*/  IMAD R8, R20, R18, R8 ;  /* 0x0000001214087224 */ /* 0x000fe400078e0208 */
[----:B------:R-:W-:-:S03]  /*ca90*/  IMAD.MOV R15, RZ, RZ, -R15 ;  /* 0x000000ffff0f7224 */ /* 0x000fc600078e0a0f */
[C---:B------:R-:W-:Y:S01]  /*caa0*/  ISETP.GT.U32.AND P2, PT, R20.reuse, R8, PT ;  /* 0x000000081400720c */ /* 0x040fe20003f44070 */
[----:B------:R-:W-:Y:S02]  /*cab0*/  IMAD R2, R20, R15, R2 ;  /* 0x0000000f14027224 */ /* 0x000fe400078e0202 */
[----:B------:R-:W-:-:S03]  /*cac0*/  @!P5 IMAD.IADD R7, R7, 0x1, -R20 ;  /* 0x000000010707d824 */ /* 0x000fc600078e0a14 */
[----:B------:R-:W-:-:S07]  /*cad0*/  ISETP.GT.U32.AND P5, PT, R20, R2, PT ;  /* 0x000000021400720c */ /* 0x000fce0003fa4070 */
[----:B------:R-:W-:Y:S01]  /*cae0*/  @!P2 IMAD.IADD R8, R8, 0x1, -R20 ;  /* 0x000000010808a824 */ /* 0x000fe200078e0a14 */
[----:B------:R-:W-:-:S04]  /*caf0*/  IADD3 R5, R0, 0x1e, RZ ;  /* 0x0000001e00057810 */ /* 0x000fc80007ffe0ff */
[----:B------:R-:W-:Y:S01]  /*cb00*/  ISETP.GT.U32.AND P2, PT, R20, R8, PT ;  /* 0x000000081400720c */ /* 0x000fe20003f44070 */
[----:B------:R-:W-:Y:S01]  /*cb10*/  @!P5 IMAD.IADD R2, R2, 0x1, -R20 ;  /* 0x000000010202d824 */ /* 0x000fe200078e0a14 */
[----:B------:R-:W-:-:S05]  /*cb20*/  IABS R4, R5 ;  /* 0x0000000500047213 */ /* 0x000fca0000000000 */
[----:B------:R-:W-:Y:S01]  /*cb30*/  IMAD.HI.U32 R18, R26, R4, RZ ;  /* 0x000000041a127227 */ /* 0x000fe200078e00ff */
[----:B------:R-:W-:-:S05]  /*cb40*/  IADD3 R24, R0, 0x18, RZ ;  /* 0x0000001800187810 */ /* 0x000fca0007ffe0ff */
[----:B------:R-:W-:Y:S01]  /*cb50*/  @!P2 IMAD.IADD R8, R8, 0x1, -R20 ;  /* 0x000000010808a824 */ /* 0x000fe200078e0a14 */
[----:B------:R-:W-:Y:S01]  /*cb60*/  ISETP.GE.AND P2, PT, R5, RZ, PT ;  /* 0x000000ff0500720c */ /* 0x000fe20003f46270 */
[----:B------:R-:W-:-:S04]  /*cb70*/  IMAD.MOV R5, RZ, RZ, -R18 ;  /* 0x000000ffff057224 */ /* 0x000fc800078e0a12 */
[----:B------:R-:W-:Y:S02]  /*cb80*/  IMAD R4, R20, R5, R4 ;  /* 0x0000000514047224 */ /* 0x000fe400078e0204 */
[----:B------:R-:W-:Y:S01]  /*cb90*/  IMAD.MOV.U32 R13, RZ, RZ, R8 ;  /* 0x000000ffff0d7224 */ /* 0x000fe200078e0008 */
[----:B------:R-:W-:-:S03]  /*cba0*/  IADD3 R14, R0, 0x6, RZ ;  /* 0x00000006000e7810 */ /* 0x000fc60007ffe0ff */
[----:B------:R-:W-:Y:S01]  /*cbb0*/  @!P6 IMAD.MOV R13, RZ, RZ, -R13 ;  /* 0x000000ffff0de224 */ /* 0x000fe200078e0a0d */
[----:B------:R-:W-:-:S04]  /*cbc0*/  IADD3 R25, R0, 0x16, RZ ;  /* 0x0000001600197810 */ /* 0x000fc80007ffe0ff */
[----:B------:R-:W-:Y:S02]  /*cbd0*/  IABS R8, R25 ;  /* 0x0000001900087213 */ /* 0x000fe40000000000 */
[----:B------:R-:W-:-:S04]  /*cbe0*/  IADD3 R5, R0, 0x1c, RZ ;  /* 0x0000001c00057810 */ /* 0x000fc80007ffe0ff */
[----:B------:R-:W-:Y:S02]  /*cbf0*/  ISETP.GE.AND P6, PT, R5, RZ, PT ;  /* 0x000000ff0500720c */ /* 0x000fe40003fc6270 */
[----:B------:R-:W-:-:S05]  /*cc00*/  IABS R5, R5 ;  /* 0x0000000500057213 */ /* 0x000fca0000000000 */
[----:B------:R-:W-:-:S04]  /*cc10*/  IMAD.HI.U32 R19, R26, R5, RZ ;  /* 0x000000051a137227 */ /* 0x000fc800078e00ff */
[----:B------:R-:W-:-:S04]  /*cc20*/  IMAD.MOV R19, RZ, RZ, -R19 ;  /* 0x000000ffff137224 */ /* 0x000fc800078e0a13 */
[----:B------:R-:W-:Y:S01]  /*cc30*/  IMAD R5, R20, R19, R5 ;  /* 0x0000001314057224 */ /* 0x000fe200078e0205 */
[----:B--2---:R-:W-:Y:S01]  /*cc40*/  IABS R27, R10 ;  /* 0x0000000a001b7213 */ /* 0x004fe20000000000 */
[----:B------:R0:W-:Y:S02]  /*cc50*/  STL [R1+0xdf0], R10 ;  /* 0x000df00a01007387 */ /* 0x0001e40000100800 */
[----:B0-----:R-:W-:-:S04]  /*cc60*/  IMAD.MOV.U32 R10, RZ, RZ, R6 ;  /* 0x000000ffff0a7224 */ /* 0x001fc800078e0006 */
[----:B------:R-:W-:Y:S01]  /*cc70*/  @!P4 IMAD.MOV R10, RZ, RZ, -R10 ;  /* 0x000000ffff0ac224 */ /* 0x000fe200078e0a0a */
[----:B------:R-:W-:Y:S01]  /*cc80*/  ISETP.GT.U32.AND P4, PT, R20, R12, PT ;  /* 0x0000000c1400720c */ /* 0x000fe20003f84070 */
[----:B------:R-:W-:-:S04]  /*cc90*/  IMAD.HI.U32 R6, R9, R27, RZ ;  /* 0x0000001b09067227 */ /* 0x000fc800078e00ff */
[----:B------:R-:W-:Y:S01]  /*cca0*/  IMAD.HI.U32 R9, R26, R3, RZ ;  /* 0x000000031a097227 */ /* 0x000fe200078e00ff */
[----:B------:R0:W-:Y:S03]  /*ccb0*/  STL [R1+0x7c], R11 ;  /* 0x00007c0b01007387 */ /* 0x0001e60000100800 */
[----:B------:R-:W-:Y:S02]  /*ccc0*/  IMAD.MOV R9, RZ, RZ, -R9 ;  /* 0x000000ffff097224 */ /* 0x000fe400078e0a09 */
[----:B------:R-:W-:Y:S02]  /*ccd0*/  IMAD.MOV R6, RZ, RZ, -R6 ;  /* 0x000000ffff067224 */ /* 0x000fe400078e0a06 */
[----:B------:R-:W-:Y:S02]  /*cce0*/  IMAD R3, R20, R9, R3 ;  /* 0x0000000914037224 */ /* 0x000fe400078e0203 */
[----:B0-----:R-:W-:-:S02]  /*ccf0*/  IMAD.MOV.U32 R11, RZ, RZ, R7 ;  /* 0x000000ffff0b7224 */ /* 0x001fc400078e0007 */
[----:B------:R-:W-:Y:S02]  /*cd00*/  @!P4 IMAD.IADD R12, R12, 0x1, -R20 ;  /* 0x000000010c0cc824 */ /* 0x000fe400078e0a14 */
[----:B------:R-:W-:Y:S01]  /*cd10*/  @!P1 IMAD.MOV R11, RZ, RZ, -R11 ;  /* 0x000000ffff0b9224 */ /* 0x000fe200078e0a0b */
[C---:B------:R-:W-:Y:S01]  /*cd20*/  ISETP.GT.U32.AND P1, PT, R20.reuse, R3, PT ;  /* 0x000000031400720c */ /* 0x040fe20003f24070 */
[----:B------:R-:W-:Y:S01]  /*cd30*/  IMAD R27, R21, R6, R27 ;  /* 0x00000006151b7224 */ /* 0x000fe200078e021b */
[----:B------:R-:W-:-:S04]  /*cd40*/  ISETP.GT.U32.AND P4, PT, R20, R12, PT ;  /* 0x0000000c1400720c */ /* 0x000fc80003f84070 */
[----:B------:R-:W-:Y:S01]  /*cd50*/  ISETP.GT.U32.AND P5, PT, R21, R27, PT ;  /* 0x0000001b1500720c */ /* 0x000fe20003fa4070 */
[----:B------:R0:W-:Y:S01]  /*cd60*/  STL [R1+0x80], R10 ;  /* 0x0000800a01007387 */ /* 0x0001e20000100800 */
[----:B------:R-:W-:-:S05]  /*cd70*/  IADD3 R6, R0, 0x1a, RZ ;  /* 0x0000001a00067810 */ /* 0x000fca0007ffe0ff */
[--C-:B------:R-:W-:Y:S01]  /*cd80*/  @!P1 IMAD.IADD R3, R3, 0x1, -R20.reuse ;  /* 0x0000000103039824 */ /* 0x100fe200078e0a14 */
[----:B------:R-:W-:Y:S01]  /*cd90*/  ISETP.GT.U32.AND P1, PT, R20, R2, PT ;  /* 0x000000021400720c */ /* 0x000fe20003f24070 */
[----:B------:R-:W-:Y:S01]  /*cda0*/  @!P4 IMAD.IADD R12, R12, 0x1, -R20 ;  /* 0x000000010c0cc824 */ /* 0x000fe200078e0a14 */
[----:B0-----:R-:W-:Y:S02]  /*cdb0*/  IADD3 R10, R0, 0x14, RZ ;  /* 0x00000014000a7810 */ /* 0x001fe40007ffe0ff */
[----:B------:R-:W-:Y:S01]  /*cdc0*/  ISETP.GE.AND P4, PT, R6, RZ, PT ;  /* 0x000000ff0600720c */ /* 0x000fe20003f86270 */
[----:B------:R-:W-:Y:S01]  /*cdd0*/  @!P5 IMAD.IADD R27, R27, 0x1, -R21 ;  /* 0x000000011b1bd824 */ /* 0x000fe200078e0a15 */
[----:B------:R-:W-:Y:S01]  /*cde0*/  IABS R9, R10 ;  /* 0x0000000a00097213 */ /* 0x000fe20000000000 */
[----:B------:R0:W-:Y:S01]  /*cdf0*/  STL [R1+0x50], R10 ;  /* 0x0000500a01007387 */ /* 0x0001e20000100800 */
[----:B------:R-:W-:Y:S02]  /*ce00*/  IABS R6, R6 ;  /* 0x0000000600067213 */ /* 0x000fe40000000000 */
[----:B------:R-:W-:Y:S01]  /*ce10*/  IABS R7, R24 ;  /* 0x0000001800077213 */ /* 0x000fe20000000000 */
[----:B0-----:R-:W-:-:S02]  /*ce20*/  IMAD.MOV.U32 R10, RZ, RZ, R12 ;  /* 0x000000ffff0a7224 */ /* 0x001fc400078e000c */
[----:B------:R-:W-:-:S04]  /*ce30*/  IMAD.HI.U32 R18, R26, R6, RZ ;  /* 0x000000061a127227 */ /* 0x000fc800078e00ff */
[----:B------:R-:W-:Y:S01]  /*ce40*/  @!P3 IMAD.MOV R10, RZ, RZ, -R10 ;  /* 0x000000ffff0ab224 */ /* 0x000fe200078e0a0a */
[----:B------:R-:W-:Y:S01]  /*ce50*/  ISETP.GT.U32.AND P3, PT, R21, R27, PT ;  /* 0x0000001b1500720c */ /* 0x000fe20003f64070 */
[----:B------:R-:W-:Y:S01]  /*ce60*/  @!P1 IMAD.IADD R2, R2, 0x1, -R20 ;  /* 0x0000000102029824 */ /* 0x000fe200078e0a14 */
[----:B------:R-:W-:Y:S01]  /*ce70*/  ISETP.GT.U32.AND P1, PT, R20, R4, PT ;  /* 0x000000041400720c */ /* 0x000fe20003f24070 */
[----:B------:R-:W-:-:S04]  /*ce80*/  IMAD.HI.U32 R15, R26, R7, RZ ;  /* 0x000000071a0f7227 */ /* 0x000fc800078e00ff */
[----:B------:R-:W-:Y:S02]  /*ce90*/  IMAD.MOV R18, RZ, RZ, -R18 ;  /* 0x000000ffff127224 */ /* 0x000fe400078e0a12 */
[----:B------:R-:W-:Y:S02]  /*cea0*/  IMAD.MOV R15, RZ, RZ, -R15 ;  /* 0x000000ffff0f7224 */ /* 0x000fe400078e0a0f */
[C---:B------:R-:W-:Y:S02]  /*ceb0*/  IMAD R6, R20.reuse, R18, R6 ;  /* 0x0000001214067224 */ /* 0x040fe400078e0206 */
[C---:B------:R-:W-:Y:S02]  /*cec0*/  IMAD R7, R20.reuse, R15, R7 ;  /* 0x0000000f14077224 */ /* 0x040fe400078e0207 */
[----:B------:R-:W-:Y:S01]  /*ced0*/  @!P3 IMAD.IADD R27, R27, 0x1, -R21 ;  /* 0x000000011b1bb824 */ /* 0x000fe200078e0a15 */
[----:B------:R-:W-:Y:S01]  /*cee0*/  ISETP.GT.U32.AND P3, PT, R20, R6, PT ;  /* 0x000000061400720c */ /* 0x000fe20003f64070 */
[----:B------:R-:W-:Y:S01]  /*cef0*/  @!P1 IMAD.IADD R4, R4, 0x1, -R20 ;  /* 0x0000000104049824 */ /* 0x000fe200078e0a14 */
[----:B------:R-:W-:-:S11]  /*cf00*/  ISETP.GT.U32.AND P1, PT, R20, R7, PT ;  /* 0x000000071400720c */ /* 0x000fd60003f24070 */
[--C-:B------:R-:W-:Y:S02]  /*cf10*/  @!P3 IMAD.IADD R6, R6, 0x1, -R20.reuse ;  /* 0x000000010606b824 */ /* 0x100fe400078e0a14 */
[----:B------:R-:W-:-:S03]  /*cf20*/  @!P1 IMAD.IADD R7, R7, 0x1, -R20 ;  /* 0x0000000107079824 */ /* 0x000fc600078e0a14 */
[----:B------:R-:W-:Y:S01]  /*cf30*/  ISETP.GT.U32.AND P1, PT, R20, R6, PT ;  /* 0x000000061400720c */ /* 0x000fe20003f24070 */
[----:B------:R-:W-:Y:S01]  /*cf40*/  @!P0 IMAD.MOV R2, RZ, RZ, -R2 ;  /* 0x000000ffff028224 */ /* 0x000fe200078e0a02 */
[----:B------:R-:W-:Y:S04]  /*cf50*/  STL [R1+0x2c], R13 ;  /* 0x00002c0d01007387 */ /* 0x000fe80000100800 */
[----:B------:R-:W-:Y:S07]  /*cf60*/  STL [R1+0x38], R11 ;  /* 0x0000380b01007387 */ /* 0x000fee0000100800 */
[----:B------:R-:W-:Y:S01]  /*cf70*/  @!P1 IMAD.IADD R6, R6, 0x1, -R20 ;  /* 0x0000000106069824 */ /* 0x000fe200078e0a14 */
[----:B------:R-:W-:-:S02]  /*cf80*/  ISETP.GE.AND P1, PT, R24, RZ, PT ;  /* 0x000000ff1800720c */ /* 0x000fc40003f26270 */
[----:B------:R-:W-:Y:S01]  /*cf90*/  IABS R24, R14 ;  /* 0x0000000e00187213 */ /* 0x000fe20000000000 */
[----:B------:R-:W-:Y:S04]  /*cfa0*/  STL [R1+0x30], R10 ;  /* 0x0000300a01007387 */ /* 0x000fe80000100800 */
[----:B------:R-:W-:Y:S04]  /*cfb0*/  STL [R1+0xdf4], R27 ;  /* 0x000df41b01007387 */ /* 0x000fe80000100800 */
[----:B------:R0:W-:Y:S01]  /*cfc0*/  STL [R1+0xd98], R2 ;  /* 0x000d980201007387 */ /* 0x0001e20000100800 */
[----:B------:R-:W-:-:S04]  /*cfd0*/  IMAD.HI.U32 R12, R26, R8, RZ ;  /* 0x000000081a0c7227 */ /* 0x000fc800078e00ff */
[----:B0-----:R-:W-:-:S04]  /*cfe0*/  IMAD.HI.U32 R2, R26, R24, RZ ;  /* 0x000000181a027227 */ /* 0x001fc800078e00ff */
[----:B------:R-:W-:Y:S01]  /*cff0*/  IMAD.MOV R2, RZ, RZ, -R2 ;  /* 0x000000ffff027224 */ /* 0x000fe200078e0a02 */
[----:B------:R-:W-:Y:S01]  /*d000*/  IADD3 R27, R0, 0x12, RZ ;  /* 0x00000012001b7810 */ /* 0x000fe20007ffe0ff */
[----:B------:R-:W-:Y:S02]  /*d010*/  IMAD.MOV R12, RZ, RZ, -R12 ;  /* 0x000000ffff0c7224 */ /* 0x000fe400078e0a0c */
[----:B------:R-:W-:Y:S02]  /*d020*/  IMAD R24, R20, R2, R24 ;  /* 0x0000000214187224 */ /* 0x000fe400078e0218 */
[----:B------:R-:W-:Y:S01]  /*d030*/  IMAD.HI.U32 R15, R26, R9, RZ ;  /* 0x000000091a0f7227 */ /* 0x000fe200078e00ff */
[----:B------:R-:W2:Y:S01]  /*d040*/  LDL.LU R2, [R1+0x50] ;  /* 0x0000500001027983 */ /* 0x000ea20000300800 */
[C---:B------:R-:W-:Y:S02]  /*d050*/  ISETP.GT.U32.AND P5, PT, R20.reuse, R3, PT ;  /* 0x000000031400720c */ /* 0x040fe40003fa4070 */
[C---:B------:R-:W-:Y:S01]  /*d060*/  IMAD R8, R20.reuse, R12, R8 ;  /* 0x0000000c14087224 */ /* 0x040fe200078e0208 */
[----:B------:R-:W-:Y:S01]  /*d070*/  IABS R12, R27 ;  /* 0x0000001b000c7213 */ /* 0x000fe20000000000 */
[----:B------:R-:W-:Y:S01]  /*d080*/  IMAD.MOV R15, RZ, RZ, -R15 ;  /* 0x000000ffff0f7224 */ /* 0x000fe200078e0a0f */
[----:B------:R-:W-:-:S03]  /*d090*/  ISETP.GT.U32.AND P0, PT, R20, R7, PT ;  /* 0x000000071400720c */ /* 0x000fc60003f04070 */
[----:B------:R-:W-:Y:S02]  /*d0a0*/  IMAD R9, R20, R15, R9 ;  /* 0x0000000f14097224 */ /* 0x000fe400078e0209 */
[----:B------:R-:W-:Y:S01]  /*d0b0*/  IMAD.HI.U32 R15, R26, R12, RZ ;  /* 0x0000000c1a0f7227 */ /* 0x000fe200078e00ff */
[----:B------:R-:W-:-:S03]  /*d0c0*/  IADD3 R10, R0, 0x10, RZ ;  /* 0x00000010000a7810 */ /* 0x000fc60007ffe0ff */
[----:B------:R-:W-:Y:S01]  /*d0d0*/  IMAD.MOV R15, RZ, RZ, -R15 ;  /* 0x000000ffff0f7224 */ /* 0x000fe200078e0a0f */
[----:B------:R-:W-:Y:S01]  /*d0e0*/  IABS R19, R10 ;  /* 0x0000000a00137213 */ /* 0x000fe20000000000 */
[----:B------:R-:W-:Y:S01]  /*d0f0*/  @!P5 IMAD.IADD R3, R3, 0x1, -R20 ;  /* 0x000000010303d824 */ /* 0x000fe200078e0a14 */
[C---:B------:R-:W-:Y:S01]  /*d100*/  ISETP.GT.U32.AND P5, PT, R20.reuse, R5, PT ;  /* 0x000000051400720c */ /* 0x040fe20003fa4070 */
[----:B------:R-:W-:Y:S02]  /*d110*/  IMAD R12, R20, R15, R12 ;  /* 0x0000000f140c7224 */ /* 0x000fe400078e020c */
[----:B------:R-:W-:Y:S02]  /*d120*/  @!P0 IMAD.IADD R7, R7, 0x1, -R20 ;  /* 0x0000000107078824 */ /* 0x000fe400078e0a14 */
[----:B------:R-:W-:Y:S01]  /*d130*/  IMAD.HI.U32 R21, R26, R19, RZ ;  /* 0x000000131a157227 */ /* 0x000fe200078e00ff */
[----:B------:R-:W-:Y:S02]  /*d140*/  ISETP.GT.U32.AND P0, PT, R20, R12, PT ;  /* 0x0000000c1400720c */ /* 0x000fe40003f04070 */
[----:B------:R-:W-:Y:S01]  /*d150*/  IADD3 R22, R0, 0xe, RZ ;  /* 0x0000000e00167810 */ /* 0x000fe20007ffe0ff */
[----:B------:R-:W-:-:S03]  /*d160*/  IMAD.MOV R15, RZ, RZ, -R21 ;  /* 0x000000ffff0f7224 */ /* 0x000fc600078e0a15 */
[----:B------:R-:W-:Y:S01]  /*d170*/  IABS R18, R22 ;  /* 0x0000001600127213 */ /* 0x000fe20000000000 */
[----:B------:R-:W-:Y:S01]  /*d180*/  @!P5 IMAD.IADD R5, R5, 0x1, -R20 ;  /* 0x000000010505d824 */ /* 0x000fe200078e0a14 */
[C---:B------:R-:W-:Y:S01]  /*d190*/  ISETP.GT.U32.AND P5, PT, R20.reuse, R4, PT ;  /* 0x000000041400720c */ /* 0x040fe20003fa4070 */
[----:B------:R-:W-:Y:S02]  /*d1a0*/  IMAD R15, R20, R15, R19 ;  /* 0x0000000f140f7224 */ /* 0x000fe400078e0213 */
[----:B------:R-:W-:-:S04]  /*d1b0*/  IMAD.HI.U32 R23, R26, R18, RZ ;  /* 0x000000121a177227 */ /* 0x000fc800078e00ff */
[----:B------:R-:W-:Y:S01]  /*d1c0*/  @!P0 IMAD.IADD R12, R12, 0x1, -R20 ;  /* 0x000000010c0c8824 */ /* 0x000fe200078e0a14 */
[C---:B------:R-:W-:Y:S01]  /*d1d0*/  ISETP.GT.U32.AND P0, PT, R20.reuse, R15, PT ;  /* 0x0000000f1400720c */ /* 0x040fe20003f04070 */
[----:B------:R-:W-:Y:S01]  /*d1e0*/  IMAD.MOV R21, RZ, RZ, -R23 ;  /* 0x000000ffff157224 */ /* 0x000fe200078e0a17 */
[----:B------:R-:W-:-:S03]  /*d1f0*/  ISETP.GT.U32.AND P3, PT, R20, R5, PT ;  /* 0x000000051400720c */ /* 0x000fc60003f64070 */
[----:B------:R-:W-:Y:S01]  /*d200*/  @!P5 IMAD.IADD R4, R4, 0x1, -R20 ;  /* 0x000000010404d824 */ /* 0x000fe200078e0a14 */
[C---:B------:R-:W-:Y:S01]  /*d210*/  ISETP.GT.U32.AND P5, PT, R20.reuse, R8, PT ;  /* 0x000000081400720c */ /* 0x040fe20003fa4070 */
[----:B------:R-:W-:-:S06]  /*d220*/  IMAD R18, R20, R21, R18 ;  /* 0x0000001514127224 */ /* 0x000fcc00078e0212 */
[--C-:B------:R-:W-:Y:S01]  /*d230*/  @!P0 IMAD.IADD R15, R15, 0x1, -R20.reuse ;  /* 0x000000010f0f8824 */ /* 0x100fe200078e0a14 */
[C---:B------:R-:W-:Y:S01]  /*d240*/  ISETP.GT.U32.AND P0, PT, R20.reuse, R18, PT ;  /* 0x000000121400720c */ /* 0x040fe20003f04070 */
[--C-:B------:R-:W-:Y:S01]  /*d250*/  @!P3 IMAD.IADD R5, R5, 0x1, -R20.reuse ;  /* 0x000000010505b824 */ /* 0x100fe200078e0a14 */
[----:B------:R-:W-:Y:S02]  /*d260*/  ISETP.GT.U32.AND P3, PT, R20, R9, PT ;  /* 0x000000091400720c */ /* 0x000fe40003f64070 */
[C---:B------:R-:W-:Y:S02]  /*d270*/  IADD3 R29, R0.reuse, 0xc, RZ ;  /* 0x0000000c001d7810 */ /* 0x040fe40007ffe0ff */
[----:B------:R-:W-:Y:S01]  /*d280*/  IADD3 R17, R0, 0xa, RZ ;  /* 0x0000000a00117810 */ /* 0x000fe20007ffe0ff */
[----:B------:R-:W-:Y:S01]  /*d290*/  @!P5 IMAD.IADD R8, R8, 0x1, -R20 ;  /* 0x000000010808d824 */ /* 0x000fe200078e0a14 */
[----:B------:R-:W-:Y:S02]  /*d2a0*/  IABS R19, R29 ;  /* 0x0000001d00137213 */ /* 0x000fe40000000000 */
[----:B------:R-:W-:-:S02]  /*d2b0*/  IABS R21, R17 ;  /* 0x0000001100157213 */ /* 0x000fc40000000000 */
[----:B------:R-:W-:Y:S01]  /*d2c0*/  ISETP.GE.AND P5, PT, R25, RZ, PT ;  /* 0x000000ff1900720c */ /* 0x000fe20003fa6270 */
[----:B------:R-:W-:Y:S01]  /*d2d0*/  @!P0 IMAD.IADD R18, R18, 0x1, -R20 ;  /* 0x0000000112128824 */ /* 0x000fe200078e0a14 */
[----:B------:R-:W-:Y:S01]  /*d2e0*/  ISETP.GT.U32.AND P0, PT, R20, R8, PT ;  /* 0x000000081400720c */ /* 0x000fe20003f04070 */
[----:B------:R-:W-:-:S04]  /*d2f0*/  IMAD.HI.U32 R25, R26, R19, RZ ;  /* 0x000000131a197227 */ /* 0x000fc800078e00ff */
[----:B------:R-:W-:-:S04]  /*d300*/  IMAD.HI.U32 R28, R26, R21, RZ ;  /* 0x000000151a1c7227 */ /* 0x000fc800078e00ff */
[----:B------:R-:W-:Y:S01]  /*d310*/  @!P3 IMAD.IADD R9, R9, 0x1, -R20 ;  /* 0x000000010909b824 */ /* 0x000fe200078e0a14 */
[----:B------:R-:W-:Y:S01]  /*d320*/  ISETP.GE.AND P3, PT, R0, RZ, PT ;  /* 0x000000ff0000720c */ /* 0x000fe20003f66270 */
[----:B------:R-:W-:Y:S02]  /*d330*/  IMAD.MOV R25, RZ, RZ, -R25 ;  /* 0x000000ffff197224 */ /* 0x000fe400078e0a19 */
[----:B------:R-:W-:Y:S02]  /*d340*/  IMAD.MOV R28, RZ, RZ, -R28 ;  /* 0x000000ffff1c7224 */ /* 0x000fe400078e0a1c */
[C---:B------:R-:W-:Y:S02]  /*d350*/  IMAD R19, R20.reuse, R25, R19 ;  /* 0x0000001914137224 */ /* 0x040fe400078e0213 */
[C---:B------:R-:W-:Y:S02]  /*d360*/  IMAD R21, R20.reuse, R28, R21 ;  /* 0x0000001c14157224 */ /* 0x040fe400078e0215 */
[----:B------:R-:W-:Y:S01]  /*d370*/  @!P1 IMAD.MOV R7, RZ, RZ, -R7 ;  /* 0x000000ffff079224 */ /* 0x000fe200078e0a07 */
[----:B------:R-:W-:Y:S01]  /*d380*/  ISETP.GT.U32.AND P1, PT, R20, R19, PT ;  /* 0x000000131400720c */ /* 0x000fe20003f24070 */
[----:B------:R-:W-:Y:S01]  /*d390*/  @!P0 IMAD.IADD R8, R8, 0x1, -R20 ;  /* 0x0000000108088824 */ /* 0x000fe200078e0a14 */
[----:B------:R-:W-:Y:S01]  /*d3a0*/  ISETP.GT.U32.AND P0, PT, R20, R21, PT ;  /* 0x000000151400720c */ /* 0x000fe20003f04070 */
[----:B------:R-:W-:-:S02]  /*d3b0*/  @!P3 IMAD.MOV R3, RZ, RZ, -R3 ;  /* 0x000000ffff03b224 */ /* 0x000fc400078e0a03 */
[----:B------:R-:W-:Y:S02]  /*d3c0*/  @!P2 IMAD.MOV R4, RZ, RZ, -R4 ;  /* 0x000000ffff04a224 */ /* 0x000fe400078e0a04 */
[----:B------:R-:W-:Y:S02]  /*d3d0*/  @!P6 IMAD.MOV R5, RZ, RZ, -R5 ;  /* 0x000000ffff05e224 */ /* 0x000fe400078e0a05 */
[----:B------:R-:W-:Y:S01]  /*d3e0*/  @!P4 IMAD.MOV R6, RZ, RZ, -R6 ;  /* 0x000000ffff06c224 */ /* 0x000fe200078e0a06 */
[----:B------:R-:W-:Y:S04]  /*d3f0*/  STL [R1+0xd9c], R3 ;  /* 0x000d9c0301007387 */ /* 0x000fe80000100800 */
[----:B------:R-:W-:Y:S01]  /*d400*/  STL [R1+0xda0], R4 ;  /* 0x000da00401007387 */ /* 0x000fe20000100800 */
[----:B------:R-:W-:Y:S01]  /*d410*/  @!P1 IMAD.IADD R19, R19, 0x1, -R20 ;  /* 0x0000000113139824 */ /* 0x000fe200078e0a14 */
[----:B------:R-:W-:-:S02]  /*d420*/  ISETP.GE.AND P1, PT, R27, RZ, PT ;  /* 0x000000ff1b00720c */ /* 0x000fc40003f26270 */
[----:B------:R-:W-:Y:S01]  /*d430*/  STL [R1+0xda4], R5 ;  /* 0x000da40501007387 */ /* 0x000fe20000100800 */
[----:B------:R-:W-:Y:S01]  /*d440*/  @!P0 IMAD.IADD R21, R21, 0x1, -R20 ;  /* 0x0000000115158824 */ /* 0x000fe200078e0a14 */
[----:B------:R-:W-:Y:S02]  /*d450*/  ISETP.GE.AND P0, PT, R10, RZ, PT ;  /* 0x000000ff0a00720c */ /* 0x000fe40003f06270 */
[----:B------:R-:W-:Y:S04]  /*d460*/  STL [R1+0xda8], R6 ;  /* 0x000da80601007387 */ /* 0x000fe80000100800 */
[----:B------:R0:W-:Y:S04]  /*d470*/  STL [R1+0xdc4], R7 ;  /* 0x000dc40701007387 */ /* 0x0001e80000100800 */
[----:B------:R-:W3:Y:S04]  /*d480*/  LDL.LU R27, [R1+0xdf4] ;  /* 0x000df400011b7983 */ /* 0x000ee80000300800 */
[----:B------:R-:W4:Y:S01]  /*d490*/  LDL.LU R10, [R1+0xdf0] ;  /* 0x000df000010a7983 */ /* 0x000f220000300800 */
[----:B------:R-:W-:-:S13]  /*d4a0*/  ISETP.GT.U32.AND P3, PT, R20, R12, PT ;  /* 0x0000000c1400720c */ /* 0x000fda0003f64070 */
[----:B------:R-:W-:Y:S01]  /*d4b0*/  @!P3 IMAD.IADD R12, R12, 0x1, -R20 ;  /* 0x000000010c0cb824 */ /* 0x000fe200078e0a14 */
[----:B------:R-:W-:Y:S02]  /*d4c0*/  ISETP.GT.U32.AND P3, PT, R20, R24, PT ;  /* 0x000000181400720c */ /* 0x000fe40003f64070 */
[----:B------:R-:W-:Y:S02]  /*d4d0*/  IADD3 R16, R0, 0x8, RZ ;  /* 0x0000000800107810 */ /* 0x000fe40007ffe0ff */
[----:B------:R-:W-:-:S09]  /*d4e0*/  ISETP.GT.U32.AND P6, PT, R20, R15, PT ;  /* 0x0000000f1400720c */ /* 0x000fd20003fc4070 */
[----:B------:R-:W-:Y:S01]  /*d4f0*/  @!P3 IMAD.IADD R24, R24, 0x1, -R20 ;  /* 0x000000011818b824 */ /* 0x000fe200078e0a14 */
[----:B------:R-:W-:Y:S02]  /*d500*/  ISETP.GE.AND P3, PT, R29, RZ, PT ;  /* 0x000000ff1d00720c */ /* 0x000fe40003f66270 */
[----:B------:R-:W1:Y:S01]  /*d510*/  S2R R29, SR_TID.X ;  /* 0x00000000001d7919 */ /* 0x000e620000002100 */
[----:B------:R-:W-:Y:S02]  /*d520*/  IABS R23, R16 ;  /* 0x0000001000177213 */ /* 0x000fe40000000000 */
[----:B------:R-:W-:Y:S02]  /*d530*/  ISETP.GT.U32.AND P2, PT, R20, R9, PT ;  /* 0x000000091400720c */ /* 0x000fe40003f44070 */
[----:B------:R-:W-:Y:S01]  /*d540*/  IADD3 R13, R0, 0x4, RZ ;  /* 0x00000004000d7810 */ /* 0x000fe20007ffe0ff */
[----:B------:R-:W-:-:S03]  /*d550*/  IMAD.HI.U32 R28, R26, R23, RZ ;  /* 0x000000171a1c7227 */ /* 0x000fc600078e00ff */
[----:B------:R-:W-:Y:S01]  /*d560*/  IABS R11, R13 ;  /* 0x0000000d000b7213 */ /* 0x000fe20000000000 */
[----:B------:R-:W-:Y:S02]  /*d570*/  IMAD.MOV R28, RZ, RZ, -R28 ;  /* 0x000000ffff1c7224 */ /* 0x000fe400078e0a1c */
[----:B------:R-:W-:Y:S01]  /*d580*/  @!P6 IMAD.IADD R15, R15, 0x1, -R20 ;  /* 0x000000010f0fe824 */ /* 0x000fe200078e0a14 */
[C---:B------:R-:W-:Y:S01]  /*d590*/  ISETP.GT.U32.AND P4, PT, R20.reuse, R18, PT ;  /* 0x000000121400720c */ /* 0x040fe20003f84070 */
[----:B------:R-:W-:Y:S02]  /*d5a0*/  IMAD R23, R20, R28, R23 ;  /* 0x0000001c14177224 */ /* 0x000fe400078e0217 */
[----:B------:R-:W-:-:S04]  /*d5b0*/  IMAD.HI.U32 R25, R26, R11, RZ ;  /* 0x0000000b1a197227 */ /* 0x000fc800078e00ff */
[----:B------:R-:W-:Y:S01]  /*d5c0*/  @!P0 IMAD.MOV R15, RZ, RZ, -R15 ;  /* 0x000000ffff0f8224 */ /* 0x000fe200078e0a0f */
[C---:B------:R-:W-:Y:S01]  /*d5d0*/  ISETP.GT.U32.AND P0, PT, R20.reuse, R24, PT ;  /* 0x000000181400720c */ /* 0x040fe20003f04070 */
[----:B------:R-:W-:Y:S01]  /*d5e0*/  @!P2 IMAD.IADD R9, R9, 0x1, -R20 ;  /* 0x000000010909a824 */ /* 0x000fe200078e0a14 */
[----:B------:R-:W-:Y:S01]  /*d5f0*/  ISETP.GT.U32.AND P2, PT, R20, R23, PT ;  /* 0x000000171400720c */ /* 0x000fe20003f44070 */
[----:B------:R-:W-:Y:S01]  /*d600*/  IMAD.MOV R25, RZ, RZ, -R25 ;  /* 0x000000ffff197224 */ /* 0x000fe200078e0a19 */
[----:B-1----:R-:W-:-:S03]  /*d610*/  SHF.R.U32.HI R29, RZ, 0x5, R29 ;  /* 0x00000005ff1d7819 */ /* 0x002fc6000001161d */
[----:B------:R-:W-:Y:S01]  /*d620*/  IMAD R25, R20, R25, R11 ;  /* 0x0000001914197224 */ /* 0x000fe200078e020b */
[----:B------:R-:W-:Y:S01]  /*d630*/  SGXT.U32 R29, R29, 0x2 ;  /* 0x000000021d1d781a */ /* 0x000fe20000000000 */
[----:B------:R-:W-:-:S03]  /*d640*/  @!P4 IMAD.IADD R18, R18, 0x1, -R20 ;  /* 0x000000011212c824 */ /* 0x000fc600078e0a14 */
[----:B------:R-:W-:Y:S02]  /*d650*/  LOP3.LUT R29, R29, 0x3c, RZ, 0xfc, !PT ;  /* 0x0000003c1d1d7812 */ /* 0x000fe400078efcff */
[----:B------:R-:W-:Y:S01]  /*d660*/  ISETP.GT.U32.AND P4, PT, R20, R25, PT ;  /* 0x000000191400720c */ /* 0x000fe20003f84070 */
[--C-:B------:R-:W-:Y:S01]  /*d670*/  @!P0 IMAD.IADD R24, R24, 0x1, -R20.reuse ;  /* 0x0000000118188824 */ /* 0x100fe200078e0a14 */
[----:B------:R-:W-:Y:S01]  /*d680*/  IADD3 R11, R0, 0x2, RZ ;  /* 0x00000002000b7810 */ /* 0x000fe20007ffe0ff */
[--C-:B------:R-:W-:Y:S01]  /*d690*/  @!P2 IMAD.IADD R23, R23, 0x1, -R20.reuse ;  /* 0x000000011717a824 */ /* 0x100fe200078e0a14 */
[----:B------:R-:W-:Y:S01]  /*d6a0*/  ISETP.GE.AND P0, PT, R13, RZ, PT ;  /* 0x000000ff0d00720c */ /* 0x000fe20003f06270 */
[----:B------:R-:W-:Y:S01]  /*d6b0*/  IMAD R0, R29, c[0x0][0x188], RZ ;  /* 0x000062001d007a24 */ /* 0x000fe200078e02ff */
[----:B------:R-:W-:Y:S01]  /*d6c0*/  ISETP.GE.AND P2, PT, R22, RZ, PT ;  /* 0x000000ff1600720c */ /* 0x000fe20003f46270 */
[----:B------:R-:W1:Y:S04]  /*d6d0*/  S2R R29, SR_TID.X ;  /* 0x00000000001d7919 */ /* 0x000e680000002100 */
[----:B------:R-:W0:Y:S01]  /*d6e0*/  S2R R13, SR_TID.X ;  /* 0x00000000000d7919 */ /* 0x000e220000002100 */
[----:B------:R-:W-:Y:S01]  /*d6f0*/  IABS R28, R11 ;  /* 0x0000000b001c7213 */ /* 0x000fe20000000000 */
[----:B------:R-:W-:-:S02]  /*d700*/  @!P4 IMAD.IADD R25, R25, 0x1, -R20 ;  /* 0x000000011919c824 */ /* 0x000fc400078e0a14 */
[----:B------:R-:W-:Y:S01]  /*d710*/  @!P5 IMAD.MOV R8, RZ, RZ, -R8 ;  /* 0x000000ffff08d224 */ /* 0x000fe200078e0a08 */
[----:B------:R-:W3:Y:S01]  /*d720*/  LDL.LU R22, [R1+0xdec] ;  /* 0x000dec0001167983 */ /* 0x000ee20000300800 */
[----:B------:R-:W-:-:S04]  /*d730*/  IMAD.HI.U32 R26, R26, R28, RZ ;  /* 0x0000001c1a1a7227 */ /* 0x000fc800078e00ff */
[----:B------:R-:W-:Y:S01]  /*d740*/  @!P2 IMAD.MOV R18, RZ, RZ, -R18 ;  /* 0x000000ffff12a224 */ /* 0x000fe200078e0a12 */
[C---:B------:R-:W-:Y:S01]  /*d750*/  ISETP.GT.U32.AND P2, PT, R20.reuse, R25, PT ;  /* 0x000000191400720c */ /* 0x040fe20003f44070 */
[----:B------:R-:W-:Y:S02]  /*d760*/  IMAD.MOV R26, RZ, RZ, -R26 ;  /* 0x000000ffff1a7224 */ /* 0x000fe400078e0a1a */
[----:B------:R-:W-:Y:S01]  /*d770*/  @!P1 IMAD.MOV R12, RZ, RZ, -R12 ;  /* 0x000000ffff0c9224 */ /* 0x000fe200078e0a0c */
[----:B------:R-:W-:Y:S01]  /*d780*/  STL [R1+0xdc8], R8 ;  /* 0x000dc80801007387 */ /* 0x000fe20000100800 */
[C---:B------:R-:W-:Y:S01]  /*d790*/  IMAD R28, R20.reuse, R26, R28 ;  /* 0x0000001a141c7224 */ /* 0x040fe200078e021c */
[----:B------:R-:W-:Y:S02]  /*d7a0*/  ISETP.GT.U32.AND P1, PT, R20, R23, PT ;  /* 0x000000171400720c */ /* 0x000fe40003f24070 */
[----:B-1----:R-:W-:Y:S01]  /*d7b0*/  LOP3.LUT R29, R29, 0x40, RZ, 0xc0, !PT ;  /* 0x000000401d1d7812 */ /* 0x002fe200078ec0ff */
[C---:B0-----:R-:W-:Y:S01]  /*d7c0*/  IMAD.SHL.U32 R26, R13.reuse, 0x8, RZ ;  /* 0x000000080d1a7824 */ /* 0x041fe200078e00ff */
[----:B------:R-:W-:-:S03]  /*d7d0*/  LOP3.LUT R7, R13, 0x60, RZ, 0xc0, !PT ;  /* 0x000000600d077812 */ /* 0x000fc600078ec0ff */
[----:B------:R-:W-:Y:S01]  /*d7e0*/  @!P2 IMAD.IADD R25, R25, 0x1, -R20 ;  /* 0x000000011919a824 */ /* 0x000fe200078e0a14 */
[----:B------:R-:W-:Y:S02]  /*d7f0*/  ISETP.NE.U32.AND P2, PT, R29, RZ, PT ;  /* 0x000000ff1d00720c */ /* 0x000fe40003f45070 */
[----:B------:R-:W-:Y:S02]  /*d800*/  LOP3.LUT R29, R13, 0x3f, RZ, 0xc0, !PT ;  /* 0x0000003f0d1d7812 */ /* 0x000fe400078ec0ff */
[----:B------:R-:W-:-:S03]  /*d810*/  LOP3.LUT R4, R26, 0x30, RZ, 0xc0, !PT ;  /* 0x000000301a047812 */ /* 0x000fc600078ec0ff */
[----:B------:R-:W-:Y:S01]  /*d820*/  IMAD.SHL.U32 R6, R29, 0x2, RZ ;  /* 0x000000021d067824 */ /* 0x000fe200078e00ff */
[C---:B------:R-:W-:Y:S01]  /*d830*/  ISETP.GT.U32.AND P4, PT, R20.reuse, R19, PT ;  /* 0x000000131400720c */ /* 0x040fe20003f84070 */
[----:B------:R-:W-:Y:S02]  /*d840*/  IMAD.SHL.U32 R5, R13, 0x2, RZ ;  /* 0x000000020d057824 */ /* 0x000fe400078e00ff */
[----:B------:R-:W-:Y:S01]  /*d850*/  @!P1 IMAD.IADD R23, R23, 0x1, -R20 ;  /* 0x0000000117179824 */ /* 0x000fe200078e0a14 */
[C---:B------:R-:W-:Y:S02]  /*d860*/  ISETP.GT.U32.AND P1, PT, R20.reuse, R28, PT ;  /* 0x0000001c1400720c */ /* 0x040fe40003f24070 */
[----:B------:R-:W-:-:S07]  /*d870*/  ISETP.GT.U32.AND P5, PT, R20, R21, PT ;  /* 0x000000151400720c */ /* 0x000fce0003fa4070 */
[----:B------:R-:W-:Y:S01]  /*d880*/  @!P4 IMAD.IADD R19, R19, 0x1, -R20 ;  /* 0x000000011313c824 */ /* 0x000fe200078e0a14 */
[----:B------:R-:W-:-:S03]  /*d890*/  ISETP.GE.AND P4, PT, R16, RZ, PT ;  /* 0x000000ff1000720c */ /* 0x000fc60003f86270 */
[----:B------:R-:W-:Y:S01]  /*d8a0*/  @!P1 IMAD.IADD R28, R28, 0x1, -R20 ;  /* 0x000000011c1c9824 */ /* 0x000fe200078e0a14 */
[----:B--2---:R-:W-:Y:S01]  /*d8b0*/  ISETP.GE.AND P6, PT, R2, RZ, PT ;  /* 0x000000ff0200720c */ /* 0x004fe20003fc6270 */
[----:B------:R-:W-:-:S04]  /*d8c0*/  IMAD.MOV R2, RZ, RZ, -c[0x0][0x188] ;  /* 0x80006200ff027624 */ /* 0x000fc800078e02ff */
[----:B------:R-:W-:-:S04]  /*d8d0*/  IMAD R0, R2, 0x4, R0 ;  /* 0x0000000402007824 */ /* 0x000fc800078e0200 */
[----:B------:R-:W-:-:S04]  /*d8e0*/  IMAD R3, R2, 0x4, R0 ;  /* 0x0000000402037824 */ /* 0x000fc800078e0200 */
[----:B------:R-:W-:Y:S02]  /*d8f0*/  @!P6 IMAD.MOV R9, RZ, RZ, -R9 ;  /* 0x000000ffff09e224 */ /* 0x000fe400078e0a09 */
[----:B------:R-:W-:-:S03]  /*d900*/  IMAD R3, R2, 0x4, R3 ;  /* 0x0000000402037824 */ /* 0x000fc600078e0203 */
[----:B------:R-:W-:Y:S01]  /*d910*/  STL [R1+0xdcc], R9 ;  /* 0x000dcc0901007387 */ /* 0x000fe20000100800 */
[----:B------:R-:W-:-:S03]  /*d920*/  LOP3.LUT R0, R13, 0x7, RZ, 0xc0, !PT ;  /* 0x000000070d007812 */ /* 0x000fc600078ec0ff */
[----:B------:R-:W-:Y:S04]  /*d930*/  STL [R1+0xdd0], R12 ;  /* 0x000dd00c01007387 */ /* 0x000fe80000100800 */
[----:B------:R-:W-:Y:S04]  /*d940*/  STL [R1+0xdd4], R15 ;  /* 0x000dd40f01007387 */ /* 0x000fe80000100800 */
[----:B------:R-:W-:Y:S04]  /*d950*/  STL [R1+0xdd8], R18 ;  /* 0x000dd81201007387 */ /* 0x000fe80000100800 */
[----:B------:R0:W-:Y:S01]  /*d960*/  STL [R1+0xc2c], R3 ;  /* 0x000c2c0301007387 */ /* 0x0001e20000100800 */
[----:B------:R-:W-:-:S02]  /*d970*/  IMAD R26, R0, 0x4, R7 ;  /* 0x00000004001a7824 */ /* 0x000fc400078e0207 */
[----:B------:R-:W-:Y:S02]  /*d980*/  IMAD R4, R0, 0x40, R4 ;  /* 0x0000004000047824 */ /* 0x000fe400078e0204 */
[----:B0-----:R-:W-:-:S04]  /*d990*/  IMAD R3, R2, 0x4, R3 ;  /* 0x0000000402037824 */ /* 0x001fc800078e0203 */
[----:B------:R-:W-:Y:S01]  /*d9a0*/  IMAD R7, R2, 0x4, R3 ;  /* 0x0000000402077824 */ /* 0x000fe200078e0203 */
[----:B------:R0:W-:Y:S02]  /*d9b0*/  STL [R1+0xc38], R3 ;  /* 0x000c380301007387 */ /* 0x0001e40000100800 */
[----:B0-----:R-:W-:Y:S01]  /*d9c0*/  IMAD.SHL.U32 R3, R0, 0x10, RZ ;  /* 0x0000001000037824 */ /* 0x001fe200078e00ff */
[----:B------:R-:W-:-:S04]  /*d9d0*/  SEL R0, RZ, 0x90, !P2 ;  /* 0x00000090ff007807 */ /* 0x000fc80005000000 */
[----:B------:R-:W-:Y:S01]  /*d9e0*/  LOP3.LUT R0, R0, R6, RZ, 0x3c, !PT ;  /* 0x0000000600007212 */ /* 0x000fe200078e3cff */
[----:B------:R-:W-:Y:S01]  /*d9f0*/  STL [R1+0x418], R7 ;  /* 0x0004180701007387 */ /* 0x000fe20000100800 */
[----:B------:R-:W-:Y:S01]  /*da00*/  IMAD R2, R2, 0x4, R7 ;  /* 0x0000000402027824 */ /* 0x000fe200078e0207 */
[----:B------:R-:W-:Y:S02]  /*da10*/  LOP3.LUT R3, R3, 0x30, R5, 0x78, !PT ;  /* 0x0000003003037812 */ /* 0x000fe400078e7805 */
[----:B------:R0:W-:Y:S01]  /*da20*/  STL [R1+0xc8c], R0 ;  /* 0x000c8c0001007387 */ /* 0x0001e20000100800 */
[----:B------:R-:W-:Y:S02]  /*da30*/  ISETP.GE.AND P6, PT, R17, RZ, PT ;  /* 0x000000ff1100720c */ /* 0x000fe40003fc6270 */
[----:B------:R-:W-:Y:S01]  /*da40*/  IMAD.U32 R3, R26, 0x20, R3 ;  /* 0x000000201a037824 */ /* 0x000fe200078e0003 */
[----:B------:R1:W-:Y:S01]  /*da50*/  STL [R1+0x420], R2 ;  /* 0x0004200201007387 */ /* 0x0003e20000100800 */
[----:B0-----:R-:W-:-:S04]  /*da60*/  IMAD.MOV R0, RZ, RZ, -c[0x0][0x188] ;  /* 0x80006200ff007624 */ /* 0x001fc800078e02ff */
[----:B-1----:R-:W-:Y:S01]  /*da70*/  IMAD R2, R0, 0x4, R2 ;  /* 0x0000000400027824 */ /* 0x002fe200078e0202 */
[----:B------:R-:W-:Y:S01]  /*da80*/  STL [R1+0x2c0], R3 ;  /* 0x0002c00301007387 */ /* 0x000fe20000100800 */
[----:B------:R-:W-:-:S03]  /*da90*/  @!P3 IMAD.MOV R19, RZ, RZ, -R19 ;  /* 0x000000ffff13b224 */ /* 0x000fc600078e0a13 */
[----:B------:R0:W-:Y:S01]  /*daa0*/  STL [R1+0x41c], R2 ;  /* 0x00041c0201007387 */ /* 0x0001e20000100800 */
[----:B------:R-:W-:Y:S01]  /*dab0*/  @!P5 IMAD.IADD R21, R21, 0x1, -R20 ;  /* 0x000000011515d824 */ /* 0x000fe200078e0a14 */
[----:B------:R-:W-:Y:S02]  /*dac0*/  ISETP.GT.U32.AND P1, PT, R20, R28, PT ;  /* 0x0000001c1400720c */ /* 0x000fe40003f24070 */
[----:B------:R-:W-:Y:S01]  /*dad0*/  STL [R1+0xddc], R19 ;  /* 0x000ddc1301007387 */ /* 0x000fe20000100800 */
[----:B------:R-:W-:Y:S02]  /*dae0*/  @!P6 IMAD.MOV R21, RZ, RZ, -R21 ;  /* 0x000000ffff15e224 */ /* 0x000fe400078e0a15 */
[----:B0-----:R-:W-:-:S05]  /*daf0*/  IMAD R2, R0, 0x4, R2 ;  /* 0x0000000400027824 */ /* 0x001fca00078e0202 */
[----:B------:R0:W-:Y:S01]  /*db00*/  STL [R1+0x410], R2 ;  /* 0x0004100201007387 */ /* 0x0001e20000100800 */
[----:B------:R-:W-:-:S03]  /*db10*/  @!P4 IMAD.MOV R23, RZ, RZ, -R23 ;  /* 0x000000ffff17c224 */ /* 0x000fc600078e0a17 */
[----:B------:R-:W-:Y:S01]  /*db20*/  STL [R1+0xde0], R21 ;  /* 0x000de01501007387 */ /* 0x000fe20000100800 */
[----:B0-----:R-:W-:Y:S01]  /*db30*/  IMAD R2, R0, 0x4, R2 ;  /* 0x0000000400027824 */ /* 0x001fe200078e0202 */
[----:B------:R-:W-:Y:S01]  /*db40*/  LOP3.LUT R4, R4, 0x10, R5, 0x78, !PT ;  /* 0x0000001004047812 */ /* 0x000fe200078e7805 */
[----:B------:R-:W-:-:S03]  /*db50*/  IMAD R3, R29, c[0x0][0x18c], RZ ;  /* 0x000063001d037a24 */ /* 0x000fc600078e02ff */
[----:B------:R0:W-:Y:S01]  /*db60*/  STL [R1+0x414], R2 ;  /* 0x0004140201007387 */ /* 0x0001e20000100800 */
[----:B------:R-:W-:Y:S01]  /*db70*/  @!P1 IMAD.IADD R28, R28, 0x1, -R20 ;  /* 0x000000011c1c9824 */ /* 0x000fe200078e0a14 */
[----:B------:R-:W-:Y:S02]  /*db80*/  LEA R20, P6, R3, c[0x0][0x168], 0x1 ;  /* 0x00005a0003147a11 */ /* 0x000fe400078c08ff */
[----:B------:R-:W-:Y:S01]  /*db90*/  STL [R1+0xde4], R23 ;  /* 0x000de41701007387 */ /* 0x000fe20000100800 */
[----:B0-----:R-:W-:-:S05]  /*dba0*/  IMAD R2, R0, 0x4, R2 ;  /* 0x0000000400027824 */ /* 0x001fca00078e0202 */
[----:B------:R-:W-:Y:S04]  /*dbb0*/  STL [R1+0xc24], R2 ;  /* 0x000c240201007387 */ /* 0x000fe80000100800 */
[----:B------:R-:W2:Y:S04]  /*dbc0*/  LDL.LU R7, [R1+0x6c] ;  /* 0x00006c0001077983 */ /* 0x000ea80000300800 */
[----:B------:R-:W2:Y:S04]  /*dbd0*/  LDL.LU R4, [R1+0x54] ;  /* 0x0000540001047983 */ /* 0x000ea80000300800 */
[----:B------:R-:W3:Y:S04]  /*dbe0*/  LDL.LU R3, [R1+0x40] ;  /* 0x0000400001037983 */ /* 0x000ee80000300800 */
[----:B------:R-:W3:Y:S04]  /*dbf0*/  LDL.LU R17, [R1+0x1c] ;  /* 0x00001c0001117983 */ /* 0x000ee80000300800 */
[----:B------:R-:W3:Y:S04]  /*dc00*/  LDL.LU R29, [R1+0xc] ;  /* 0x00000c00011d7983 */ /* 0x000ee80000300800 */
[----:B------:R0:W-:Y:S04]  /*dc10*/  STL [R1+0xcec], R20 ;  /* 0x000cec1401007387 */ /* 0x0001e80000100800 */
[----:B0-----:R-:W3:Y:S01]  /*dc20*/  LDL.LU R20, [R1+0x94] ;  /* 0x0000940001147983 */ /* 0x001ee20000300800 */
[----:B----4-:R-:W-:-:S03]  /*dc30*/  ISETP.GE.AND P3, PT, R10, RZ, PT ;  /* 0x000000ff0a00720c */ /* 0x010fc60003f66270 */
[----:B------:R-:W4:Y:S01]  /*dc40*/  LDL.LU R10, [R1+0x3a0] ;  /* 0x0003a000010a7983 */ /* 0x000f220000300800 */
[----:B------:R-:W-:Y:S01]  /*dc50*/  IMAD R2, R0, 0x4, R2 ;  /* 0x0000000400027824 */ /* 0x000fe200078e0202 */
[----:B------:R-:W-:Y:S02]  /*dc60*/  ISETP.GE.AND P5, PT, R14, RZ, PT ;  /* 0x000000ff0e00720c */ /* 0x000fe40003fa6270 */
[----:B------:R-:W4:Y:S04]  /*dc70*/  LDL.LU R16, [R1+0x3a4] ;  /* 0x0003a40001107983 */ /* 0x000f280000300800 */
[----:B------:R0:W-:Y:S04]  /*dc80*/  STL [R1+0xc28], R2 ;  /* 0x000c280201007387 */ /* 0x0001e80000100800 */
[----:B------:R-:W4:Y:S04]  /*dc90*/  LDL.LU R14, [R1+0x3a8] ;  /* 0x0003a800010e7983 */ /* 0x000f280000300800 */
        /* <DEDUP_REMOVED lines=10> */
[----:B------:R-:W4:Y:S01]  /*dd40*/  LDL.LU R5, [R1] ;  /* 0x0000000001057983 */ /* 0x000f220000300800 */
[----:B------:R-:W-:-:S02]  /*dd50*/  ISETP.NE.AND P1, PT, RZ, c[0x0][0x17c], PT ;  /* 0x00005f00ff007a0c */ /* 0x000fc40003f25270 */
[----:B------:R-:W-:Y:S01]  /*dd60*/  LOP3.LUT R26, RZ, c[0x0][0x17c], RZ, 0x33, !PT ;  /* 0x00005f00ff1a7a12 */ /* 0x000fe200078e33ff */
[----:B0-----:R-:W4:Y:S01]  /*dd70*/  LDL.LU R2, [R1+0x378] ;  /* 0x0003780001027983 */ /* 0x001f220000300800 */
[----:B------:R-:W-:-:S03]  /*dd80*/  ISETP.GE.AND P2, PT, R11, RZ, PT ;  /* 0x000000ff0b00720c */ /* 0x000fc60003f46270 */
[----:B------:R-:W4:Y:S01]  /*dd90*/  LDL.LU R11, [R1+0x37c] ;  /* 0x00037c00010b7983 */ /* 0x000f220000300800 */
[C---:B--2---:R-:W-:Y:S02]  /*dda0*/  SEL R4, R26.reuse, R4, !P1 ;  /* 0x000000041a047207 */ /* 0x044fe40004800000 */
[----:B---3--:R-:W-:-:S05]  /*ddb0*/  SEL R20, R26, R20, !P1 ;  /* 0x000000141a147207 */ /* 0x008fca0004800000 */
[----:B------:R0:W-:Y:S02]  /*ddc0*/  STL [R1+0x408], R20 ;  /* 0x0004081401007387 */ /* 0x0001e40000100800 */
[C---:B0-----:R-:W-:Y:S02]  /*ddd0*/  SEL R20, R26.reuse, R7, !P1 ;  /* 0x000000071a147207 */ /* 0x041fe40004800000 */
[----:B------:R-:W-:-:S03]  /*dde0*/  SEL R7, R26, R3, !P1 ;  /* 0x000000031a077207 */ /* 0x000fc60004800000 */
[----:B------:R-:W-:Y:S01]  /*ddf0*/  STL [R1+0x404], R20 ;  /* 0x0004041401007387 */ /* 0x000fe20000100800 */
[----:B------:R-:W-:-:S03]  /*de00*/  SEL R3, R26, R17, !P1 ;  /* 0x000000111a037207 */ /* 0x000fc60004800000 */
[----:B------:R0:W-:Y:S04]  /*de10*/  STL [R1+0x400], R4 ;  /* 0x0004000401007387 */ /* 0x0001e80000100800 */
[----:B------:R1:W-:Y:S01]  /*de20*/  STL [R1+0x3fc], R7 ;  /* 0x0003fc0701007387 */ /* 0x0003e20000100800 */
[----:B0-----:R-:W-:-:S03]  /*de30*/  SEL R4, R26, R29, !P1 ;  /* 0x0000001d1a047207 */ /* 0x001fc60004800000 */
[----:B------:R-:W2:Y:S04]  /*de40*/  LDL.LU R29, [R1+0x380] ;  /* 0x00038000011d7983 */ /* 0x000ea80000300800 */
[----:B------:R4:W-:Y:S04]  /*de50*/  STL [R1+0x3f8], R3 ;  /* 0x0003f80301007387 */ /* 0x0009e80000100800 */
[----:B------:R0:W-:Y:S04]  /*de60*/  STL [R1+0x3f4], R4 ;  /* 0x0003f40401007387 */ /* 0x0001e80000100800 */
[----:B-1----:R-:W3:Y:S01]  /*de70*/  LDL.LU R7, [R1+0x384] ;  /* 0x0003840001077983 */ /* 0x002ee20000300800 */
[----:B----4-:R-:W-:-:S03]  /*de80*/  SEL R3, R26, R10, !P1 ;  /* 0x0000000a1a037207 */ /* 0x010fc60004800000 */
[----:B0-----:R-:W4:Y:S04]  /*de90*/  LDL.LU R4, [R1+0x38c] ;  /* 0x00038c0001047983 */ /* 0x001f280000300800 */
[----:B------:R0:W-:Y:S04]  /*dea0*/  STL [R1+0x3f0], R3 ;  /* 0x0003f00301007387 */ /* 0x0001e80000100800 */
[----:B0-----:R-:W4:Y:S04]  /*deb0*/  LDL.LU R3, [R1+0x394] ;  /* 0x0003940001037983 */ /* 0x001f280000300800 */
[----:B------:R-:W4:Y:S04]  /*dec0*/  LDL.LU R17, [R1+0x398] ;  /* 0x0003980001117983 */ /* 0x000f280000300800 */
[----:B------:R-:W4:Y:S01]  /*ded0*/  LDL.LU R10, [R1+0x39c] ;  /* 0x00039c00010a7983 */ /* 0x000f220000300800 */
[----:B------:R-:W-:-:S02]  /*dee0*/  SEL R20, R26, R16, !P1 ;  /* 0x000000101a147207 */ /* 0x000fc40004800000 */
[C---:B------:R-:W-:Y:S01]  /*def0*/  SEL R14, R26.reuse, R14, !P1 ;  /* 0x0000000e1a0e7207 */ /* 0x040fe20004800000 */
[----:B------:R-:W4:Y:S04]  /*df00*/  LDL.LU R16, [R1+0x390] ;  /* 0x0003900001107983 */ /* 0x000f280000300800 */
[----:B------:R0:W-:Y:S04]  /*df10*/  STL [R1+0x3ec], R20 ;  /* 0x0003ec1401007387 */ /* 0x0001e80000100800 */
[----:B------:R1:W-:Y:S01]  /*df20*/  STL [R1+0x3e8], R14 ;  /* 0x0003e80e01007387 */ /* 0x0003e20000100800 */
[----:B0-----:R-:W-:-:S03]  /*df30*/  SEL R20, R26, R13, !P1 ;  /* 0x0000000d1a147207 */ /* 0x001fc60004800000 */
[----:B-1----:R-:W4:Y:S04]  /*df40*/  LDL.LU R14, [R1+0x388] ;  /* 0x00038800010e7983 */ /* 0x002f280000300800 */
[----:B------:R-:W4:Y:S01]  /*df50*/  LDL.LU R13, [R1+0x364] ;  /* 0x00036400010d7983 */ /* 0x000f220000300800 */
[C---:B------:R-:W-:Y:S02]  /*df60*/  SEL R23, R26.reuse, R23, !P1 ;  /* 0x000000171a177207 */ /* 0x040fe40004800000 */
[C---:B------:R-:W-:Y:S01]  /*df70*/  SEL R21, R26.reuse, R21, !P1 ;  /* 0x000000151a157207 */ /* 0x040fe20004800000 */
[----:B------:R0:W-:Y:S04]  /*df80*/  STL [R1+0x3e4], R20 ;  /* 0x0003e41401007387 */ /* 0x0001e80000100800 */
[----:B------:R-:W-:Y:S01]  /*df90*/  STL [R1+0x3e0], R23 ;  /* 0x0003e01701007387 */ /* 0x000fe20000100800 */
[----:B0-----:R-:W-:-:S02]  /*dfa0*/  SEL R20, R26, R19, !P1 ;  /* 0x000000131a147207 */ /* 0x001fc40004800000 */
[C---:B------:R-:W-:Y:S02]  /*dfb0*/  SEL R19, R26.reuse, R18, !P1 ;  /* 0x000000121a137207 */ /* 0x040fe40004800000 */
[C---:B------:R-:W-:Y:S01]  /*dfc0*/  SEL R18, R26.reuse, R15, !P1 ;  /* 0x0000000f1a127207 */ /* 0x040fe20004800000 */
[----:B------:R-:W-:Y:S01]  /*dfd0*/  STL [R1+0x3dc], R21 ;  /* 0x0003dc1501007387 */ /* 0x000fe20000100800 */
[C---:B------:R-:W-:Y:S02]  /*dfe0*/  SEL R15, R26.reuse, R12, !P1 ;  /* 0x0000000c1a0f7207 */ /* 0x040fe40004800000 */
[C---:B------:R-:W-:Y:S01]  /*dff0*/  SEL R12, R26.reuse, R9, !P1 ;  /* 0x000000091a0c7207 */ /* 0x040fe20004800000 */
[----:B------:R0:W-:Y:S01]  /*e000*/  STL [R1+0x3d8], R20 ;  /* 0x0003d81401007387 */ /* 0x0001e20000100800 */
[C---:B------:R-:W-:Y:S02]  /*e010*/  SEL R9, R26.reuse, R8, !P1 ;  /* 0x000000081a097207 */ /* 0x040fe40004800000 */
[C---:B------:R-:W-:Y:S01]  /*e020*/  SEL R8, R26.reuse, R6, !P1 ;  /* 0x000000061a087207 */ /* 0x040fe20004800000 */
[----:B------:R-:W-:Y:S01]  /*e030*/  STL [R1+0x3d4], R19 ;  /* 0x0003d41301007387 */ /* 0x000fe20000100800 */
[----:B------:R-:W-:-:S03]  /*e040*/  SEL R6, R26, R5, !P1 ;  /* 0x000000051a067207 */ /* 0x000fc60004800000 */
[----:B------:R-:W-:Y:S04]  /*e050*/  STL [R1+0x3d0], R18 ;  /* 0x0003d01201007387 */ /* 0x000fe80000100800 */
[----:B------:R-:W-:Y:S01]  /*e060*/  STL [R1+0x3cc], R15 ;  /* 0x0003cc0f01007387 */ /* 0x000fe20000100800 */
[----:B------:R-:W-:-:S03]  /*e070*/  SEL R5, R26, R2, !P1 ;  /* 0x000000021a057207 */ /* 0x000fc60004800000 */
[----:B------:R-:W-:Y:S04]  /*e080*/  STL [R1+0x3c8], R12 ;  /* 0x0003c80c01007387 */ /* 0x000fe80000100800 */
[----:B------:R-:W-:Y:S01]  /*e090*/  STL [R1+0x3c4], R9 ;  /* 0x0003c40901007387 */ /* 0x000fe20000100800 */
[----:B------:R-:W-:-:S03]  /*e0a0*/  SEL R2, R26, R11, !P1 ;  /* 0x0000000b1a027207 */ /* 0x000fc60004800000 */
[----:B------:R1:W-:Y:S04]  /*e0b0*/  STL [R1+0x3c0], R8 ;  /* 0x0003c00801007387 */ /* 0x0003e80000100800 */
[----:B------:R1:W-:Y:S04]  /*e0c0*/  STL [R1+0x3bc], R6 ;  /* 0x0003bc0601007387 */ /* 0x0003e80000100800 */
[----:B0-----:R-:W4:Y:S04]  /*e0d0*/  LDL.LU R20, [R1+0x368] ;  /* 0x0003680001147983 */ /* 0x001f280000300800 */
[----:B------:R0:W-:Y:S04]  /*e0e0*/  STL [R1+0x3b8], R5 ;  /* 0x0003b80501007387 */ /* 0x0001e80000100800 */
[----:B-1----:R-:W4:Y:S04]  /*e0f0*/  LDL.LU R8, [R1+0x36c] ;  /* 0x00036c0001087983 */ /* 0x002f280000300800 */
[----:B------:R1:W-:Y:S04]  /*e100*/  STL [R1+0x3b4], R2 ;  /* 0x0003b40201007387 */ /* 0x0003e80000100800 */
[----:B------:R-:W4:Y:S04]  /*e110*/  LDL.LU R6, [R1+0x370] ;  /* 0x0003700001067983 */ /* 0x000f280000300800 */
[----:B0-----:R-:W4:Y:S04]  /*e120*/  LDL.LU R5, [R1+0x374] ;  /* 0x0003740001057983 */ /* 0x001f280000300800 */
[----:B-1----:R-:W4:Y:S04]  /*e130*/  LDL.LU R2, [R1+0x2fc] ;  /* 0x0002fc0001027983 */ /* 0x002f280000300800 */
[----:B------:R-:W4:Y:S01]  /*e140*/  LDL.LU R11, [R1+0x300] ;  /* 0x00030000010b7983 */ /* 0x000f220000300800 */
[----:B--2---:R-:W-:-:S03]  /*e150*/  SEL R9, R26, R29, !P1 ;  /* 0x0000001d1a097207 */ /* 0x004fc60004800000 */
[----:B------:R-:W2:Y:S04]  /*e160*/  LDL.LU R29, [R1+0x310] ;  /* 0x00031000011d7983 */ /* 0x000ea80000300800 */
[----:B------:R4:W-:Y:S01]  /*e170*/  STL [R1+0x3b0], R9 ;  /* 0x0003b00901007387 */ /* 0x0009e20000100800 */
[C---:B---3--:R-:W-:Y:S02]  /*e180*/  SEL R12, R26.reuse, R7, !P1 ;  /* 0x000000071a0c7207 */ /* 0x048fe40004800000 */
[----:B----4-:R-:W-:-:S03]  /*e190*/  SEL R9, R26, R4, !P1 ;  /* 0x000000041a097207 */ /* 0x010fc60004800000 */
[----:B------:R-:W-:Y:S04]  /*e1a0*/  STL [R1+0x3ac], R12 ;  /* 0x0003ac0c01007387 */ /* 0x000fe80000100800 */
[----:B------:R-:W-:Y:S01]  /*e1b0*/  STL [R1+0x3a8], R9 ;  /* 0x0003a80901007387 */ /* 0x000fe20000100800 */
[C---:B------:R-:W-:Y:S02]  /*e1c0*/  SEL R7, R26.reuse, R3, !P1 ;  /* 0x000000031a077207 */ /* 0x040fe40004800000 */
[----:B------:R-:W-:-:S03]  /*e1d0*/  SEL R4, R26, R17, !P1 ;  /* 0x000000111a047207 */ /* 0x000fc60004800000 */
[----:B------:R-:W-:Y:S01]  /*e1e0*/  STL [R1+0x3a4], R7 ;  /* 0x0003a40701007387 */ /* 0x000fe20000100800 */
[----:B------:R-:W-:-:S03]  /*e1f0*/  SEL R3, R26, R10, !P1 ;  /* 0x0000000a1a037207 */ /* 0x000fc60004800000 */
[----:B------:R-:W3:Y:S04]  /*e200*/  LDL.LU R17, [R1+0x354] ;  /* 0x0003540001117983 */ /* 0x000ee80000300800 */
[----:B------:R-:W-:Y:S04]  /*e210*/  STL [R1+0x3a0], R4 ;  /* 0x0003a00401007387 */ /* 0x000fe80000100800 */
[----:B------:R-:W4:Y:S04]  /*e220*/  LDL.LU R10, [R1+0x358] ;  /* 0x00035800010a7983 */ /* 0x000f280000300800 */
[----:B------:R0:W-:Y:S02]  /*e230*/  STL [R1+0x39c], R3 ;  /* 0x00039c0301007387 */ /* 0x0001e40000100800 */
[----:B0-----:R-:W-:-:S02]  /*e240*/  SEL R3, R26, R16, !P1 ;  /* 0x000000101a037207 */ /* 0x001fc40004800000 */
[----:B------:R-:W4:Y:S01]  /*e250*/  LDL.LU R16, [R1+0x360] ;  /* 0x0003600001107983 */ /* 0x000f220000300800 */
[----:B------:R-:W-:-:S03]  /*e260*/  SEL R4, R26, R14, !P1 ;  /* 0x0000000e1a047207 */ /* 0x000fc60004800000 */
[----:B------:R0:W-:Y:S04]  /*e270*/  STL [R1+0x398], R3 ;  /* 0x0003980301007387 */ /* 0x0001e80000100800 */
[----:B------:R-:W4:Y:S01]  /*e280*/  LDL.LU R23, [R1+0x35c] ;  /* 0x00035c0001177983 */ /* 0x000f220000300800 */
[----:B0-----:R-:W-:-:S03]  /*e290*/  SEL R3, R26, R13, !P1 ;  /* 0x0000000d1a037207 */ /* 0x001fc60004800000 */
[----:B------:R0:W-:Y:S04]  /*e2a0*/  STL [R1+0x394], R4 ;  /* 0x0003940401007387 */ /* 0x0001e80000100800 */
        /* <DEDUP_REMOVED lines=8> */
[----:B0-----:R-:W4:Y:S04]  /*e330*/  LDL.LU R4, [R1+0x334] ;  /* 0x0003340001047983 */ /* 0x001f280000300800 */
[----:B-1----:R-:W4:Y:S01]  /*e340*/  LDL.LU R3, [R1+0x330] ;  /* 0x0003300001037983 */ /* 0x002f220000300800 */
[----:B------:R-:W-:-:S03]  /*e350*/  SEL R20, R26, R20, !P1 ;  /* 0x000000141a147207 */ /* 0x000fc60004800000 */
[----:B------:R-:W4:Y:S04]  /*e360*/  LDL.LU R14, [R1+0x32c] ;  /* 0x00032c00010e7983 */ /* 0x000f280000300800 */
[----:B------:R-:W4:Y:S04]  /*e370*/  LDL.LU R13, [R1+0x328] ;  /* 0x00032800010d7983 */ /* 0x000f280000300800 */
[----:B------:R0:W-:Y:S02]  /*e380*/  STL [R1+0x38c], R20 ;  /* 0x00038c1401007387 */ /* 0x0001e40000100800 */
[----:B0-----:R-:W-:-:S02]  /*e390*/  SEL R20, R26, R8, !P1 ;  /* 0x000000081a147207 */ /* 0x001fc40004800000 */
[C---:B------:R-:W-:Y:S02]  /*e3a0*/  SEL R8, R26.reuse, R6, !P1 ;  /* 0x000000061a087207 */ /* 0x040fe40004800000 */
[C---:B------:R-:W-:Y:S01]  /*e3b0*/  SEL R6, R26.reuse, R5, !P1 ;  /* 0x000000051a067207 */ /* 0x040fe20004800000 */
[----:B------:R-:W-:Y:S01]  /*e3c0*/  STL [R1+0x388], R20 ;  /* 0x0003881401007387 */ /* 0x000fe20000100800 */
[C---:B------:R-:W-:Y:S02]  /*e3d0*/  SEL R2, R26.reuse, R2, !P1 ;  /* 0x000000021a027207 */ /* 0x040fe40004800000 */
[C---:B------:R-:W-:Y:S01]  /*e3e0*/  SEL R5, R26.reuse, R11, !P1 ;  /* 0x0000000b1a057207 */ /* 0x040fe20004800000 */
[----:B------:R0:W-:Y:S04]  /*e3f0*/  STL [R1+0x384], R8 ;  /* 0x0003840801007387 */ /* 0x0001e80000100800 */
[----:B------:R1:W-:Y:S04]  /*e400*/  STL [R1+0x380], R6 ;  /* 0x0003800601007387 */ /* 0x0003e80000100800 */
[----:B------:R-:W4:Y:S04]  /*e410*/  LDL.LU R11, [R1+0x314] ;  /* 0x00031400010b7983 */ /* 0x000f280000300800 */
[----:B------:R2:W-:Y:S04]  /*e420*/  STL [R1+0x37c], R2 ;  /* 0x00037c0201007387 */ /* 0x0005e80000100800 */
[----:B------:R2:W-:Y:S04]  /*e430*/  STL [R1+0x378], R5 ;  /* 0x0003780501007387 */ /* 0x0005e80000100800 */
[----:B0-----:R-:W4:Y:S04]  /*e440*/  LDL.LU R8, [R1+0x320] ;  /* 0x0003200001087983 */ /* 0x001f280000300800 */
[----:B-1----:R-:W4:Y:S01]  /*e450*/  LDL.LU R6, [R1+0x324] ;  /* 0x0003240001067983 */ /* 0x002f220000300800 */
[----:B--2---:R-:W-:-:S05]  /*e460*/  SEL R2, R26, R29, !P1 ;  /* 0x0000001d1a027207 */ /* 0x004fca0004800000 */
[----:B------:R0:W-:Y:S04]  /*e470*/  STL [R1+0x374], R2 ;  /* 0x0003740201007387 */ /* 0x0001e80000100800 */
[----:B------:R-:W2:Y:S04]  /*e480*/  LDL.LU R5, [R1+0x318] ;  /* 0x0003180001057983 */ /* 0x000ea80000300800 */
[----:B0-----:R-:W2:Y:S04]  /*e490*/  LDL.LU R2, [R1+0x31c] ;  /* 0x00031c0001027983 */ /* 0x001ea80000300800 */
[----:B------:R-:W2:Y:S01]  /*e4a0*/  LDL.LU R29, [R1+0x30c] ;  /* 0x00030c00011d7983 */ /* 0x000ea20000300800 */
[----:B---3--:R-:W-:-:S02]  /*e4b0*/  SEL R20, R26, R17, !P1 ;  /* 0x000000111a147207 */ /* 0x008fc40004800000 */
[C---:B----4-:R-:W-:Y:S02]  /*e4c0*/  SEL R17, R26.reuse, R10, !P1 ;  /* 0x0000000a1a117207 */ /* 0x050fe40004800000 */
[----:B------:R-:W3:Y:S04]  /*e4d0*/  LDL.LU R10, [R1+0x308] ;  /* 0x00030800010a7983 */ /* 0x000ee80000300800 */
[----:B------:R0:W-:Y:S04]  /*e4e0*/  STL [R1+0x370], R20 ;  /* 0x0003701401007387 */ /* 0x0001e80000100800 */
[----:B------:R1:W-:Y:S01]  /*e4f0*/  STL [R1+0x36c], R17 ;  /* 0x00036c1101007387 */ /* 0x0003e20000100800 */
[----:B0-----:R-:W-:-:S03]  /*e500*/  SEL R20, R26, R16, !P1 ;  /* 0x000000101a147207 */ /* 0x001fc60004800000 */
[----:B-1----:R-:W4:Y:S04]  /*e510*/  LDL.LU R17, [R1+0x304] ;  /* 0x0003040001117983 */ /* 0x002f280000300800 */
[----:B------:R-:W4:Y:S04]  /*e520*/  LDL.LU R16, [R1+0x2f8] ;  /* 0x0002f80001107983 */ /* 0x000f280000300800 */
[----:B------:R0:W-:Y:S02]  /*e530*/  STL [R1+0x368], R20 ;  /* 0x0003681401007387 */ /* 0x0001e40000100800 */
[----:B0-----:R-:W-:-:S02]  /*e540*/  SEL R20, R26, R23, !P1 ;  /* 0x000000171a147207 */ /* 0x001fc40004800000 */
[C---:B------:R-:W-:Y:S02]  /*e550*/  SEL R23, R26.reuse, R21, !P1 ;  /* 0x000000151a177207 */ /* 0x040fe40004800000 */
[C---:B------:R-:W-:Y:S01]  /*e560*/  SEL R21, R26.reuse, R19, !P1 ;  /* 0x000000131a157207 */ /* 0x040fe20004800000 */
[----:B------:R0:W-:Y:S04]  /*e570*/  STL [R1+0x364], R20 ;  /* 0x0003641401007387 */ /* 0x0001e80000100800 */
[----:B------:R-:W-:Y:S01]  /*e580*/  STL [R1+0x360], R23 ;  /* 0x0003601701007387 */ /* 0x000fe20000100800 */
[C---:B------:R-:W-:Y:S02]  /*e590*/  SEL R19, R26.reuse, R15, !P1 ;  /* 0x0000000f1a137207 */ /* 0x040fe40004800000 */
[----:B0-----:R-:W-:-:S02]  /*e5a0*/  SEL R20, R26, R18, !P1 ;  /* 0x000000121a147207 */ /* 0x001fc40004800000 */
[C---:B------:R-:W-:Y:S01]  /*e5b0*/  SEL R18, R26.reuse, R12, !P1 ;  /* 0x0000000c1a127207 */ /* 0x040fe20004800000 */
[----:B------:R-:W-:Y:S01]  /*e5c0*/  STL [R1+0x35c], R21 ;  /* 0x00035c1501007387 */ /* 0x000fe20000100800 */
[----:B------:R-:W-:-:S03]  /*e5d0*/  SEL R15, R26, R9, !P1 ;  /* 0x000000091a0f7207 */ /* 0x000fc60004800000 */
[----:B------:R0:W-:Y:S01]  /*e5e0*/  STL [R1+0x358], R20 ;  /* 0x0003581401007387 */ /* 0x0001e20000100800 */
[----:B------:R-:W-:-:S03]  /*e5f0*/  SEL R12, R26, R7, !P1 ;  /* 0x000000071a0c7207 */ /* 0x000fc60004800000 */
[----:B------:R-:W-:Y:S01]  /*e600*/  STL [R1+0x354], R19 ;  /* 0x0003541301007387 */ /* 0x000fe20000100800 */
[----:B------:R-:W-:-:S03]  /*e610*/  SEL R9, R26, R4, !P1 ;  /* 0x000000041a097207 */ /* 0x000fc60004800000 */
[----:B------:R-:W-:Y:S01]  /*e620*/  STL [R1+0x350], R18 ;  /* 0x0003501201007387 */ /* 0x000fe20000100800 */
[----:B------:R-:W-:-:S03]  /*e630*/  SEL R7, R26, R3, !P1 ;  /* 0x000000031a077207 */ /* 0x000fc60004800000 */
[----:B------:R-:W-:Y:S01]  /*e640*/  STL [R1+0x34c], R15 ;  /* 0x00034c0f01007387 */ /* 0x000fe20000100800 */
[----:B------:R-:W-:-:S03]  /*e650*/  SEL R4, R26, R14, !P1 ;  /* 0x0000000e1a047207 */ /* 0x000fc60004800000 */
[----:B------:R-:W-:Y:S04]  /*e660*/  STL [R1+0x348], R12 ;  /* 0x0003480c01007387 */ /* 0x000fe80000100800 */
[----:B------:R-:W-:Y:S01]  /*e670*/  STL [R1+0x344], R9 ;  /* 0x0003440901007387 */ /* 0x000fe20000100800 */
[----:B------:R-:W-:-:S03]  /*e680*/  SEL R3, R26, R13, !P1 ;  /* 0x0000000d1a037207 */ /* 0x000fc60004800000 */
[----:B------:R1:W-:Y:S04]  /*e690*/  STL [R1+0x340], R7 ;  /* 0x0003400701007387 */ /* 0x0003e80000100800 */
[----:B0-----:R-:W4:Y:S04]  /*e6a0*/  LDL.LU R20, [R1+0x2f4] ;  /* 0x0002f40001147983 */ /* 0x001f280000300800 */
[----:B------:R0:W-:Y:S04]  /*e6b0*/  STL [R1+0x33c], R4 ;  /* 0x00033c0401007387 */ /* 0x0001e80000100800 */
[----:B-1----:R-:W4:Y:S04]  /*e6c0*/  LDL.LU R7, [R1+0x2f0] ;  /* 0x0002f00001077983 */ /* 0x002f280000300800 */
[----:B------:R1:W-:Y:S04]  /*e6d0*/  STL [R1+0x338], R3 ;  /* 0x0003380301007387 */ /* 0x0003e80000100800 */
[----:B0-----:R-:W4:Y:S04]  /*e6e0*/  LDL.LU R4, [R1+0x2ec] ;  /* 0x0002ec0001047983 */ /* 0x001f280000300800 */
[----:B-1----:R-:W4:Y:S04]  /*e6f0*/  LDL.LU R3, [R1+0x2e8] ;  /* 0x0002e80001037983 */ /* 0x002f280000300800 */
[----:B------:R-:W4:Y:S01]  /*e700*/  LDL.LU R14, [R1+0x2e4] ;  /* 0x0002e400010e7983 */ /* 0x000f220000300800 */
[----:B------:R-:W-:-:S03]  /*e710*/  SEL R9, R26, R11, !P1 ;  /* 0x0000000b1a097207 */ /* 0x000fc60004800000 */
[----:B------:R-:W4:Y:S04]  /*e720*/  LDL.LU R13, [R1+0x2e0] ;  /* 0x0002e000010d7983 */ /* 0x000f280000300800 */
[----:B------:R-:W4:Y:S01]  /*e730*/  LDL.LU R11, [R1+0x278] ;  /* 0x00027800010b7983 */ /* 0x000f220000300800 */
[----:B------:R-:W-:-:S03]  /*e740*/  SEL R12, R26, R8, !P1 ;  /* 0x000000081a0c7207 */ /* 0x000fc60004800000 */
[----:B------:R0:W-:Y:S04]  /*e750*/  STL [R1+0x334], R9 ;  /* 0x0003340901007387 */ /* 0x0001e80000100800 */
[----:B------:R-:W-:Y:S01]  /*e760*/  STL [R1+0x330], R12 ;  /* 0x0003300c01007387 */ /* 0x000fe20000100800 */
[----:B0-----:R-:W-:-:S05]  /*e770*/  SEL R9, R26, R6, !P1 ;  /* 0x000000061a097207 */ /* 0x001fca0004800000 */
[----:B------:R-:W-:Y:S01]  /*e780*/  STL [R1+0x32c], R9 ;  /* 0x00032c0901007387 */ /* 0x000fe20000100800 */
[C---:B--2---:R-:W-:Y:S02]  /*e790*/  SEL R8, R26.reuse, R5, !P1 ;  /* 0x000000051a087207 */ /* 0x044fe40004800000 */
[----:B------:R-:W-:-:S03]  /*e7a0*/  SEL R6, R26, R2, !P1 ;  /* 0x000000021a067207 */ /* 0x000fc60004800000 */
[----:B------:R-:W-:Y:S01]  /*e7b0*/  STL [R1+0x328], R8 ;  /* 0x0003280801007387 */ /* 0x000fe20000100800 */
[----:B------:R-:W-:-:S03]  /*e7c0*/  SEL R5, R26, R29, !P1 ;  /* 0x0000001d1a057207 */ /* 0x000fc60004800000 */
[----:B------:R-:W2:Y:S04]  /*e7d0*/  LDL.LU R2, [R1+0x2d8] ;  /* 0x0002d80001027983 */ /* 0x000ea80000300800 */
[----:B------:R-:W-:Y:S04]  /*e7e0*/  STL [R1+0x324], R6 ;  /* 0x0003240601007387 */ /* 0x000fe80000100800 */
[----:B------:R-:W2:Y:S04]  /*e7f0*/  LDL.LU R29, [R1+0x294] ;  /* 0x00029400011d7983 */ /* 0x000ea80000300800 */
[----:B------:R3:W-:Y:S02]  /*e800*/  STL [R1+0x320], R5 ;  /* 0x0003200501007387 */ /* 0x0007e40000100800 */
[----:B---3--:R-:W-:-:S02]  /*e810*/  SEL R5, R26, R10, !P1 ;  /* 0x0000000a1a057207 */ /* 0x008fc40004800000 */
[----:B------:R-:W3:Y:S04]  /*e820*/  LDL.LU R10, [R1+0x2d4] ;  /* 0x0002d400010a7983 */ /* 0x000ee80000300800 */
[----:B------:R0:W-:Y:S04]  /*e830*/  STL [R1+0x31c], R5 ;  /* 0x00031c0501007387 */ /* 0x0001e80000100800 */
[----:B------:R-:W3:Y:S01]  /*e840*/  LDL.LU R23, [R1+0x2b4] ;  /* 0x0002b40001177983 */ /* 0x000ee20000300800 */
[C---:B----4-:R-:W-:Y:S02]  /*e850*/  SEL R6, R26.reuse, R17, !P1 ;  /* 0x000000111a067207 */ /* 0x050fe40004800000 */
        /* <DEDUP_REMOVED lines=11> */
[----:B-1----:R-:W4:Y:S04]  /*e910*/  LDL.LU R5, [R1+0x2a0] ;  /* 0x0002a00001057983 */ /* 0x002f280000300800 */
[----:B------:R-:W4:Y:S04]  /*e920*/  LDL.LU R17, [R1+0x29c] ;  /* 0x00029c0001117983 */ /* 0x000f280000300800 */
[----:B------:R-:W4:Y:S01]  /*e930*/  LDL.LU R16, [R1+0x298] ;  /* 0x0002980001107983 */ /* 0x000f220000300800 */
[----:B------:R-:W-:-:S05]  /*e940*/  SEL R20, R26, R20, !P1 ;  /* 0x000000141a147207 */ /* 0x000fca0004800000 */
[----:B------:R0:W-:Y:S02]  /*e950*/  STL [R1+0x310], R20 ;  /* 0x0003101401007387 */ /* 0x0001e40000100800 */
[C---:B0-----:R-:W-:Y:S02]  /*e960*/  SEL R20, R26.reuse, R7, !P1 ;  /* 0x000000071a147207 */ /* 0x041fe40004800000 */
[C---:B------:R-:W-:Y:S02]  /*e970*/  SEL R4, R26.reuse, R4, !P1 ;  /* 0x000000041a047207 */ /* 0x040fe40004800000 */
[C---:B------:R-:W-:Y:S01]  /*e980*/  SEL R7, R26.reuse, R3, !P1 ;  /* 0x000000031a077207 */ /* 0x040fe20004800000 */
[----:B------:R-:W-:Y:S01]  /*e990*/  STL [R1+0x30c], R20 ;  /* 0x00030c1401007387 */ /* 0x000fe20000100800 */
[----:B------:R-:W-:-:S03]  /*e9a0*/  SEL R3, R26, R14, !P1 ;  /* 0x0000000e1a037207 */ /* 0x000fc60004800000 */
[----:B------:R0:W-:Y:S04]  /*e9b0*/  STL [R1+0x308], R4 ;  /* 0x0003080401007387 */ /* 0x0001e80000100800 */
[----:B------:R1:W-:Y:S04]  /*e9c0*/  STL [R1+0x304], R7 ;  /* 0x0003040701007387 */ /* 0x0003e80000100800 */
[----:B------:R-:W4:Y:S01]  /*e9d0*/  LDL.LU R14, [R1+0x290] ;  /* 0x00029000010e7983 */ /* 0x000f220000300800 */
[----:B0-----:R-:W-:-:S03]  /*e9e0*/  SEL R4, R26, R13, !P1 ;  /* 0x0000000d1a047207 */ /* 0x001fc60004800000 */
[----:B------:R0:W-:Y:S04]  /*e9f0*/  STL [R1+0x300], R3 ;  /* 0x0003000301007387 */ /* 0x0001e80000100800 */
[----:B------:R0:W-:Y:S04]  /*ea00*/  STL [R1+0x2fc], R4 ;  /* 0x0002fc0401007387 */ /* 0x0001e80000100800 */
[----:B-1----:R-:W4:Y:S01]  /*ea10*/  LDL.LU R7, [R1+0x28c] ;  /* 0x00028c0001077983 */ /* 0x002f220000300800 */
[----:B0-----:R-:W-:-:S03]  /*ea20*/  SEL R3, R26, R11, !P1 ;  /* 0x0000000b1a037207 */ /* 0x001fc60004800000 */
[----:B------:R-:W4:Y:S04]  /*ea30*/  LDL.LU R4, [R1+0x284] ;  /* 0x0002840001047983 */ /* 0x000f280000300800 */
[----:B------:R0:W-:Y:S04]  /*ea40*/  STL [R1+0x2f8], R3 ;  /* 0x0002f80301007387 */ /* 0x0001e80000100800 */
[----:B0-----:R-:W4:Y:S04]  /*ea50*/  LDL.LU R3, [R1+0x288] ;  /* 0x0002880001037983 */ /* 0x001f280000300800 */
[----:B------:R-:W4:Y:S04]  /*ea60*/  LDL.LU R13, [R1+0x238] ;  /* 0x00023800010d7983 */ /* 0x000f280000300800 */
[----:B------:R-:W4:Y:S01]  /*ea70*/  LDL.LU R11, [R1+0x24c] ;  /* 0x00024c00010b7983 */ /* 0x000f220000300800 */
[----:B--2---:R-:W-:-:S02]  /*ea80*/  SEL R20, R26, R2, !P1 ;  /* 0x000000021a147207 */ /* 0x004fc40004800000 */
[C---:B------:R-:W-:Y:S02]  /*ea90*/  SEL R2, R26.reuse, R29, !P1 ;  /* 0x0000001d1a027207 */ /* 0x040fe40004800000 */
[----:B------:R-:W2:Y:S04]  /*eaa0*/  LDL.LU R29, [R1+0x274] ;  /* 0x00027400011d7983 */ /* 0x000ea80000300800 */
[----:B------:R-:W-:Y:S04]  /*eab0*/  STL [R1+0x2f4], R20 ;  /* 0x0002f41401007387 */ /* 0x000fe80000100800 */
[----:B------:R0:W-:Y:S04]  /*eac0*/  STL [R1+0x2f0], R2 ;  /* 0x0002f00201007387 */ /* 0x0001e80000100800 */
[----:B0-----:R-:W2:Y:S01]  /*ead0*/  LDL.LU R2, [R1+0x258] ;  /* 0x0002580001027983 */ /* 0x001ea20000300800 */
[----:B---3--:R-:W-:-:S03]  /*eae0*/  SEL R20, R26, R10, !P1 ;  /* 0x0000000a1a147207 */ /* 0x008fc60004800000 */
[----:B------:R-:W3:Y:S04]  /*eaf0*/  LDL.LU R10, [R1+0x25c] ;  /* 0x00025c00010a7983 */ /* 0x000ee80000300800 */
[----:B------:R0:W-:Y:S02]  /*eb00*/  STL [R1+0x2ec], R20 ;  /* 0x0002ec1401007387 */ /* 0x0001e40000100800 */
[----:B0-----:R-:W-:-:S05]  /*eb10*/  SEL R20, R26, R23, !P1 ;  /* 0x000000171a147207 */ /* 0x001fca0004800000 */
[----:B------:R0:W-:Y:S01]  /*eb20*/  STL [R1+0x2e8], R20 ;  /* 0x0002e81401007387 */ /* 0x0001e20000100800 */
[C---:B----4-:R-:W-:Y:S02]  /*eb30*/  SEL R23, R26.reuse, R21, !P1 ;  /* 0x000000151a177207 */ /* 0x050fe40004800000 */
[----:B------:R-:W-:-:S03]  /*eb40*/  SEL R21, R26, R19, !P1 ;  /* 0x000000131a157207 */ /* 0x000fc60004800000 */
[----:B------:R-:W-:Y:S01]  /*eb50*/  STL [R1+0x2e4], R23 ;  /* 0x0002e41701007387 */ /* 0x000fe20000100800 */
[----:B0-----:R-:W-:-:S03]  /*eb60*/  SEL R20, R26, R18, !P1 ;  /* 0x000000121a147207 */ /* 0x001fc60004800000 */
        /* <DEDUP_REMOVED lines=14> */
[----:B------:R1:W-:Y:S01]  /*ec50*/  STL [R1+0x2b4], R8 ;  /* 0x0002b40801007387 */ /* 0x0003e20000100800 */
[----:B------:R-:W-:-:S03]  /*ec60*/  SEL R5, R26, R16, !P1 ;  /* 0x000000101a057207 */ /* 0x000fc60004800000 */
[----:B0-----:R-:W4:Y:S04]  /*ec70*/  LDL.LU R20, [R1+0x260] ;  /* 0x0002600001147983 */ /* 0x001f280000300800 */
[----:B------:R0:W-:Y:S04]  /*ec80*/  STL [R1+0x2b0], R6 ;  /* 0x0002b00601007387 */ /* 0x0001e80000100800 */
[----:B-1----:R-:W4:Y:S04]  /*ec90*/  LDL.LU R8, [R1+0x264] ;  /* 0x0002640001087983 */ /* 0x002f280000300800 */
[----:B------:R1:W-:Y:S04]  /*eca0*/  STL [R1+0x2ac], R5 ;  /* 0x0002ac0501007387 */ /* 0x0003e80000100800 */
[----:B0-----:R-:W4:Y:S04]  /*ecb0*/  LDL.LU R6, [R1+0x26c] ;  /* 0x00026c0001067983 */ /* 0x001f280000300800 */
[----:B-1----:R-:W4:Y:S04]  /*ecc0*/  LDL.LU R5, [R1+0x270] ;  /* 0x0002700001057983 */ /* 0x002f280000300800 */
[----:B------:R-:W4:Y:S04]  /*ecd0*/  LDL.LU R17, [R1+0x268] ;  /* 0x0002680001117983 */ /* 0x000f280000300800 */
[----:B------:R-:W4:Y:S01]  /*ece0*/  LDL.LU R16, [R1+0x424] ;  /* 0x0004240001107983 */ /* 0x000f220000300800 */
[----:B------:R-:W-:-:S03]  /*ecf0*/  SEL R9, R26, R14, !P1 ;  /* 0x0000000e1a097207 */ /* 0x000fc60004800000 */
[----:B------:R-:W4:Y:S04]  /*ed00*/  LDL.LU R14, [R1+0x254] ;  /* 0x00025400010e7983 */ /* 0x000f280000300800 */
[----:B------:R0:W-:Y:S01]  /*ed10*/  STL [R1+0x2a8], R9 ;  /* 0x0002a80901007387 */ /* 0x0001e20000100800 */
[C---:B------:R-:W-:Y:S02]  /*ed20*/  SEL R12, R26.reuse, R7, !P1 ;  /* 0x000000071a0c7207 */ /* 0x040fe40004800000 */
[----:B0-----:R-:W-:-:S03]  /*ed30*/  SEL R9, R26, R4, !P1 ;  /* 0x000000041a097207 */ /* 0x001fc60004800000 */
[----:B------:R-:W-:Y:S04]  /*ed40*/  STL [R1+0x2a4], R12 ;  /* 0x0002a40c01007387 */ /* 0x000fe80000100800 */
[----:B------:R-:W-:Y:S01]  /*ed50*/  STL [R1+0x2a0], R9 ;  /* 0x0002a00901007387 */ /* 0x000fe20000100800 */
[C---:B------:R-:W-:Y:S02]  /*ed60*/  SEL R7, R26.reuse, R3, !P1 ;  /* 0x000000031a077207 */ /* 0x040fe40004800000 */
[----:B------:R-:W-:-:S03]  /*ed70*/  SEL R4, R26, R13, !P1 ;  /* 0x0000000d1a047207 */ /* 0x000fc60004800000 */
[----:B------:R-:W-:Y:S01]  /*ed80*/  STL [R1+0x29c], R7 ;  /* 0x00029c0701007387 */ /* 0x000fe20000100800 */
[----:B------:R-:W-:-:S03]  /*ed90*/  SEL R3, R26, R11, !P1 ;  /* 0x0000000b1a037207 */ /* 0x000fc60004800000 */
[----:B------:R-:W4:Y:S04]  /*eda0*/  LDL.LU R13, [R1+0x248] ;  /* 0x00024800010d7983 */ /* 0x000f280000300800 */
[----:B------:R2:W-:Y:S04]  /*edb0*/  STL [R1+0x298], R4 ;  /* 0x0002980401007387 */ /* 0x0005e80000100800 */
[----:B------:R-:W4:Y:S04]  /*edc0*/  LDL.LU R11, [R1+0x244] ;  /* 0x00024400010b7983 */ /* 0x000f280000300800 */
[----:B------:R0:W-:Y:S01]  /*edd0*/  STL [R1+0x294], R3 ;  /* 0x0002940301007387 */ /* 0x0001e20000100800 */
[----:B--2---:R-:W-:-:S03]  /*ede0*/  SEL R4, R26, R29, !P1 ;  /* 0x0000001d1a047207 */ /* 0x004fc60004800000 */
[----:B------:R-:W2:Y:S04]  /*edf0*/  LDL.LU R29, [R1+0x240] ;  /* 0x00024000011d7983 */ /* 0x000ea80000300800 */
[----:B------:R1:W-:Y:S04]  /*ee00*/  STL [R1+0x290], R4 ;  /* 0x0002900401007387 */ /* 0x0003e80000100800 */
[----:B------:R-:W2:Y:S01]  /*ee10*/  LDL.LU R23, [R1+0x20c] ;  /* 0x00020c0001177983 */ /* 0x000ea20000300800 */
[C---:B0-----:R-:W-:Y:S02]  /*ee20*/  SEL R3, R26.reuse, R2, !P1 ;  /* 0x000000021a037207 */ /* 0x041fe40004800000 */
[----:B---3--:R-:W-:-:S03]  /*ee30*/  SEL R2, R26, R10, !P1 ;  /* 0x0000000a1a027207 */ /* 0x008fc60004800000 */
[----:B------:R0:W-:Y:S04]  /*ee40*/  STL [R1+0x28c], R3 ;  /* 0x00028c0301007387 */ /* 0x0001e80000100800 */
[----:B------:R-:W3:Y:S04]  /*ee50*/  LDL.LU R21, [R1+0x210] ;  /* 0x0002100001157983 */ /* 0x000ee80000300800 */
[----:B------:R0:W-:Y:S04]  /*ee60*/  STL [R1+0x288], R2 ;  /* 0x0002880201007387 */ /* 0x0001e80000100800 */
[----:B------:R-:W3:Y:S04]  /*ee70*/  LDL.LU R19, [R1+0x22c] ;  /* 0x00022c0001137983 */ /* 0x000ee80000300800 */
[----:B------:R-:W3:Y:S04]  /*ee80*/  LDL.LU R18, [R1+0x218] ;  /* 0x0002180001127983 */ /* 0x000ee80000300800 */
[----:B------:R-:W3:Y:S04]  /*ee90*/  LDL.LU R15, [R1+0x228] ;  /* 0x00022800010f7983 */ /* 0x000ee80000300800 */
[----:B------:R-:W3:Y:S04]  /*eea0*/  LDL.LU R12, [R1+0x21c] ;  /* 0x00021c00010c7983 */ /* 0x000ee80000300800 */
[----:B------:R-:W3:Y:S04]  /*eeb0*/  LDL.LU R9, [R1+0x224] ;  /* 0x0002240001097983 */ /* 0x000ee80000300800 */
[----:B------:R-:W3:Y:S04]  /*eec0*/  LDL.LU R7, [R1+0x220] ;  /* 0x0002200001077983 */ /* 0x000ee80000300800 */
[----:B-1----:R-:W3:Y:S04]  /*eed0*/  LDL.LU R4, [R1+0x214] ;  /* 0x0002140001047983 */ /* 0x002ee80000300800 */
[----:B0-----:R-:W3:Y:S04]  /*eee0*/  LDL.LU R3, [R1+0x208] ;  /* 0x0002080001037983 */ /* 0x001ee80000300800 */
[----:B------:R-:W3:Y:S04]  /*eef0*/  LDL.LU R2, [R1+0x204] ;  /* 0x0002040001027983 */ /* 0x000ee80000300800 */
[----:B------:R-:W3:Y:S01]  /*ef00*/  LDL.LU R10, [R1+0x200] ;  /* 0x00020000010a7983 */ /* 0x000ee20000300800 */
[----:B----4-:R-:W-:-:S05]  /*ef10*/  SEL R20, R26, R20, !P1 ;  /* 0x000000141a147207 */ /* 0x010fca0004800000 */
        /* <DEDUP_REMOVED lines=19> */
[----:B------:R-:W-:-:S03]  /*f050*/  SEL R20, R26, R13, !P1 ;  /* 0x0000000d1a147207 */ /* 0x000fc60004800000 */
[----:B------:R-:W4:Y:S01]  /*f060*/  LDL.LU R13, [R1+0x1d8] ;  /* 0x0001d800010d7983 */ /* 0x000f220000300800 */
[----:B------:R-:W-:-:S03]  /*f070*/  SEL R11, R26, R11, !P1 ;  /* 0x0000000b1a0b7207 */ /* 0x000fc60004800000 */
[----:B------:R-:W-:Y:S04]  /*f080*/  STL [R1+0x260], R20 ;  /* 0x0002601401007387 */ /* 0x000fe80000100800 */
[----:B------:R0:W-:Y:S04]  /*f090*/  STL [R1+0x25c], R11 ;  /* 0x00025c0b01007387 */ /* 0x0001e80000100800 */
[----:B0-----:R-:W4:Y:S01]  /*f0a0*/  LDL.LU R11, [R1+0x1d4] ;  /* 0x0001d400010b7983 */ /* 0x001f220000300800 */
[----:B--2---:R-:W-:-:S03]  /*f0b0*/  SEL R20, R26, R29, !P1 ;  /* 0x0000001d1a147207 */ /* 0x004fc60004800000 */
[----:B------:R-:W2:Y:S04]  /*f0c0*/  LDL.LU R29, [R1+0x1b8] ;  /* 0x0001b800011d7983 */ /* 0x000ea80000300800 */
[----:B------:R0:W-:Y:S01]  /*f0d0*/  STL [R1+0x258], R20 ;  /* 0x0002581401007387 */ /* 0x0001e20000100800 */
[----:B------:R-:W-:-:S05]  /*f0e0*/  SEL R23, R26, R23, !P1 ;  /* 0x000000171a177207 */ /* 0x000fca0004800000 */
[----:B------:R-:W-:Y:S01]  /*f0f0*/  STL [R1+0x254], R23 ;  /* 0x0002541701007387 */ /* 0x000fe20000100800 */
[C---:B---3--:R-:W-:Y:S02]  /*f100*/  SEL R21, R26.reuse, R21, !P1 ;  /* 0x000000151a157207 */ /* 0x048fe40004800000 */
        /* <DEDUP_REMOVED lines=17> */
[----:B------:R3:W-:Y:S01]  /*f220*/  STL [R1+0x220], R4 ;  /* 0x0002200401007387 */ /* 0x0007e20000100800 */
[----:B------:R-:W-:-:S03]  /*f230*/  SEL R2, R26, R10, !P1 ;  /* 0x0000000a1a027207 */ /* 0x000fc60004800000 */
[----:B0-----:R-:W2:Y:S04]  /*f240*/  LDL.LU R20, [R1+0x1bc] ;  /* 0x0001bc0001147983 */ /* 0x001ea80000300800 */
[----:B------:R0:W-:Y:S04]  /*f250*/  STL [R1+0x21c], R3 ;  /* 0x00021c0301007387 */ /* 0x0001e80000100800 */
[----:B-1----:R-:W2:Y:S04]  /*f260*/  LDL.LU R7, [R1+0x1c0] ;  /* 0x0001c00001077983 */ /* 0x002ea80000300800 */
[----:B------:R1:W-:Y:S04]  /*f270*/  STL [R1+0x218], R2 ;  /* 0x0002180201007387 */ /* 0x0003e80000100800 */
[----:B---3--:R-:W3:Y:S04]  /*f280*/  LDL.LU R4, [R1+0x1c8] ;  /* 0x0001c80001047983 */ /* 0x008ee80000300800 */
[----:B0-----:R-:W3:Y:S04]  /*f290*/  LDL.LU R3, [R1+0x1cc] ;  /* 0x0001cc0001037983 */ /* 0x001ee80000300800 */
[----:B-1----:R-:W3:Y:S04]  /*f2a0*/  LDL.LU R2, [R1+0x1d0] ;  /* 0x0001d00001027983 */ /* 0x002ee80000300800 */
[----:B------:R-:W3:Y:S01]  /*f2b0*/  LDL.LU R10, [R1+0x1c4] ;  /* 0x0001c400010a7983 */ /* 0x000ee20000300800 */
[----:B----4-:R-:W-:-:S03]  /*f2c0*/  SEL R9, R26, R17, !P1 ;  /* 0x000000111a097207 */ /* 0x010fc60004800000 */
        /* <DEDUP_REMOVED lines=11> */
[----:B------:R-:W-:Y:S04]  /*f380*/  STL [R1+0x204], R6 ;  /* 0x0002040601007387 */ /* 0x000fe80000100800 */
[----:B------:R-:W4:Y:S04]  /*f390*/  LDL.LU R14, [R1+0x1ac] ;  /* 0x0001ac00010e7983 */ /* 0x000f280000300800 */
[----:B------:R0:W-:Y:S02]  /*f3a0*/  STL [R1+0x200], R5 ;  /* 0x0002000501007387 */ /* 0x0001e40000100800 */
[----:B0-----:R-:W-:-:S02]  /*f3b0*/  SEL R5, R26, R13, !P1 ;  /* 0x0000000d1a057207 */ /* 0x001fc40004800000 */
[----:B------:R-:W4:Y:S04]  /*f3c0*/  LDL.LU R13, [R1+0x1a8] ;  /* 0x0001a800010d7983 */ /* 0x000f280000300800 */
[----:B------:R2:W-:Y:S04]  /*f3d0*/  STL [R1+0x1fc], R5 ;  /* 0x0001fc0501007387 */ /* 0x0005e80000100800 */
[----:B------:R-:W4:Y:S01]  /*f3e0*/  LDL.LU R23, [R1+0x1a4] ;  /* 0x0001a40001177983 */ /* 0x000f220000300800 */
[----:B------:R-:W-:-:S05]  /*f3f0*/  SEL R6, R26, R11, !P1 ;  /* 0x0000000b1a067207 */ /* 0x000fca0004800000 */
[----:B------:R0:W-:Y:S04]  /*f400*/  STL [R1+0x1f8], R6 ;  /* 0x0001f80601007387 */ /* 0x0001e80000100800 */
[----:B------:R-:W4:Y:S01]  /*f410*/  LDL.LU R21, [R1+0x1a0] ;  /* 0x0001a00001157983 */ /* 0x000f220000300800 */
[----:B--2---:R-:W-:-:S05]  /*f420*/  SEL R5, R26, R29, !P1 ;  /* 0x0000001d1a057207 */ /* 0x004fca0004800000 */
[----:B------:R1:W-:Y:S04]  /*f430*/  STL [R1+0x1f0], R5 ;  /* 0x0001f00501007387 */ /* 0x0003e80000100800 */
[----:B------:R-:W2:Y:S04]  /*f440*/  LDL.LU R19, [R1+0x19c] ;  /* 0x00019c0001137983 */ /* 0x000ea80000300800 */
[----:B------:R-:W2:Y:S04]  /*f450*/  LDL.LU R18, [R1+0x198] ;  /* 0x0001980001127983 */ /* 0x000ea80000300800 */
[----:B------:R-:W2:Y:S04]  /*f460*/  LDL.LU R15, [R1+0x17c] ;  /* 0x00017c00010f7983 */ /* 0x000ea80000300800 */
[----:B------:R-:W2:Y:S04]  /*f470*/  LDL.LU R12, [R1+0x180] ;  /* 0x00018000010c7983 */ /* 0x000ea80000300800 */
[----:B------:R-:W2:Y:S04]  /*f480*/  LDL.LU R9, [R1+0x184] ;  /* 0x0001840001097983 */ /* 0x000ea80000300800 */
[----:B------:R-:W2:Y:S04]  /*f490*/  LDL.LU R8, [R1+0x188] ;  /* 0x0001880001087983 */ /* 0x000ea80000300800 */
[----:B0-----:R-:W2:Y:S04]  /*f4a0*/  LDL.LU R6, [R1+0x194] ;  /* 0x0001940001067983 */ /* 0x001ea80000300800 */
[----:B-1----:R-:W2:Y:S04]  /*f4b0*/  LDL.LU R5, [R1+0x190] ;  /* 0x0001900001057983 */ /* 0x002ea80000300800 */
[----:B------:R-:W2:Y:S04]  /*f4c0*/  LDL.LU R11, [R1+0x18c] ;  /* 0x00018c00010b7983 */ /* 0x000ea80000300800 */
[----:B------:R-:W2:Y:S01]  /*f4d0*/  LDL.LU R29, [R1+0x168] ;  /* 0x00016800011d7983 */ /* 0x000ea20000300800 */
[----:B------:R-:W-:-:S05]  /*f4e0*/  SEL R20, R26, R20, !P1 ;  /* 0x000000141a147207 */ /* 0x000fca0004800000 */
[----:B------:R0:W-:Y:S02]  /*f4f0*/  STL [R1+0x1ec], R20 ;  /* 0x0001ec1401007387 */ /* 0x0001e40000100800 */
[C---:B0-----:R-:W-:Y:S02]  /*f500*/  SEL R20, R26.reuse, R7, !P1 ;  /* 0x000000071a147207 */ /* 0x041fe40004800000 */
[C---:B---3--:R-:W-:Y:S02]  /*f510*/  SEL R7, R26.reuse, R4, !P1 ;  /* 0x000000041a077207 */ /* 0x048fe40004800000 */
[C---:B------:R-:W-:Y:S01]  /*f520*/  SEL R4, R26.reuse, R3, !P1 ;  /* 0x000000031a047207 */ /* 0x040fe20004800000 */
[----:B------:R-:W-:Y:S04]  /*f530*/  STL [R1+0x1e8], R20 ;  /* 0x0001e81401007387 */ /* 0x000fe80000100800 */
[----:B------:R0:W-:Y:S01]  /*f540*/  STL [R1+0x1e0], R7 ;  /* 0x0001e00701007387 */ /* 0x0001e20000100800 */
[----:B------:R-:W-:-:S03]  /*f550*/  SEL R3, R26, R10, !P1 ;  /* 0x0000000a1a037207 */ /* 0x000fc60004800000 */
[----:B------:R1:W-:Y:S04]  /*f560*/  STL [R1+0x1d8], R4 ;  /* 0x0001d80401007387 */ /* 0x0003e80000100800 */
[----:B------:R-:W3:Y:S01]  /*f570*/  LDL.LU R10, [R1+0x16c] ;  /* 0x00016c00010a7983 */ /* 0x000ee20000300800 */
[----:B------:R-:W-:-:S05]  /*f580*/  SEL R2, R26, R2, !P1 ;  /* 0x000000021a027207 */ /* 0x000fca0004800000 */
[----:B------:R4:W-:Y:S04]  /*f590*/  STL [R1+0x1d4], R2 ;  /* 0x0001d40201007387 */ /* 0x0009e80000100800 */
[----:B------:R4:W-:Y:S04]  /*f5a0*/  STL [R1+0x1d0], R3 ;  /* 0x0001d00301007387 */ /* 0x0009e80000100800 */
[----:B0-----:R-:W3:Y:S04]  /*f5b0*/  LDL.LU R7, [R1+0x170] ;  /* 0x0001700001077983 */ /* 0x001ee80000300800 */
[----:B-1----:R-:W3:Y:S01]  /*f5c0*/  LDL.LU R4, [R1+0x174] ;  /* 0x0001740001047983 */ /* 0x002ee20000300800 */
[----:B----4-:R-:W-:-:S05]  /*f5d0*/  SEL R2, R26, R17, !P1 ;  /* 0x000000111a027207 */ /* 0x010fca0004800000 */
[----:B------:R0:W-:Y:S04]  /*f5e0*/  STL [R1+0x1cc], R2 ;  /* 0x0001cc0201007387 */ /* 0x0001e80000100800 */
[----:B------:R-:W4:Y:S04]  /*f5f0*/  LDL.LU R3, [R1+0x178] ;  /* 0x0001780001037983 */ /* 0x000f280000300800 */
[----:B0-----:R-:W4:Y:S04]  /*f600*/  LDL.LU R2, [R1+0xe8] ;  /* 0x0000e80001027983 */ /* 0x001f280000300800 */
[----:B------:R-:W4:Y:S01]  /*f610*/  LDL.LU R17, [R1+0xf0] ;  /* 0x0000f00001117983 */ /* 0x000f220000300800 */
[----:B------:R-:W-:-:S03]  /*f620*/  SEL R20, R26, R16, !P1 ;  /* 0x000000101a147207 */ /* 0x000fc60004800000 */
[----:B------:R-:W4:Y:S04]  /*f630*/  LDL.LU R16, [R1+0x100] ;  /* 0x0001000001107983 */ /* 0x000f280000300800 */
[----:B------:R-:W-:Y:S01]  /*f640*/  STL [R1+0x1c8], R20 ;  /* 0x0001c81401007387 */ /* 0x000fe20000100800 */
[----:B------:R-:W-:-:S05]  /*f650*/  SEL R14, R26, R14, !P1 ;  /* 0x0000000e1a0e7207 */ /* 0x000fca0004800000 */
[----:B------:R0:W-:Y:S04]  /*f660*/  STL [R1+0x1c4], R14 ;  /* 0x0001c40e01007387 */ /* 0x0001e80000100800 */
[----:B0-----:R-:W4:Y:S01]  /*f670*/  LDL.LU R14, [R1+0x158] ;  /* 0x00015800010e7983 */ /* 0x001f220000300800 */
[----:B------:R-:W-:-:S03]  /*f680*/  SEL R20, R26, R13, !P1 ;  /* 0x0000000d1a147207 */ /* 0x000fc60004800000 */
[----:B------:R-:W4:Y:S04]  /*f690*/  LDL.LU R13, [R1+0x15c] ;  /* 0x00015c00010d7983 */ /* 0x000f280000300800 */
[----:B------:R0:W-:Y:S02]  /*f6a0*/  STL [R1+0x1c0], R20 ;  /* 0x0001c01401007387 */ /* 0x0001e40000100800 */
[----:B0-----:R-:W-:-:S05]  /*f6b0*/  SEL R20, R26, R23, !P1 ;  /* 0x000000171a147207 */ /* 0x001fca0004800000 */
[----:B------:R0:W-:Y:S01]  /*f6c0*/  STL [R1+0x1bc], R20 ;  /* 0x0001bc1401007387 */ /* 0x0001e20000100800 */
[----:B------:R-:W-:-:S05]  /*f6d0*/  SEL R23, R26, R21, !P1 ;  /* 0x000000151a177207 */ /* 0x000fca0004800000 */
[----:B------:R-:W-:Y:S01]  /*f6e0*/  STL [R1+0x1b8], R23 ;  /* 0x0001b81701007387 */ /* 0x000fe20000100800 */
[C---:B--2---:R-:W-:Y:S02]  /*f6f0*/  SEL R21, R26.reuse, R19, !P1 ;  /* 0x000000131a157207 */ /* 0x044fe40004800000 */
[----:B0-----:R-:W-:-:S03]  /*f700*/  SEL R20, R26, R18, !P1 ;  /* 0x000000121a147207 */ /* 0x001fc60004800000 */
        /* <DEDUP_REMOVED lines=14> */
[----:B------:R-:W-:Y:S01]  /*f7f0*/  STL [R1+0x198], R8 ;  /* 0x0001980801007387 */ /* 0x000fe20000100800 */
[----:B------:R-:W-:-:S03]  /*f800*/  SEL R5, R26, R29, !P1 ;  /* 0x0000001d1a057207 */ /* 0x000fc60004800000 */
[----:B------:R-:W2:Y:S04]  /*f810*/  LDL.LU R29, [R1+0x164] ;  /* 0x00016400011d7983 */ /* 0x000ea80000300800 */
[----:B------:R1:W-:Y:S04]  /*f820*/  STL [R1+0x194], R6 ;  /* 0x0001940601007387 */ /* 0x0003e80000100800 */
[----:B0-----:R-:W2:Y:S04]  /*f830*/  LDL.LU R12, [R1+0x160] ;  /* 0x00016000010c7983 */ /* 0x001ea80000300800 */
[----:B------:R0:W-:Y:S04]  /*f840*/  STL [R1+0x190], R5 ;  /* 0x0001900501007387 */ /* 0x0001e80000100800 */
[----:B-1----:R-:W2:Y:S04]  /*f850*/  LDL.LU R9, [R1+0x138] ;  /* 0x0001380001097983 */ /* 0x002ea80000300800 */
[----:B------:R-:W2:Y:S04]  /*f860*/  LDL.LU R6, [R1+0x13c] ;  /* 0x00013c0001067983 */ /* 0x000ea80000300800 */
[----:B0-----:R-:W2:Y:S04]  /*f870*/  LDL.LU R5, [R1+0x154] ;  /* 0x0001540001057983 */ /* 0x001ea80000300800 */
[----:B------:R-:W2:Y:S01]  /*f880*/  LDL.LU R11, [R1+0x150] ;  /* 0x00015000010b7983 */ /* 0x000ea20000300800 */
[----:B---3--:R-:W-:-:S03]  /*f890*/  SEL R15, R26, R10, !P1 ;  /* 0x0000000a1a0f7207 */ /* 0x008fc60004800000 */
[----:B------:R-:W3:Y:S04]  /*f8a0*/  LDL.LU R10, [R1+0x148] ;  /* 0x00014800010a7983 */ /* 0x000ee80000300800 */
[----:B------:R-:W-:Y:S01]  /*f8b0*/  STL [R1+0x18c], R15 ;  /* 0x00018c0f01007387 */ /* 0x000fe20000100800 */
[C---:B------:R-:W-:Y:S02]  /*f8c0*/  SEL R8, R26.reuse, R7, !P1 ;  /* 0x000000071a087207 */ /* 0x040fe40004800000 */
[----:B------:R-:W-:-:S03]  /*f8d0*/  SEL R7, R26, R4, !P1 ;  /* 0x000000041a077207 */ /* 0x000fc60004800000 */
[----:B------:R-:W-:Y:S04]  /*f8e0*/  STL [R1+0x188], R8 ;  /* 0x0001880801007387 */ /* 0x000fe80000100800 */
[----:B------:R-:W-:Y:S01]  /*f8f0*/  STL [R1+0x184], R7 ;  /* 0x0001840701007387 */ /* 0x000fe20000100800 */
[C---:B----4-:R-:W-:Y:S02]  /*f900*/  SEL R4, R26.reuse, R3, !P1 ;  /* 0x000000031a047207 */ /* 0x050fe40004800000 */
[----:B------:R-:W-:-:S03]  /*f910*/  SEL R3, R26, R2, !P1 ;  /* 0x000000021a037207 */ /* 0x000fc60004800000 */
[----:B------:R0:W-:Y:S01]  /*f920*/  STL [R1+0x180], R4 ;  /* 0x0001800401007387 */ /* 0x0001e20000100800 */
[----:B------:R-:W-:-:S03]  /*f930*/  SEL R2, R26, R17, !P1 ;  /* 0x000000111a027207 */ /* 0x000fc60004800000 */
[----:B0-----:R-:W4:Y:S04]  /*f940*/  LDL.LU R4, [R1+0x40c] ;  /* 0x00040c0001047983 */ /* 0x001f280000300800 */
[----:B------:R0:W-:Y:S04]  /*f950*/  STL [R1+0x17c], R3 ;  /* 0x00017c0301007387 */ /* 0x0001e80000100800 */
[----:B0-----:R-:W4:Y:S01]  /*f960*/  LDL.LU R3, [R1+0x140] ;  /* 0x0001400001037983 */ /* 0x001f220000300800 */
[----:B------:R-:W-:-:S03]  /*f970*/  SEL R7, R26, R16, !P1 ;  /* 0x000000101a077207 */ /* 0x000fc60004800000 */
[----:B------:R0:W-:Y:S04]  /*f980*/  STL [R1+0x178], R2 ;  /* 0x0001780201007387 */ /* 0x0001e80000100800 */
[----:B0-----:R-:W4:Y:S04]  /*f990*/  LDL.LU R2, [R1+0x134] ;  /* 0x0001340001027983 */ /* 0x001f280000300800 */
[----:B------:R0:W-:Y:S01]  /*f9a0*/  STL [R1+0x174], R7 ;  /* 0x0001740701007387 */ /* 0x0001e20000100800 */
[----:B------:R-:W-:-:S03]  /*f9b0*/  SEL R8, R26, R14, !P1 ;  /* 0x0000000e1a087207 */ /* 0x000fc60004800000 */
        /* <DEDUP_REMOVED lines=9> */
[----:B0-----:R-:W4:Y:S04]  /*fa50*/  LDL.LU R8, [R1+0x108] ;  /* 0x0001080001087983 */ /* 0x001f280000300800 */
[----:B-1----:R-:W4:Y:S04]  /*fa60*/  LDL.LU R7, [R1+0x110] ;  /* 0x0001100001077983 */ /* 0x002f280000300800 */
[----:B------:R-:W4:Y:S04]  /*fa70*/  LDL.LU R17, [R1+0xfc] ;  /* 0x0000fc0001117983 */ /* 0x000f280000300800 */
[----:B------:R-:W4:Y:S04]  /*fa80*/  LDL.LU R16, [R1+0xf8] ;  /* 0x0000f80001107983 */ /* 0x000f280000300800 */
[----:B------:R-:W4:Y:S04]  /*fa90*/  LDL.LU R14, [R1+0xf4] ;  /* 0x0000f400010e7983 */ /* 0x000f280000300800 */
[----:B------:R-:W4:Y:S01]  /*faa0*/  LDL.LU R13, [R1+0xe4] ;  /* 0x0000e400010d7983 */ /* 0x000f220000300800 */
[----:B--2---:R-:W-:-:S05]  /*fab0*/  SEL R29, R26, R29, !P1 ;  /* 0x0000001d1a1d7207 */ /* 0x004fca0004800000 */
[----:B------:R0:W-:Y:S01]  /*fac0*/  STL [R1+0x168], R29 ;  /* 0x0001681d01007387 */ /* 0x0001e20000100800 */
[----:B------:R-:W-:-:S03]  /*fad0*/  SEL R12, R26, R12, !P1 ;  /* 0x0000000c1a0c7207 */ /* 0x000fc60004800000 */
[----:B0-----:R-:W2:Y:S04]  /*fae0*/  LDL.LU R29, [R1+0xde8] ;  /* 0x000de800011d7983 */ /* 0x001ea80000300800 */
[----:B------:R0:W-:Y:S01]  /*faf0*/  STL [R1+0x164], R12 ;  /* 0x0001640c01007387 */ /* 0x0001e20000100800 */
[C---:B------:R-:W-:Y:S02]  /*fb00*/  SEL R5, R26.reuse, R5, !P1 ;  /* 0x000000051a057207 */ /* 0x040fe40004800000 */
[C---:B0-----:R-:W-:Y:S02]  /*fb10*/  SEL R12, R26.reuse, R9, !P1 ;  /* 0x000000091a0c7207 */ /* 0x041fe40004800000 */
[C---:B------:R-:W-:Y:S02]  /*fb20*/  SEL R9, R26.reuse, R6, !P1 ;  /* 0x000000061a097207 */ /* 0x040fe40004800000 */
[C---:B------:R-:W-:Y:S01]  /*fb30*/  SEL R6, R26.reuse, R11, !P1 ;  /* 0x0000000b1a067207 */ /* 0x040fe20004800000 */
[----:B------:R0:W-:Y:S04]  /*fb40*/  STL [R1+0x160], R12 ;  /* 0x0001600c01007387 */ /* 0x0001e80000100800 */
[----:B------:R-:W-:Y:S04]  /*fb50*/  STL [R1+0x15c], R9 ;  /* 0x00015c0901007387 */ /* 0x000fe80000100800 */
[----:B------:R-:W2:Y:S04]  /*fb60*/  LDL.LU R11, [R1+0xe0] ;  /* 0x0000e000010b7983 */ /* 0x000ea80000300800 */
[----:B------:R3:W-:Y:S04]  /*fb70*/  STL [R1+0x158], R5 ;  /* 0x0001580501007387 */ /* 0x0007e80000100800 */
[----:B------:R1:W-:Y:S04]  /*fb80*/  STL [R1+0x154], R6 ;  /* 0x0001540601007387 */ /* 0x0003e80000100800 */
[----:B0-----:R-:W2:Y:S01]  /*fb90*/  LDL.LU R12, [R1+0xdc] ;  /* 0x0000dc00010c7983 */ /* 0x001ea20000300800 */
[----:B---3--:R-:W-:-:S03]  /*fba0*/  SEL R5, R26, R10, !P1 ;  /* 0x0000000a1a057207 */ /* 0x008fc60004800000 */
[----:B------:R-:W3:Y:S04]  /*fbb0*/  LDL.LU R9, [R1+0xd8] ;  /* 0x0000d80001097983 */ /* 0x000ee80000300800 */
[----:B------:R0:W-:Y:S04]  /*fbc0*/  STL [R1+0x150], R5 ;  /* 0x0001500501007387 */ /* 0x0001e80000100800 */
[----:B-1----:R-:W3:Y:S04]  /*fbd0*/  LDL.LU R6, [R1+0xd0] ;  /* 0x0000d00001067983 */ /* 0x002ee80000300800 */
[----:B0-----:R-:W3:Y:S04]  /*fbe0*/  LDL.LU R5, [R1+0xc8] ;  /* 0x0000c80001057983 */ /* 0x001ee80000300800 */
[----:B------:R-:W3:Y:S01]  /*fbf0*/  LDL.LU R10, [R1+0xc4] ;  /* 0x0000c400010a7983 */ /* 0x000ee20000300800 */
[----:B----4-:R-:W-:-:S05]  /*fc00*/  SEL R4, R26, R4, !P1 ;  /* 0x000000041a047207 */ /* 0x010fca0004800000 */
[----:B------:R0:W-:Y:S01]  /*fc10*/  STL [R1+0x148], R4 ;  /* 0x0001480401007387 */ /* 0x0001e20000100800 */
[----:B------:R-:W-:-:S03]  /*fc20*/  SEL R3, R26, R3, !P1 ;  /* 0x000000031a037207 */ /* 0x000fc60004800000 */
[----:B0-----:R-:W4:Y:S04]  /*fc30*/  LDL.LU R4, [R1+0xc0] ;  /* 0x0000c00001047983 */ /* 0x001f280000300800 */
[----:B------:R0:W-:Y:S01]  /*fc40*/  STL [R1+0x140], R3 ;  /* 0x0001400301007387 */ /* 0x0001e20000100800 */
[----:B------:R-:W-:-:S03]  /*fc50*/  SEL R2, R26, R2, !P1 ;  /* 0x000000021a027207 */ /* 0x000fc60004800000 */
[----:B0-----:R-:W4:Y:S04]  /*fc60*/  LDL.LU R3, [R1+0xbc] ;  /* 0x0000bc0001037983 */ /* 0x001f280000300800 */
[----:B------:R0:W-:Y:S01]  /*fc70*/  STL [R1+0x13c], R2 ;  /* 0x00013c0201007387 */ /* 0x0001e20000100800 */
[----:B------:R-:W-:-:S03]  /*fc80*/  SEL R20, R26, R20, !P1 ;  /* 0x000000141a147207 */ /* 0x000fc60004800000 */
[----:B0-----:R-:W4:Y:S01]  /*fc90*/  LDL.LU R2, [R1+0xa8] ;  /* 0x0000a80001027983 */ /* 0x001f220000300800 */
[----:B------:R-:W-:-:S03]  /*fca0*/  SEL R23, R26, R23, !P1 ;  /* 0x000000171a177207 */ /* 0x000fc60004800000 */
[----:B------:R0:W-:Y:S04]  /*fcb0*/  STL [R1+0x138], R20 ;  /* 0x0001381401007387 */ /* 0x0001e80000100800 */
[----:B------:R-:W-:Y:S01]  /*fcc0*/  STL [R1+0x134], R23 ;  /* 0x0001341701007387 */ /* 0x000fe20000100800 */
[C---:B0-----:R-:W-:Y:S02]  /*fcd0*/  SEL R20, R26.reuse, R21, !P1 ;  /* 0x000000151a147207 */ /* 0x041fe40004800000 */
[C---:B------:R-:W-:Y:S02]  /*fce0*/  SEL R19, R26.reuse, R19, !P1 ;  /* 0x000000131a137207 */ /* 0x040fe40004800000 */
[C---:B------:R-:W-:Y:S01]  /*fcf0*/  SEL R18, R26.reuse, R18, !P1 ;  /* 0x000000121a127207 */ /* 0x040fe20004800000 */
[----:B------:R-:W-:Y:S01]  /*fd00*/  STL [R1+0x130], R20 ;  /* 0x0001301401007387 */ /* 0x000fe20000100800 */
[----:B------:R-:W-:-:S03]  /*fd10*/  SEL R15, R26, R15, !P1 ;  /* 0x0000000f1a0f7207 */ /* 0x000fc60004800000 */
[----:B------:R-:W-:Y:S01]  /*fd20*/  STL [R1+0x128], R19 ;  /* 0x0001281301007387 */ /* 0x000fe20000100800 */
[----:B------:R-:W-:-:S03]  /*fd30*/  SEL R8, R26, R8, !P1 ;  /* 0x000000081a087207 */ /* 0x000fc60004800000 */
[----:B------:R-:W-:Y:S01]  /*fd40*/  STL [R1+0x124], R18 ;  /* 0x0001241201007387 */ /* 0x000fe20000100800 */
[----:B------:R-:W-:-:S03]  /*fd50*/  SEL R7, R26, R7, !P1 ;  /* 0x000000071a077207 */ /* 0x000fc60004800000 */
[----:B------:R0:W-:Y:S04]  /*fd60*/  STL [R1+0x120], R15 ;  /* 0x0001200f01007387 */ /* 0x0001e80000100800 */
[----:B------:R1:W-:Y:S04]  /*fd70*/  STL [R1+0x118], R8 ;  /* 0x0001180801007387 */ /* 0x0003e80000100800 */
[----:B------:R1:W-:Y:S01]  /*fd80*/  STL [R1+0x110], R7 ;  /* 0x0001100701007387 */ /* 0x0003e20000100800 */
[C---:B0-----:R-:W-:Y:S02]  /*fd90*/  SEL R15, R26.reuse, R17, !P1 ;  /* 0x000000111a0f7207 */ /* 0x041fe40004800000 */
[----:B-1----:R-:W-:-:S03]  /*fda0*/  SEL R8, R26, R16, !P1 ;  /* 0x000000101a087207 */ /* 0x002fc60004800000 */
[----:B------:R-:W-:Y:S01]  /*fdb0*/  STL [R1+0x108], R15 ;  /* 0x0001080f01007387 */ /* 0x000fe20000100800 */
[C---:B------:R-:W-:Y:S02]  /*fdc0*/  SEL R13, R26.reuse, R13, !P1 ;  /* 0x0000000d1a0d7207 */ /* 0x040fe40004800000 */
[C---:B------:R-:W-:Y:S01]  /*fdd0*/  SEL R7, R26.reuse, R14, !P1 ;  /* 0x0000000e1a077207 */ /* 0x040fe20004800000 */
[----:B------:R0:W-:Y:S04]  /*fde0*/  STL [R1+0x104], R8 ;  /* 0x0001040801007387 */ /* 0x0001e80000100800 */
[----:B0-----:R-:W4:Y:S04]  /*fdf0*/  LDL.LU R8, [R1+0xb0] ;  /* 0x0000b00001087983 */ /* 0x001f280000300800 */
[----:B------:R0:W-:Y:S04]  /*fe00*/  STL [R1+0x100], R7 ;  /* 0x0001000701007387 */ /* 0x0001e80000100800 */
[----:B0-----:R-:W4:Y:S04]  /*fe10*/  LDL.LU R7, [R1+0xb4] ;  /* 0x0000b40001077983 */ /* 0x001f280000300800 */
[----:B------:R0:W-:Y:S04]  /*fe20*/  STL [R1+0xfc], R13 ;  /* 0x0000fc0d01007387 */ /* 0x0001e80000100800 */
[----:B------:R-:W4:Y:S04]  /*fe30*/  LDL.LU R17, [R1+0xb8] ;  /* 0x0000b80001117983 */ /* 0x000f280000300800 */
[----:B------:R-:W4:Y:S04]  /*fe40*/  LDL.LU R16, [R1+0xac] ;  /* 0x0000ac0001107983 */ /* 0x000f280000300800 */
[----:B------:R-:W4:Y:S04]  /*fe50*/  LDL.LU R14, [R1+0x9c] ;  /* 0x00009c00010e7983 */ /* 0x000f280000300800 */
[----:B0-----:R-:W4:Y:S01]  /*fe60*/  LDL.LU R13, [R1+0xa0] ;  /* 0x0000a000010d7983 */ /* 0x001f220000300800 */
[----:B--2---:R-:W-:-:S03]  /*fe70*/  SEL R18, R26, R11, !P1 ;  /* 0x0000000b1a127207 */ /* 0x004fc60004800000 */
[----:B------:R-:W2:Y:S04]  /*fe80*/  LDL.LU R11, [R1+0xa4] ;  /* 0x0000a400010b7983 */ /* 0x000ea80000300800 */
[----:B------:R-:W-:Y:S01]  /*fe90*/  STL [R1+0xf8], R18 ;  /* 0x0000f81201007387 */ /* 0x000fe20000100800 */
[C---:B------:R-:W-:Y:S02]  /*fea0*/  SEL R15, R26.reuse, R12, !P1 ;  /* 0x0000000c1a0f7207 */ /* 0x040fe40004800000 */
[----:B---3--:R-:W-:-:S03]  /*feb0*/  SEL R12, R26, R9, !P1 ;  /* 0x000000091a0c7207 */ /* 0x008fc60004800000 */
[----:B------:R-:W-:Y:S01]  /*fec0*/  STL [R1+0xf4], R15 ;  /* 0x0000f40f01007387 */ /* 0x000fe20000100800 */
[----:B------:R-:W-:-:S03]  /*fed0*/  SEL R6, R26, R6, !P1 ;  /* 0x000000061a067207 */ /* 0x000fc60004800000 */
[----:B------:R-:W-:Y:S01]  /*fee0*/  STL [R1+0xf0], R12 ;  /* 0x0000f00c01007387 */ /* 0x000fe20000100800 */
[----:B------:R-:W-:-:S03]  /*fef0*/  SEL R9, R26, R5, !P1 ;  /* 0x000000051a097207 */ /* 0x000fc60004800000 */
[----:B------:R0:W-:Y:S01]  /*ff00*/  STL [R1+0xe8], R6 ;  /* 0x0000e80601007387 */ /* 0x0001e20000100800 */
[----:B------:R-:W-:-:S03]  /*ff10*/  SEL R5, R26, R10, !P1 ;  /* 0x0000000a1a057207 */ /* 0x000fc60004800000 */
[----:B------:R-:W-:Y:S04]  /*ff20*/  STL [R1+0xe4], R9 ;  /* 0x0000e40901007387 */ /* 0x000fe80000100800 */
[----:B------:R-:W3:Y:S01]  /*ff30*/  LDL.LU R10, [R1+0x98] ;  /* 0x00009800010a7983 */ /* 0x000ee20000300800 */
[----:B0-----:R-:W-:-:S03]  /*ff40*/  SEL R6, R26, R29, !P1 ;  /* 0x0000001d1a067207 */ /* 0x001fc60004800000 */
[----:B------:R4:W-:Y:S04]  /*ff50*/  STL [R1+0xe0], R5 ;  /* 0x0000e00501007387 */ /* 0x0009e80000100800 */
[----:B------:R0:W-:Y:S01]  /*ff60*/  STL [R1+0xdc], R6 ;  /* 0x0000dc0601007387 */ /* 0x0001e20000100800 */
[C---:B----4-:R-:W-:Y:S02]  /*ff70*/  SEL R5, R26.reuse, R4, !P1 ;  /* 0x000000041a057207 */ /* 0x050fe40004800000 */
[----:B------:R-:W-:-:S03]  /*ff80*/  SEL R4, R26, R22, !P1 ;  /* 0x000000161a047207 */ /* 0x000fc60004800000 */
[----:B------:R1:W-:Y:S04]  /*ff90*/  STL [R1+0xd8], R5 ;  /* 0x0000d80501007387 */ /* 0x0003e80000100800 */
[----:B------:R4:W-:Y:S04]  /*ffa0*/  STL [R1+0xd0], R4 ;  /* 0x0000d00401007387 */ /* 0x0009e80000100800 */
[----:B------:R-:W3:Y:S01]  /*ffb0*/  LDL.LU R23, [R1+0x90] ;  /* 0x0000900001177983 */ /* 0x000ee20000300800 */
[----:B------:R-:W-:-:S05]  /*ffc0*/  SEL R3, R26, R3, !P1 ;  /* 0x000000031a037207 */ /* 0x000fca0004800000 */
[----:B------:R0:W-:Y:S04]  /*ffd0*/  STL [R1+0xc8], R3 ;  /* 0x0000c80301007387 */ /* 0x0001e80000100800 */
[----:B------:R-:W3:Y:S01]  /*ffe0*/  LDL.LU R21, [R1+0x8c] ;  /* 0x00008c0001157983 */ /* 0x000ee20000300800 */
[----:B------:R-:W-:-:S05]  /*fff0*/  SEL R2, R26, R2, !P1 ;  /* 0x000000021a027207 */ /* 0x000fca0004800000 */
[----:B------:R0:W-:Y:S04]  /*10000*/  STL [R1+0xc4], R2 ;  /* 0x0000c40201007387 */ /* 0x0001e80000100800 */
[----:B------:R-:W3:Y:S04]  /*10010*/  LDL.LU R19, [R1+0x88] ;  /* 0x0000880001137983 */ /* 0x000ee80000300800 */
[----:B------:R-:W3:Y:S04]  /*10020*/  LDL.LU R18, [R1+0x58] ;  /* 0x0000580001127983 */ /* 0x000ee80000300800 */
[----:B------:R-:W3:Y:S04]  /*10030*/  LDL.LU R15, [R1+0x5c] ;  /* 0x00005c00010f7983 */ /* 0x000ee80000300800 */
[----:B------:R-:W3:Y:S04]  /*10040*/  LDL.LU R12, [R1+0x64] ;  /* 0x00006400010c7983 */ /* 0x000ee80000300800 */
[----:B------:R-:W3:Y:S04]  /*10050*/  LDL.LU R20, [R1+0x74] ;  /* 0x0000740001147983 */ /* 0x000ee80000300800 */
[----:B0-----:R-:W3:Y:S04]  /*10060*/  LDL.LU R6, [R1+0x84] ;  /* 0x0000840001067983 */ /* 0x001ee80000300800 */
[----:B-1----:R-:W3:Y:S04]  /*10070*/  LDL.LU R5, [R1+0x78] ;  /* 0x0000780001057983 */ /* 0x002ee80000300800 */
[----:B----4-:R-:W4:Y:S04]  /*10080*/  LDL.LU R4, [R1+0x70] ;  /* 0x0000700001047983 */ /* 0x010f280000300800 */
[----:B------:R-:W4:Y:S04]  /*10090*/  LDL.LU R3, [R1+0x2cc] ;  /* 0x0002cc0001037983 */ /* 0x000f280000300800 */
[----:B------:R-:W4:Y:S01]  /*100a0*/  LDL.LU R2, [R1+0x2dc] ;  /* 0x0002dc0001027983 */ /* 0x000f220000300800 */
[----:B------:R-:W-:-:S05]  /*100b0*/  SEL R9, R26, R8, !P1 ;  /* 0x000000081a097207 */ /* 0x000fca0004800000 */
[----:B------:R0:W-:Y:S01]  /*100c0*/  STL [R1+0xc0], R9 ;  /* 0x0000c00901007387 */ /* 0x0001e20000100800 */
[----:B------:R-:W-:-:S05]  /*100d0*/  SEL R7, R26, R7, !P1 ;  /* 0x000000071a077207 */ /* 0x000fca0004800000 */
[----:B------:R1:W-:Y:S01]  /*100e0*/  STL [R1+0xbc], R7 ;  /* 0x0000bc0701007387 */ /* 0x0003e20000100800 */
[C---:B------:R-:W-:Y:S02]  /*100f0*/  SEL R8, R26.reuse, R17, !P1 ;  /* 0x000000111a087207 */ /* 0x040fe40004800000 */
[----:B0-----:R-:W-:-:S03]  /*10100*/  SEL R9, R26, R16, !P1 ;  /* 0x000000101a097207 */ /* 0x001fc60004800000 */
[----:B------:R0:W-:Y:S01]  /*10110*/  STL [R1+0xb8], R8 ;  /* 0x0000b80801007387 */ /* 0x0001e20000100800 */
[----:B-1----:R-:W-:-:S03]  /*10120*/  SEL R7, R26, R14, !P1 ;  /* 0x0000000e1a077207 */ /* 0x002fc60004800000 */
[----:B------:R1:W-:Y:S04]  /*10130*/  STL [R1+0xb4], R9 ;  /* 0x0000b40901007387 */ /* 0x0003e80000100800 */
[----:B------:R-:W4:Y:S01]  /*10140*/  LDL.LU R29, [R1+0x68] ;  /* 0x00006800011d7983 */ /* 0x000f220000300800 */
[----:B0-----:R-:W-:-:S03]  /*10150*/  SEL R8, R26, R13, !P1 ;  /* 0x0000000d1a087207 */ /* 0x001fc60004800000 */
[----:B------:R-:W-:Y:S04]  /*10160*/  STL [R1+0xb0], R7 ;  /* 0x0000b00701007387 */ /* 0x000fe80000100800 */
[----:B------:R0:W-:Y:S04]  /*10170*/  STL [R1+0xac], R8 ;  /* 0x0000ac0801007387 */ /* 0x0001e80000100800 */
[----:B-1----:R-:W4:Y:S04]  /*10180*/  LDL.LU R9, [R1+0x60] ;  /* 0x0000600001097983 */ /* 0x002f280000300800 */
[----:B0-----:R-:W4:Y:S01]  /*10190*/  LDL.LU R8, [R1+0x280] ;  /* 0x0002800001087983 */ /* 0x001f220000300800 */
[----:B--2---:R-:W-:-:S05]  /*101a0*/  SEL R7, R26, R11, !P1 ;  /* 0x0000000b1a077207 */ /* 0x004fca0004800000 */
[----:B------:R0:W-:Y:S04]  /*101b0*/  STL [R1+0xa8], R7 ;  /* 0x0000a80701007387 */ /* 0x0001e80000100800 */
[----:B0-----:R-:W2:Y:S04]  /*101c0*/  LDL.LU R7, [R1+0x27c] ;  /* 0x00027c0001077983 */ /* 0x001ea80000300800 */
[----:B------:R-:W2:Y:S04]  /*101d0*/  LDL.LU R17, [R1+0x250] ;  /* 0x0002500001117983 */ /* 0x000ea80000300800 */
[----:B------:R-:W2:Y:S04]  /*101e0*/  LDL.LU R16, [R1+0x23c] ;  /* 0x00023c0001107983 */ /* 0x000ea80000300800 */
[----:B------:R-:W2:Y:S04]  /*101f0*/  LDL.LU R22, [R1+0x234] ;  /* 0x0002340001167983 */ /* 0x000ea80000300800 */
[----:B------:R-:W2:Y:S04]  /*10200*/  LDL.LU R14, [R1+0x230] ;  /* 0x00023000010e7983 */ /* 0x000ea80000300800 */
[----:B------:R-:W2:Y:S01]  /*10210*/  LDL.LU R13, [R1+0x1f4] ;  /* 0x0001f400010d7983 */ /* 0x000ea20000300800 */
[----:B---3--:R-:W-:-:S05]  /*10220*/  SEL R10, R26, R10, !P1 ;  /* 0x0000000a1a0a7207 */ /* 0x008fca0004800000 */
[----:B------:R0:W-:Y:S04]  /*10230*/  STL [R1+0xa4], R10 ;  /* 0x0000a40a01007387 */ /* 0x0001e80000100800 */
[----:B------:R-:W3:Y:S04]  /*10240*/  LDL.LU R11, [R1+0x1e4] ;  /* 0x0001e400010b7983 */ /* 0x000ee80000300800 */
[----:B0-----:R-:W3:Y:S01]  /*10250*/  LDL.LU R10, [R1+0x1dc] ;  /* 0x0001dc00010a7983 */ /* 0x001ee20000300800 */
[----:B------:R-:W-:-:S05]  /*10260*/  SEL R23, R26, R23, !P1 ;  /* 0x000000171a177207 */ /* 0x000fca0004800000 */
[----:B------:R0:W-:Y:S01]  /*10270*/  STL [R1+0xa0], R23 ;  /* 0x0000a01701007387 */ /* 0x0001e20000100800 */
[----:B------:R-:W-:-:S03]  /*10280*/  SEL R21, R26, R21, !P1 ;  /* 0x000000151a157207 */ /* 0x000fc60004800000 */
[----:B0-----:R-:W3:Y:S04]  /*10290*/  LDL.LU R23, [R1+0xde4] ;  /* 0x000de40001177983 */ /* 0x001ee80000300800 */
[----:B------:R0:W-:Y:S01]  /*102a0*/  STL [R1+0x9c], R21 ;  /* 0x00009c1501007387 */ /* 0x0001e20000100800 */
[C---:B------:R-:W-:Y:S02]  /*102b0*/  SEL R19, R26.reuse, R19, !P1 ;  /* 0x000000131a137207 */ /* 0x040fe40004800000 */
[C---:B------:R-:W-:Y:S01]  /*102c0*/  SEL R18, R26.reuse, R18, !P1 ;  /* 0x000000121a127207 */ /* 0x040fe20004800000 */
[----:B0-----:R-:W3:Y:S01]  /*102d0*/  LDL.LU R21, [R1+0xde0] ;  /* 0x000de00001157983 */ /* 0x001ee20000300800 */
[----:B------:R-:W-:-:S03]  /*102e0*/  SEL R15, R26, R15, !P1 ;  /* 0x0000000f1a0f7207 */ /* 0x000fc60004800000 */
[----:B------:R0:W-:Y:S01]  /*102f0*/  STL [R1+0x98], R19 ;  /* 0x0000981301007387 */ /* 0x0001e20000100800 */
[C---:B------:R-:W-:Y:S02]  /*10300*/  SEL R12, R26.reuse, R12, !P1 ;  /* 0x0000000c1a0c7207 */ /* 0x040fe40004800000 */
[C---:B------:R-:W-:Y:S01]  /*10310*/  SEL R20, R26.reuse, R20, !P1 ;  /* 0x000000141a147207 */ /* 0x040fe20004800000 */
[----:B0-----:R-:W3:Y:S01]  /*10320*/  LDL.LU R19, [R1+0xddc] ;  /* 0x000ddc0001137983 */ /* 0x001ee20000300800 */
[----:B------:R-:W-:-:S03]  /*10330*/  SEL R6, R26, R6, !P1 ;  /* 0x000000061a067207 */ /* 0x000fc60004800000 */
[----:B------:R0:W-:Y:S01]  /*10340*/  STL [R1+0x94], R18 ;  /* 0x0000941201007387 */ /* 0x0001e20000100800 */
[C---:B------:R-:W-:Y:S02]  /*10350*/  SEL R5, R26.reuse, R5, !P1 ;  /* 0x000000051a057207 */ /* 0x040fe40004800000 */
[C---:B----4-:R-:W-:Y:S01]  /*10360*/  SEL R4, R26.reuse, R4, !P1 ;  /* 0x000000041a047207 */ /* 0x050fe20004800000 */
[----:B0-----:R-:W4:Y:S04]  /*10370*/  LDL.LU R18, [R1+0xdd8] ;  /* 0x000dd80001127983 */ /* 0x001f280000300800 */
[----:B------:R0:W-:Y:S01]  /*10380*/  STL [R1+0x90], R15 ;  /* 0x0000900f01007387 */ /* 0x0001e20000100800 */
[C---:B------:R-:W-:Y:S02]  /*10390*/  SEL R3, R26.reuse, R3, !P1 ;  /* 0x000000031a037207 */ /* 0x040fe40004800000 */
[C---:B------:R-:W-:Y:S01]  /*103a0*/  SEL R2, R26.reuse, R2, !P1 ;  /* 0x000000021a027207 */ /* 0x040fe20004800000 */
[----:B0-----:R-:W4:Y:S04]  /*103b0*/  LDL.LU R15, [R1+0xdd4] ;  /* 0x000dd400010f7983 */ /* 0x001f280000300800 */
[----:B------:R0:W-:Y:S04]  /*103c0*/  STL [R1+0x8c], R12 ;  /* 0x00008c0c01007387 */ /* 0x0001e80000100800 */
[----:B0-----:R-:W4:Y:S04]  /*103d0*/  LDL.LU R12, [R1+0xdd0] ;  /* 0x000dd000010c7983 */ /* 0x001f280000300800 */
[----:B------:R-:W-:Y:S04]  /*103e0*/  STL [R1+0x88], R20 ;  /* 0x0000881401007387 */ /* 0x000fe80000100800 */
[----:B------:R0:W-:Y:S04]  /*103f0*/  STL [R1+0x84], R6 ;  /* 0x0000840601007387 */ /* 0x0001e80000100800 */
[----:B------:R1:W-:Y:S04]  /*10400*/  STL [R1+0x78], R5 ;  /* 0x0000780501007387 */ /* 0x0003e80000100800 */
[----:B------:R1:W-:Y:S04]  /*10410*/  STL [R1+0x74], R4 ;  /* 0x0000740401007387 */ /* 0x0003e80000100800 */
[----:B0-----:R-:W4:Y:S04]  /*10420*/  LDL.LU R6, [R1+0x10c] ;  /* 0x00010c0001067983 */ /* 0x001f280000300800 */
[----:B------:R0:W-:Y:S01]  /*10430*/  STL [R1+0x70], R3 ;  /* 0x0000700301007387 */ /* 0x0001e20000100800 */
[----:B------:R-:W-:-:S03]  /*10440*/  SEL R29, R26, R29, !P1 ;  /* 0x0000001d1a1d7207 */ /* 0x000fc60004800000 */
[----:B-1----:R-:W4:Y:S04]  /*10450*/  LDL.LU R5, [R1+0x114] ;  /* 0x0001140001057983 */ /* 0x002f280000300800 */
[----:B------:R1:W-:Y:S04]  /*10460*/  STL [R1+0x6c], R2 ;  /* 0x00006c0201007387 */ /* 0x0003e80000100800 */
[----:B------:R-:W4:Y:S01]  /*10470*/  LDL.LU R4, [R1+0x144] ;  /* 0x0001440001047983 */ /* 0x000f220000300800 */
[----:B------:R-:W-:-:S03]  /*10480*/  SEL R9, R26, R9, !P1 ;  /* 0x000000091a097207 */ /* 0x000fc60004800000 */
[----:B0-----:R-:W4:Y:S04]  /*10490*/  LDL.LU R3, [R1+0x14c] ;  /* 0x00014c0001037983 */ /* 0x001f280000300800 */
[----:B-1----:R-:W4:Y:S01]  /*104a0*/  LDL.LU R2, [R1+0x12c] ;  /* 0x00012c0001027983 */ /* 0x002f220000300800 */
[----:B------:R-:W-:-:S03]  /*104b0*/  SEL R8, R26, R8, !P1 ;  /* 0x000000081a087207 */ /* 0x000fc60004800000 */
[----:B------:R-:W4:Y:S04]  /*104c0*/  LDL.LU R20, [R1+0xcc] ;  /* 0x0000cc0001147983 */ /* 0x000f280000300800 */
[----:B------:R0:W-:Y:S04]  /*104d0*/  STL [R1+0x68], R29 ;  /* 0x0000681d01007387 */ /* 0x0001e80000100800 */
[----:B0-----:R-:W4:Y:S04]  /*104e0*/  LDL.LU R29, [R1+0xec] ;  /* 0x0000ec00011d7983 */ /* 0x001f280000300800 */
[----:B------:R0:W-:Y:S04]  /*104f0*/  STL [R1+0x64], R9 ;  /* 0x0000640901007387 */ /* 0x0001e80000100800 */
[----:B0-----:R-:W4:Y:S04]  /*10500*/  LDL.LU R9, [R1+0xdcc] ;  /* 0x000dcc0001097983 */ /* 0x001f280000300800 */
[----:B------:R0:W-:Y:S04]  /*10510*/  STL [R1+0x60], R8 ;  /* 0x0000600801007387 */ /* 0x0001e80000100800 */
[----:B0-----:R-:W4:Y:S01]  /*10520*/  LDL.LU R8, [R1+0xdc8] ;  /* 0x000dc80001087983 */ /* 0x001f220000300800 */
[----:B--2---:R-:W-:-:S02]  /*10530*/  SEL R7, R26, R7, !P1 ;  /* 0x000000071a077207 */ /* 0x004fc40004800000 */
[----:B------:R-:W-:-:S03]  /*10540*/  SEL R17, R26, R17, !P1 ;  /* 0x000000111a117207 */ /* 0x000fc60004800000 */
[----:B------:R0:W-:Y:S01]  /*10550*/  STL [R1+0x5c], R7 ;  /* 0x00005c0701007387 */ /* 0x0001e20000100800 */
[C---:B------:R-:W-:Y:S02]  /*10560*/  SEL R16, R26.reuse, R16, !P1 ;  /* 0x000000101a107207 */ /* 0x040fe40004800000 */
[C---:B------:R-:W-:Y:S01]  /*10570*/  SEL R22, R26.reuse, R22, !P1 ;  /* 0x000000161a167207 */ /* 0x040fe20004800000 */
[----:B0-----:R-:W2:Y:S01]  /*10580*/  LDL.LU R7, [R1+0xdc4] ;  /* 0x000dc40001077983 */ /* 0x001ea20000300800 */
[----:B------:R-:W-:-:S03]  /*10590*/  SEL R14, R26, R14, !P1 ;  /* 0x0000000e1a0e7207 */ /* 0x000fc60004800000 */
[----:B------:R0:W-:Y:S01]  /*105a0*/  STL [R1+0x58], R17 ;  /* 0x0000581101007387 */ /* 0x0001e20000100800 */
[----:B------:R-:W-:-:S03]  /*105b0*/  SEL R13, R26, R13, !P1 ;  /* 0x0000000d1a0d7207 */ /* 0x000fc60004800000 */
[----:B0-----:R-:W2:Y:S04]  /*105c0*/  LDL.LU R17, [R1+0xdc0] ;  /* 0x000dc00001117983 */ /* 0x001ea80000300800 */
[----:B------:R0:W-:Y:S01]  /*105d0*/  STL [R1+0x54], R16 ;  /* 0x0000541001007387 */ /* 0x0001e20000100800 */
[C---:B---3--:R-:W-:Y:S02]  /*105e0*/  SEL R11, R26.reuse, R11, !P1 ;  /* 0x0000000b1a0b7207 */ /* 0x048fe40004800000 */
[C---:B------:R-:W-:Y:S01]  /*105f0*/  SEL R10, R26.reuse, R10, !P1 ;  /* 0x0000000a1a0a7207 */ /* 0x040fe20004800000 */
[----:B0-----:R-:W3:Y:S04]  /*10600*/  LDL.LU R16, [R1+0xdbc] ;  /* 0x000dbc0001107983 */ /* 0x001ee80000300800 */
[----:B------:R0:W-:Y:S04]  /*10610*/  STL [R1+0x50], R22 ;  /* 0x0000501601007387 */ /* 0x0001e80000100800 */
        /* <DEDUP_REMOVED lines=8> */
[----:B0-----:R-:W3:Y:S01]  /*106a0*/  LDL.LU R10, [R1+0xdac] ;  /* 0x000dac00010a7983 */ /* 0x001ee20000300800 */
[----:B----4-:R-:W-:-:S02]  /*106b0*/  SEL R6, R26, R6, !P1 ;  /* 0x000000061a067207 */ /* 0x010fc40004800000 */
[C---:B------:R-:W-:Y:S02]  /*106c0*/  SEL R5, R26.reuse, R5, !P1 ;  /* 0x000000051a057207 */ /* 0x040fe40004800000 */
[C---:B------:R-:W-:Y:S02]  /*106d0*/  SEL R4, R26.reuse, R4, !P1 ;  /* 0x000000041a047207 */ /* 0x040fe40004800000 */
[C---:B------:R-:W-:Y:S02]  /*106e0*/  SEL R3, R26.reuse, R3, !P1 ;  /* 0x000000031a037207 */ /* 0x040fe40004800000 */
[C---:B------:R-:W-:Y:S02]  /*106f0*/  SEL R2, R26.reuse, R2, !P1 ;  /* 0x000000021a027207 */ /* 0x040fe40004800000 */
[C---:B--2---:R-:W-:Y:S02]  /*10700*/  SEL R17, R26.reuse, R17, !P1 ;  /* 0x000000111a117207 */ /* 0x044fe40004800000 */
[----:B---3--:R-:W-:-:S02]  /*10710*/  SEL R16, R26, R16, !P1 ;  /* 0x000000101a107207 */ /* 0x008fc40004800000 */
[C---:B------:R-:W-:Y:S02]  /*10720*/  SEL R14, R26.reuse, R14, !P1 ;  /* 0x0000000e1a0e7207 */ /* 0x040fe40004800000 */
[C---:B------:R-:W-:Y:S02]  /*10730*/  SEL R13, R26.reuse, R13, !P1 ;  /* 0x0000000d1a0d7207 */ /* 0x040fe40004800000 */
[C---:B------:R-:W-:Y:S02]  /*10740*/  SEL R11, R26.reuse, R11, !P1 ;  /* 0x0000000b1a0b7207 */ /* 0x040fe40004800000 */
[----:B------:R-:W-:-:S05]  /*10750*/  SEL R10, R26, R10, !P1 ;  /* 0x0000000a1a0a7207 */ /* 0x000fca0004800000 */
[----:B------:R0:W-:Y:S04]  /*10760*/  STL [R1+0x3c], R10 ;  /* 0x00003c0a01007387 */ /* 0x0001e80000100800 */
[----:B0-----:R-:W2:Y:S04]  /*10770*/  LDL.LU R10, [R1+0x38] ;  /* 0x00003800010a7983 */ /* 0x001ea80000300800 */
[----:B------:R0:W-:Y:S04]  /*10780*/  STL [R1+0x34], R11 ;  /* 0x0000340b01007387 */ /* 0x0001e80000100800 */
[----:B0-----:R-:W3:Y:S04]  /*10790*/  LDL.LU R11, [R1+0xd4] ;  /* 0x0000d400010b7983 */ /* 0x001ee80000300800 */
[----:B------:R0:W-:Y:S04]  /*107a0*/  STL [R1+0x28], R13 ;  /* 0x0000280d01007387 */ /* 0x0001e80000100800 */
[----:B0-----:R-:W4:Y:S04]  /*107b0*/  LDL.LU R13, [R1+0x7c] ;  /* 0x00007c00010d7983 */ /* 0x001f280000300800 */
[----:B------:R0:W-:Y:S04]  /*107c0*/  STL [R1+0x24], R14 ;  /* 0x0000240e01007387 */ /* 0x0001e80000100800 */
[----:B0-----:R-:W2:Y:S04]  /*107d0*/  LDL.LU R14, [R1+0x80] ;  /* 0x00008000010e7983 */ /* 0x001ea80000300800 */
        /* <DEDUP_REMOVED lines=13> */
[----:B0-----:R-:W2:Y:S01]  /*108b0*/  LDL.LU R2, [R1+0xd98] ;  /* 0x000d980001027983 */ /* 0x001ea20000300800 */
[----:B------:R-:W-:-:S02]  /*108c0*/  SEL R20, R26, R20, !P1 ;  /* 0x000000141a147207 */ /* 0x000fc40004800000 */
[----:B------:R-:W-:-:S03]  /*108d0*/  SEL R29, R26, R29, !P1 ;  /* 0x0000001d1a1d7207 */ /* 0x000fc60004800000 */
[----:B------:R-:W-:Y:S01]  /*108e0*/  STL [R1+0xcf0], R20 ;  /* 0x000cf01401007387 */ /* 0x000fe20000100800 */
[C---:B------:R-:W-:Y:S02]  /*108f0*/  SEL R7, R26.reuse, R7, !P1 ;  /* 0x000000071a077207 */ /* 0x040fe40004800000 */
[C---:B------:R-:W-:Y:S02]  /*10900*/  SEL R8, R26.reuse, R8, !P1 ;  /* 0x000000081a087207 */ /* 0x040fe40004800000 */
[C---:B---3--:R-:W-:Y:S02]  /*10910*/  SEL R11, R26.reuse, R11, !P1 ;  /* 0x0000000b1a0b7207 */ /* 0x048fe40004800000 */
[C---:B----4-:R-:W-:Y:S02]  /*10920*/  SEL R13, R26.reuse, R13, !P1 ;  /* 0x0000000d1a0d7207 */ /* 0x050fe40004800000 */
[C---:B--2---:R-:W-:Y:S02]  /*10930*/  SEL R14, R26.reuse, R14, !P1 ;  /* 0x0000000e1a0e7207 */ /* 0x044fe40004800000 */
[----:B------:R-:W-:-:S02]  /*10940*/  SEL R16, R26, R16, !P1 ;  /* 0x000000101a107207 */ /* 0x000fc40004800000 */
[----:B------:R-:W-:-:S05]  /*10950*/  SEL R17, R26, R17, !P1 ;  /* 0x000000111a117207 */ /* 0x000fca0004800000 */
[----:B------:R0:W-:Y:S04]  /*10960*/  STL [R1+0x4], R17 ;  /* 0x0000041101007387 */ /* 0x0001e80000100800 */
[----:B------:R-:W-:Y:S04]  /*10970*/  STL [R1+0xcf4], R29 ;  /* 0x000cf41d01007387 */ /* 0x000fe80000100800 */
[----:B------:R-:W-:Y:S01]  /*10980*/  STL [R1+0xcf8], R11 ;  /* 0x000cf80b01007387 */ /* 0x000fe20000100800 */
[----:B0-----:R-:W-:-:S03]  /*10990*/  SEL R17, R26, R10, !P1 ;  /* 0x0000000a1a117207 */ /* 0x001fc60004800000 */
[----:B------:R-:W-:Y:S04]  /*109a0*/  STL [R1+0xcfc], R13 ;  /* 0x000cfc0d01007387 */ /* 0x000fe80000100800 */
[----:B------:R-:W-:Y:S04]  /*109b0*/  STL [R1+0xd00], R14 ;  /* 0x000d000e01007387 */ /* 0x000fe80000100800 */
[----:B------:R-:W-:Y:S01]  /*109c0*/  STL [R1+0xd04], R16 ;  /* 0x000d041001007387 */ /* 0x000fe20000100800 */
[----:B------:R-:W-:-:S03]  /*109d0*/  SEL R10, R26, R22, !P1 ;  /* 0x000000161a0a7207 */ /* 0x000fc60004800000 */
[----:B------:R0:W-:Y:S04]  /*109e0*/  STL [R1+0xd08], R17 ;  /* 0x000d081101007387 */ /* 0x0001e80000100800 */
[----:B0-----:R-:W2:Y:S04]  /*109f0*/  LDL.LU R17, [R1+0x3ec] ;  /* 0x0003ec0001117983 */ /* 0x001ea80000300800 */
[----:B------:R-:W3:Y:S04]  /*10a00*/  LDL.LU R16, [R1+0x3e8] ;  /* 0x0003e80001107983 */ /* 0x000ee80000300800 */
[----:B------:R-:W4:Y:S04]  /*10a10*/  LDL.LU R14, [R1+0x3e4] ;  /* 0x0003e400010e7983 */ /* 0x000f280000300800 */
[----:B------:R-:W2:Y:S04]  /*10a20*/  LDL.LU R13, [R1+0x3e0] ;  /* 0x0003e000010d7983 */ /* 0x000ea80000300800 */
[----:B------:R-:W2:Y:S01]  /*10a30*/  LDL.LU R11, [R1+0x3dc] ;  /* 0x0003dc00010b7983 */ /* 0x000ea20000300800 */
[----:B------:R-:W-:-:S03]  /*10a40*/  SEL R3, R26, R3, !P1 ;  /* 0x000000031a037207 */ /* 0x000fc60004800000 */
[----:B------:R-:W2:Y:S01]  /*10a50*/  LDL.LU R29, [R1+0x3d8] ;  /* 0x0003d800011d7983 */ /* 0x000ea20000300800 */
[----:B------:R-:W-:-:S03]  /*10a60*/  SEL R4, R26, R4, !P1 ;  /* 0x000000041a047207 */ /* 0x000fc60004800000 */
[----:B------:R-:W2:Y:S01]  /*10a70*/  LDL.LU R20, [R1+0x3d4] ;  /* 0x0003d40001147983 */ /* 0x000ea20000300800 */
[----:B------:R-:W-:-:S03]  /*10a80*/  SEL R5, R26, R5, !P1 ;  /* 0x000000051a057207 */ /* 0x000fc60004800000 */
[----:B------:R0:W-:Y:S01]  /*10a90*/  STL [R1+0xd0c], R10 ;  /* 0x000d0c0a01007387 */ /* 0x0001e20000100800 */
[C---:B------:R-:W-:Y:S02]  /*10aa0*/  SEL R2, R26.reuse, R2, !P1 ;  /* 0x000000021a027207 */ /* 0x040fe40004800000 */
[C---:B------:R-:W-:Y:S01]  /*10ab0*/  SEL R6, R26.reuse, R6, !P1 ;  /* 0x000000061a067207 */ /* 0x040fe20004800000 */
        /* <DEDUP_REMOVED lines=8> */
[----:B0-----:R-:W3:Y:S04]  /*10b40*/  LDL.LU R5, [R1+0x400] ;  /* 0x0004000001057983 */ /* 0x001ee80000300800 */
[----:B------:R0:W-:Y:S04]  /*10b50*/  STL [R1+0xd20], R6 ;  /* 0x000d200601007387 */ /* 0x0001e80000100800 */
[----:B0-----:R-:W4:Y:S04]  /*10b60*/  LDL.LU R6, [R1+0x404] ;  /* 0x0004040001067983 */ /* 0x001f280000300800 */
[----:B------:R0:W-:Y:S04]  /*10b70*/  STL [R1+0xd24], R7 ;  /* 0x000d240701007387 */ /* 0x0001e80000100800 */
[----:B0-----:R-:W4:Y:S04]  /*10b80*/  LDL.LU R7, [R1+0x408] ;  /* 0x0004080001077983 */ /* 0x001f280000300800 */
[----:B------:R0:W-:Y:S04]  /*10b90*/  STL [R1+0xd28], R8 ;  /* 0x000d280801007387 */ /* 0x0001e80000100800 */
[----:B0-----:R-:W4:Y:S04]  /*10ba0*/  LDL R8, [R1+0xc28] ;  /* 0x000c280001087983 */ /* 0x001f280000100800 */
[----:B------:R-:W0:Y:S01]  /*10bb0*/  S2R R22, SR_TID.X ;  /* 0x0000000000167919 */ /* 0x000e220000002100 */
[C---:B------:R-:W-:Y:S01]  /*10bc0*/  SEL R9, R26.reuse, R9, !P1 ;  /* 0x000000091a097207 */ /* 0x040fe20004800000 */
[----:B------:R-:W-:Y:S01]  /*10bd0*/  @!P5 IMAD.MOV R24, RZ, RZ, -R24 ;  /* 0x000000ffff18d224 */ /* 0x000fe200078e0a18 */
[----:B------:R-:W-:Y:S01]  /*10be0*/  SEL R12, R26, R12, !P1 ;  /* 0x0000000c1a0c7207 */ /* 0x000fe20004800000 */
[----:B------:R-:W-:Y:S01]  /*10bf0*/  @!P0 IMAD.MOV R25, RZ, RZ, -R25 ;  /* 0x000000ffff198224 */ /* 0x000fe200078e0a19 */
[----:B------:R-:W-:-:S02]  /*10c00*/  ISETP.NE.AND P4, PT, RZ, c[0x0][0x178], PT ;  /* 0x00005e00ff007a0c */ /* 0x000fc40003f85270 */
[C---:B------:R-:W-:Y:S01]  /*10c10*/  SEL R15, R26.reuse, R15, !P1 ;  /* 0x0000000f1a0f7207 */ /* 0x040fe20004800000 */
[----:B------:R-:W-:Y:S01]  /*10c20*/  @!P2 IMAD.MOV R28, RZ, RZ, -R28 ;  /* 0x000000ffff1ca224 */ /* 0x000fe200078e0a1c */
[C---:B------:R-:W-:Y:S01]  /*10c30*/  SEL R18, R26.reuse, R18, !P1 ;  /* 0x000000121a127207 */ /* 0x040fe20004800000 */
[----:B------:R-:W-:Y:S01]  /*10c40*/  STL [R1+0xd2c], R9 ;  /* 0x000d2c0901007387 */ /* 0x000fe20000100800 */
[C---:B------:R-:W-:Y:S02]  /*10c50*/  SEL R19, R26.reuse, R19, !P1 ;  /* 0x000000131a137207 */ /* 0x040fe40004800000 */
[C---:B------:R-:W-:Y:S01]  /*10c60*/  SEL R21, R26.reuse, R21, !P1 ;  /* 0x000000151a157207 */ /* 0x040fe20004800000 */
[----:B------:R-:W-:Y:S01]  /*10c70*/  STL [R1+0xd30], R12 ;  /* 0x000d300c01007387 */ /* 0x000fe20000100800 */
[C---:B------:R-:W-:Y:S02]  /*10c80*/  SEL R23, R26.reuse, R23, !P1 ;  /* 0x000000171a177207 */ /* 0x040fe40004800000 */
[----:B------:R-:W-:-:S02]  /*10c90*/  SEL R24, R26, R24, !P1 ;  /* 0x000000181a187207 */ /* 0x000fc40004800000 */
[----:B0-----:R-:W-:Y:S01]  /*10ca0*/  LOP3.LUT R22, R22, 0x3f, RZ, 0xc0, !PT ;  /* 0x0000003f16167812 */ /* 0x001fe200078ec0ff */
[----:B------:R-:W-:Y:S01]  /*10cb0*/  STL [R1+0xd34], R15 ;  /* 0x000d340f01007387 */ /* 0x000fe20000100800 */
[----:B------:R-:W-:-:S03]  /*10cc0*/  SEL R25, R26, R25, !P1 ;  /* 0x000000191a197207 */ /* 0x000fc60004800000 */
[----:B------:R-:W-:Y:S01]  /*10cd0*/  IMAD R22, R22, c[0x0][0x18c], RZ ;  /* 0x0000630016167a24 */ /* 0x000fe200078e02ff */
[----:B------:R-:W-:Y:S01]  /*10ce0*/  STL [R1+0xd38], R18 ;  /* 0x000d381201007387 */ /* 0x000fe20000100800 */
[----:B------:R-:W-:-:S03]  /*10cf0*/  SEL R26, R26, R28, !P1 ;  /* 0x0000001c1a1a7207 */ /* 0x000fc60004800000 */
[----:B------:R-:W-:Y:S01]  /*10d00*/  STL [R1+0xd3c], R19 ;  /* 0x000d3c1301007387 */ /* 0x000fe20000100800 */
[----:B------:R-:W-:-:S03]  /*10d10*/  LEA.HI.X.SX32 R22, R22, c[0x0][0x16c], 0x1, P6 ;  /* 0x00005b0016167a11 */ /* 0x000fc600030f0eff */
[----:B------:R-:W-:Y:S01]  /*10d20*/  STL [R1+0xd40], R21 ;  /* 0x000d401501007387 */ /* 0x000fe20000100800 */
[----:B------:R-:W-:-:S03]  /*10d30*/  @!P3 IMAD.MOV R27, RZ, RZ, -R27 ;  /* 0x000000ffff1bb224 */ /* 0x000fc600078e0a1b */
[----:B------:R-:W-:Y:S01]  /*10d40*/  STL [R1+0xd44], R23 ;  /* 0x000d441701007387 */ /* 0x000fe20000100800 */
[----:B------:R-:W-:-:S03]  /*10d50*/  @!P4 LOP3.LUT R27, RZ, c[0x0][0x178], RZ, 0x33, !PT ;  /* 0x00005e00ff1bca12 */ /* 0x000fc600078e33ff */
[----:B------:R-:W-:Y:S04]  /*10d60*/  STL [R1+0xd48], R24 ;  /* 0x000d481801007387 */ /* 0x000fe80000100800 */
[----:B------:R-:W-:Y:S04]  /*10d70*/  STL [R1+0xd4c], R25 ;  /* 0x000d4c1901007387 */ /* 0x000fe80000100800 */
[----:B------:R-:W-:Y:S04]  /*10d80*/  STL [R1+0xd50], R26 ;  /* 0x000d501a01007387 */ /* 0x000fe80000100800 */
[----:B------:R-:W-:Y:S01]  /*10d90*/  STL [R1+0xd54], R22 ;  /* 0x000d541601007387 */ /* 0x000fe20000100800 */
[----:B--2---:R-:W-:-:S02]  /*10da0*/  IMAD R4, R4, c[0x0][0x190], RZ ;  /* 0x0000640004047a24 */ /* 0x004fc400078e02ff */
[----:B---3--:R-:W-:Y:S02]  /*10db0*/  IMAD R5, R5, c[0x0][0x190], RZ ;  /* 0x0000640005057a24 */ /* 0x008fe400078e02ff */
[----:B----4-:R-:W-:Y:S02]  /*10dc0*/  IMAD R28, R7, c[0x0][0x190], RZ ;  /* 0x00006400071c7a24 */ /* 0x010fe400078e02ff */
[----:B------:R-:W-:-:S05]  /*10dd0*/  IMAD R0, R0, 0x4, R8 ;  /* 0x0000000400007824 */ /* 0x000fca00078e0208 */
[----:B------:R0:W-:Y:S04]  /*10de0*/  STL [R1+0xc90], R0 ;  /* 0x000c900001007387 */ /* 0x0001e80000100800 */
[----:B------:R-:W-:Y:S01]  /*10df0*/  STL [R1+0xd58], R27 ;  /* 0x000d581b01007387 */ /* 0x000fe20000100800 */
[----:B0-----:R-:W-:-:S03]  /*10e00*/  IMAD R0, R6, c[0x0][0x190], RZ ;  /* 0x0000640006007a24 */ /* 0x001fc600078e02ff */
[----:B------:R-:W-:Y:S04]  /*10e10*/  STL [R1+0xd5c], R28 ;  /* 0x000d5c1c01007387 */ /* 0x000fe80000100800 */
[----:B------:R0:W-:Y:S04]  /*10e20*/  STL [R1+0x2c], R0 ;  /* 0x00002c0001007387 */ /* 0x0001e80000100800 */
[----:B------:R-:W-:Y:S01]  /*10e30*/  STL [R1+0x30], R5 ;  /* 0x0000300501007387 */ /* 0x000fe20000100800 */
[----:B0-----:R-:W-:Y:S02]  /*10e40*/  IMAD R0, R3, c[0x0][0x190], RZ ;  /* 0x0000640003007a24 */ /* 0x001fe400078e02ff */
[----:B------:R-:W-:Y:S01]  /*10e50*/  IMAD R3, R2, c[0x0][0x190], RZ ;  /* 0x0000640002037a24 */ /* 0x000fe200078e02ff */
[----:B------:R-:W-:Y:S01]  /*10e60*/  STL [R1+0x38], R4 ;  /* 0x0000380401007387 */ /* 0x000fe20000100800 */
[----:B------:R-:W-:-:S03]  /*10e70*/  IMAD R2, R10, c[0x0][0x190], RZ ;  /* 0x000064000a027a24 */ /* 0x000fc600078e02ff */
[----:B------:R0:W-:Y:S04]  /*10e80*/  STL [R1+0x7c], R0 ;  /* 0x00007c0001007387 */ /* 0x0001e80000100800 */
[----:B------:R1:W-:Y:S01]  /*10e90*/  STL [R1+0x80], R3 ;  /* 0x0000800301007387 */ /* 0x0003e20000100800 */
[----:B0-----:R-:W-:-:S03]  /*10ea0*/  IMAD R0, R17, c[0x0][0x190], RZ ;  /* 0x0000640011007a24 */ /* 0x001fc600078e02ff */
[----:B------:R0:W-:Y:S01]  /*10eb0*/  STL [R1+0xcc], R2 ;  /* 0x0000cc0201007387 */ /* 0x0001e20000100800 */
[----:B-1----:R-:W-:-:S03]  /*10ec0*/  IMAD R3, R16, c[0x0][0x190], RZ ;  /* 0x0000640010037a24 */ /* 0x002fc600078e02ff */
[----:B------:R1:W-:Y:S04]  /*10ed0*/  STL [R1+0xd4], R0 ;  /* 0x0000d40001007387 */ /* 0x0003e80000100800 */
[----:B------:R2:W-:Y:S01]  /*10ee0*/  STL [R1+0xec], R3 ;  /* 0x0000ec0301007387 */ /* 0x0005e20000100800 */
[----:B0-----:R-:W-:Y:S02]  /*10ef0*/  IMAD R2, R14, c[0x0][0x190], RZ ;  /* 0x000064000e027a24 */ /* 0x001fe400078e02ff */
[----:B-1----:R-:W-:-:S03]  /*10f00*/  IMAD R0, R13, c[0x0][0x190], RZ ;  /* 0x000064000d007a24 */ /* 0x002fc600078e02ff */
[----:B------:R0:W-:Y:S01]  /*10f10*/  STL [R1+0x10c], R2 ;  /* 0x00010c0201007387 */ /* 0x0001e20000100800 */
[----:B--2---:R-:W-:-:S03]  /*10f20*/  IMAD R3, R11, c[0x0][0x190], RZ ;  /* 0x000064000b037a24 */ /* 0x004fc600078e02ff */
[----:B------:R1:W-:Y:S04]  /*10f30*/  STL [R1+0x114], R0 ;  /* 0x0001140001007387 */ /* 0x0003e80000100800 */
[----:B------:R-:W-:Y:S04]  /*10f40*/  STL [R1+0x11c], R3 ;  /* 0x00011c0301007387 */ /* 0x000fe80000100800 */
[----:B------:R-:W2:Y:S01]  /*10f50*/  LDL.LU R28, [R1+0x3c8] ;  /* 0x0003c800011c7983 */ /* 0x000ea20000300800 */
[----:B0-----:R-:W-:Y:S02]  /*10f60*/  IMAD R2, R29, c[0x0][0x190], RZ ;  /* 0x000064001d027a24 */ /* 0x001fe400078e02ff */
[----:B-1----:R-:W-:-:S03]  /*10f70*/  IMAD R0, R20, c[0x0][0x190], RZ ;  /* 0x0000640014007a24 */ /* 0x002fc600078e02ff */
[----:B------:R-:W-:Y:S04]  /*10f80*/  STL [R1+0x12c], R2 ;  /* 0x00012c0201007387 */ /* 0x000fe80000100800 */
[----:B--2---:R0:W-:Y:S04]  /*10f90*/  STL [R1+0xd90], R28 ;  /* 0x000d901c01007387 */ /* 0x0041e80000100800 */
[----:B------:R-:W-:Y:S04]  /*10fa0*/  STL [R1+0x144], R0 ;  /* 0x0001440001007387 */ /* 0x000fe80000100800 */
[----:B0-----:R-:W2:Y:S04]  /*10fb0*/  LDL.LU R28, [R1+0x3cc] ;  /* 0x0003cc00011c7983 */ /* 0x001ea80000300800 */
[----:B--2---:R0:W-:Y:S04]  /*10fc0*/  STL [R1+0xd94], R28 ;  /* 0x000d941c01007387 */ /* 0x0041e80000100800 */
[----:B0-----:R-:W2:Y:S04]  /*10fd0*/  LDL.LU R28, [R1+0x3d0] ;  /* 0x0003d000011c7983 */ /* 0x001ea80000300800 */
[----:B------:R-:W3:Y:S04]  /*10fe0*/  LDL.LU R27, [R1+0x3c4] ;  /* 0x0003c400011b7983 */ /* 0x000ee80000300800 */
[----:B------:R-:W4:Y:S04]  /*10ff0*/  LDL.LU R0, [R1+0x3c0] ;  /* 0x0003c00001007983 */ /* 0x000f280000300800 */
[----:B------:R-:W3:Y:S04]  /*11000*/  LDL.LU R22, [R1+0x3bc] ;  /* 0x0003bc0001167983 */ /* 0x000ee80000300800 */
        /* <DEDUP_REMOVED lines=24> */
[----:B------:R-:W3:Y:S01]  /*11190*/  LDL.LU R20, [R1+0x358] ;  /* 0x0003580001147983 */ /* 0x000ee20000300800 */
[----:B--2---:R-:W-:-:S05]  /*111a0*/  IMAD R28, R28, c[0x0][0x190], RZ ;  /* 0x000064001c1c7a24 */ /* 0x004fca00078e02ff */
[----:B------:R0:W-:Y:S04]  /*111b0*/  STL [R1+0x14c], R28 ;  /* 0x00014c1c01007387 */ /* 0x0001e80000100800 */
[----:B0-----:R-:W2:Y:S02]  /*111c0*/  LDL.LU R28, [R1+0xd94] ;  /* 0x000d9400011c7983 */ /* 0x001ea40000300800 */
[----:B--2---:R-:W-:-:S05]  /*111d0*/  IMAD R28, R28, c[0x0][0x190], RZ ;  /* 0x000064001c1c7a24 */ /* 0x004fca00078e02ff */
[----:B------:R0:W-:Y:S04]  /*111e0*/  STL [R1+0x1dc], R28 ;  /* 0x0001dc1c01007387 */ /* 0x0001e80000100800 */
[----:B0-----:R-:W2:Y:S01]  /*111f0*/  LDL.LU R28, [R1+0xd90] ;  /* 0x000d9000011c7983 */ /* 0x001ea20000300800 */
[----:B---3--:R-:W-:Y:S02]  /*11200*/  IMAD R22, R22, c[0x0][0x190], RZ ;  /* 0x0000640016167a24 */ /* 0x008fe400078e02ff */
[----:B------:R-:W-:Y:S02]  /*11210*/  IMAD R25, R25, c[0x0][0x190], RZ ;  /* 0x0000640019197a24 */ /* 0x000fe400078e02ff */
[----:B------:R-:W-:Y:S02]  /*11220*/  IMAD R21, R21, c[0x0][0x190], RZ ;  /* 0x0000640015157a24 */ /* 0x000fe400078e02ff */
[----:B------:R-:W-:-:S02]  /*11230*/  IMAD R19, R19, c[0x0][0x190], RZ ;  /* 0x0000640013137a24 */ /* 0x000fc400078e02ff */
[----:B------:R-:W-:Y:S02]  /*11240*/  IMAD R15, R15, c[0x0][0x190], RZ ;  /* 0x000064000f0f7a24 */ /* 0x000fe400078e02ff */
[----:B------:R-:W-:Y:S02]  /*11250*/  IMAD R12, R12, c[0x0][0x190], RZ ;  /* 0x000064000c0c7a24 */ /* 0x000fe400078e02ff */
[----:B------:R-:W-:Y:S02]  /*11260*/  IMAD R8, R8, c[0x0][0x190], RZ ;  /* 0x0000640008087a24 */ /* 0x000fe400078e02ff */
[----:B------:R-:W-:Y:S02]  /*11270*/  IMAD R7, R7, c[0x0][0x190], RZ ;  /* 0x0000640007077a24 */ /* 0x000fe400078e02ff */
[----:B------:R-:W-:Y:S02]  /*11280*/  IMAD R5, R5, c[0x0][0x190], RZ ;  /* 0x0000640005057a24 */ /* 0x000fe400078e02ff */
[----:B------:R-:W-:-:S02]  /*11290*/  IMAD R4, R4, c[0x0][0x190], RZ ;  /* 0x0000640004047a24 */ /* 0x000fc400078e02ff */
[----:B--2---:R-:W-:-:S05]  /*112a0*/  IMAD R28, R28, c[0x0][0x190], RZ ;  /* 0x000064001c1c7a24 */ /* 0x004fca00078e02ff */
[----:B------:R0:W-:Y:S02]  /*112b0*/  STL [R1+0x1e4], R28 ;  /* 0x0001e41c01007387 */ /* 0x0001e40000100800 */
[----:B0-----:R-:W-:Y:S02]  /*112c0*/  IMAD R28, R27, c[0x0][0x190], RZ ;  /* 0x000064001b1c7a24 */ /* 0x001fe400078e02ff */
[----:B----4-:R-:W-:Y:S02]  /*112d0*/  IMAD R27, R0, c[0x0][0x190], RZ ;  /* 0x00006400001b7a24 */ /* 0x010fe400078e02ff */
[----:B------:R-:W-:Y:S01]  /*112e0*/  IMAD R0, R26, c[0x0][0x190], RZ ;  /* 0x000064001a007a24 */ /* 0x000fe200078e02ff */
[----:B------:R-:W-:Y:S04]  /*112f0*/  STL [R1+0x1f4], R28 ;  /* 0x0001f41c01007387 */ /* 0x000fe80000100800 */
[----:B------:R-:W-:Y:S04]  /*11300*/  STL [R1+0x230], R27 ;  /* 0x0002301b01007387 */ /* 0x000fe80000100800 */
[----:B------:R0:W-:Y:S04]  /*11310*/  STL [R1+0x234], R22 ;  /* 0x0002341601007387 */ /* 0x0001e80000100800 */
[----:B------:R1:W-:Y:S01]  /*11320*/  STL [R1+0x23c], R0 ;  /* 0x00023c0001007387 */ /* 0x0003e20000100800 */
[----:B0-----:R-:W-:-:S03]  /*11330*/  IMAD R22, R24, c[0x0][0x190], RZ ;  /* 0x0000640018167a24 */ /* 0x001fc600078e02ff */
[----:B------:R-:W-:Y:S01]  /*11340*/  STL [R1+0x250], R25 ;  /* 0x0002501901007387 */ /* 0x000fe20000100800 */
[----:B-1----:R-:W-:-:S03]  /*11350*/  IMAD R0, R23, c[0x0][0x190], RZ ;  /* 0x0000640017007a24 */ /* 0x002fc600078e02ff */
[----:B------:R-:W-:Y:S04]  /*11360*/  STL [R1+0x27c], R22 ;  /* 0x00027c1601007387 */ /* 0x000fe80000100800 */
[----:B------:R0:W-:Y:S04]  /*11370*/  STL [R1+0x280], R0 ;  /* 0x0002800001007387 */ /* 0x0001e80000100800 */
[----:B------:R-:W-:Y:S01]  /*11380*/  STL [R1+0x2dc], R21 ;  /* 0x0002dc1501007387 */ /* 0x000fe20000100800 */
[----:B0-----:R-:W-:-:S03]  /*11390*/  IMAD R0, R18, c[0x0][0x190], RZ ;  /* 0x0000640012007a24 */ /* 0x001fc600078e02ff */
        /* <DEDUP_REMOVED lines=557> */
[----:B----4-:R-:W-:Y:S02]  /*13670*/  IMAD R22, R22, c[0x0][0x190], RZ ;  /* 0x0000640016167a24 */ /* 0x010fe400078e02ff */
        /* <DEDUP_REMOVED lines=25> */
[----:B--2---:R-:W-:-:S05]  /*13810*/  IMAD R28, R28, c[0x0][0x190], RZ ;  /* 0x000064001c1c7a24 */ /* 0x004fca00078e02ff */
        /* <DEDUP_REMOVED lines=55> */
[----:B0-----:R-:W4:Y:S01]  /*13b90*/  LDL.LU R20, [R1+0xcf0] ;  /* 0x000cf00001147983 */ /* 0x001f220000300800 */
[----:B------:R-:W-:-:S05]  /*13ba0*/  IMAD R0, R0, c[0x0][0x190], RZ ;  /* 0x0000640000007a24 */ /* 0x000fca00078e02ff */
[----:B------:R0:W-:Y:S01]  /*13bb0*/  STL [R1+0x4], R0 ;  /* 0x0000040001007387 */ /* 0x0001e20000100800 */
[----:B--2---:R-:W-:Y:S02]  /*13bc0*/  IMAD R12, R12, c[0x0][0x190], RZ ;  /* 0x000064000c0c7a24 */ /* 0x004fe400078e02ff */
[----:B---3--:R-:W-:Y:S02]  /*13bd0*/  IMAD R9, R9, c[0x0][0x190], RZ ;  /* 0x0000640009097a24 */ /* 0x008fe400078e02ff */
[----:B----4-:R-:W-:Y:S02]  /*13be0*/  IMAD R8, R8, c[0x0][0x190], RZ ;  /* 0x0000640008087a24 */ /* 0x010fe400078e02ff */
        /* <DEDUP_REMOVED lines=12> */
[----:B0-----:R-:W-:Y:S02]  /*13cb0*/  IMAD R0, R20, c[0x0][0x190], RZ ;  /* 0x0000640014007a24 */ /* 0x001fe400078e02ff */
[----:B------:R-:W2:Y:S04]  /*13cc0*/  LDL.LU R20, [R1+0xcec] ;  /* 0x000cec0001147983 */ /* 0x000ea80000300800 */
[----:B------:R-:W-:Y:S04]  /*13cd0*/  STL [R1+0xcac], R0 ;  /* 0x000cac0001007387 */ /* 0x000fe80000100800 */
[----:B------:R-:W-:Y:S04]  /*13ce0*/  STL [R1+0xca8], R29 ;  /* 0x000ca81d01007387 */ /* 0x000fe80000100800 */
[----:B------:R-:W-:Y:S04]  /*13cf0*/  STL [R1+0xca4], R11 ;  /* 0x000ca40b01007387 */ /* 0x000fe80000100800 */
        /* <DEDUP_REMOVED lines=26> */
[----:B------:R-:W-:-:S02]  /*13ea0*/  IMAD R15, R15, c[0x0][0x190], RZ ;  /* 0x000064000f0f7a24 */ /* 0x000fc400078e02ff */
[----:B------:R-:W-:Y:S02]  /*13eb0*/  IMAD R18, R18, c[0x0][0x190], RZ ;  /* 0x0000640012127a24 */ /* 0x000fe400078e02ff */
[----:B------:R-:W-:Y:S02]  /*13ec0*/  IMAD R19, R19, c[0x0][0x190], RZ ;  /* 0x0000640013137a24 */ /* 0x000fe400078e02ff */
[----:B------:R-:W-:Y:S01]  /*13ed0*/  IMAD R21, R21, c[0x0][0x190], RZ ;  /* 0x0000640015157a24 */ /* 0x000fe200078e02ff */
[----:B------:R2:W-:Y:S01]  /*13ee0*/  STL [R1+0xcd4], R15 ;  /* 0x000cd40f01007387 */ /* 0x0005e20000100800 */
[----:B------:R-:W-:Y:S02]  /*13ef0*/  IMAD R23, R23, c[0x0][0x190], RZ ;  /* 0x0000640017177a24 */ /* 0x000fe400078e02ff */
[----:B------:R-:W-:Y:S01]  /*13f00*/  IMAD R24, R24, c[0x0][0x190], RZ ;  /* 0x0000640018187a24 */ /* 0x000fe200078e02ff */
[----:B------:R-:W-:Y:S04]  /*13f10*/  STL [R1+0xcd8], R18 ;  /* 0x000cd81201007387 */ /* 0x000fe80000100800 */
[----:B------:R-:W-:Y:S04]  /*13f20*/  STL [R1+0xcdc], R19 ;  /* 0x000cdc1301007387 */ /* 0x000fe80000100800 */
[----:B------:R-:W-:Y:S04]  /*13f30*/  STL [R1+0xce0], R21 ;  /* 0x000ce01501007387 */ /* 0x000fe80000100800 */
[----:B------:R-:W-:Y:S04]  /*13f40*/  STL [R1+0xce4], R23 ;  /* 0x000ce41701007387 */ /* 0x000fe80000100800 */
[----:B------:R-:W-:Y:S04]  /*13f50*/  STL [R1+0xce8], R24 ;  /* 0x000ce81801007387 */ /* 0x000fe80000100800 */
[----:B------:R-:W4:Y:S01]  /*13f60*/  LDL.LU R11, [R1+0x14c] ;  /* 0x00014c00010b7983 */ /* 0x000f220000300800 */
[----:B--2---:R-:W-:-:S05]  /*13f70*/  LEA R15, P3, R28, R20, 0x1 ;  /* 0x000000141c0f7211 */ /* 0x004fca00078608ff */
[----:B------:R-:W-:Y:S01]  /*13f80*/  STL [R1+0x444], R15 ;  /* 0x0004440f01007387 */ /* 0x000fe20000100800 */
[----:B---3--:R-:W-:-:S05]  /*13f90*/  LEA R0, P2, R13, R20, 0x1 ;  /* 0x000000140d007211 */ /* 0x008fca00078408ff */
[----:B------:R0:W-:Y:S04]  /*13fa0*/  STL [R1+0x44c], R0 ;  /* 0x00044c0001007387 */ /* 0x0001e80000100800 */
[----:B0-----:R-:W2:Y:S01]  /*13fb0*/  LDL.LU R0, [R1+0x1dc] ;  /* 0x0001dc0001007983 */ /* 0x001ea20000300800 */
[-C--:B----4-:R-:W-:Y:S02]  /*13fc0*/  LEA R19, P5, R6, R20.reuse, 0x1 ;  /* 0x0000001406137211 */ /* 0x090fe400078a08ff */
[-C--:B------:R-:W-:Y:S02]  /*13fd0*/  LEA R15, P0, R9, R20.reuse, 0x1 ;  /* 0x00000014090f7211 */ /* 0x080fe400078008ff */
[----:B------:R-:W-:-:S05]  /*13fe0*/  LEA R18, P1, R12, R20, 0x1 ;  /* 0x000000140c127211 */ /* 0x000fca00078208ff */
[----:B------:R0:W-:Y:S04]  /*13ff0*/  STL [R1+0x454], R18 ;  /* 0x0004541201007387 */ /* 0x0001e80000100800 */
[----:B------:R1:W-:Y:S04]  /*14000*/  STL [R1+0x45c], R15 ;  /* 0x00045c0f01007387 */ /* 0x0003e80000100800 */
[----:B------:R-:W3:Y:S01]  /*14010*/  LDL.LU R29, [R1+0x1e4] ;  /* 0x0001e400011d7983 */ /* 0x000ee20000300800 */
[-C--:B0-----:R-:W-:Y:S02]  /*14020*/  LEA R18, P4, R8, R20.reuse, 0x1 ;  /* 0x0000001408127211 */ /* 0x081fe400078808ff */
[----:B-1----:R-:W-:-:S03]  /*14030*/  LEA R15, P6, R7, R20, 0x1 ;  /* 0x00000014070f7211 */ /* 0x002fc600078c08ff */
[----:B------:R0:W-:Y:S04]  /*14040*/  STL [R1+0x464], R18 ;  /* 0x0004641201007387 */ /* 0x0001e80000100800 */
[----:B------:R1:W-:Y:S01]  /*14050*/  STL [R1+0x46c], R15 ;  /* 0x00046c0f01007387 */ /* 0x0003e20000100800 */
[----:B0-----:R-:W-:-:S03]  /*14060*/  LEA.HI.X.SX32 R18, R28, R22, 0x1, P3 ;  /* 0x000000161c127211 */ /* 0x001fc600018f0eff */
[----:B-1----:R-:W4:Y:S04]  /*14070*/  LDL.LU R15, [R1+0x1f4] ;  /* 0x0001f400010f7983 */ /* 0x002f280000300800 */
[----:B------:R-:W-:Y:S04]  /*14080*/  STL [R1+0x474], R19 ;  /* 0x0004741301007387 */ /* 0x000fe80000100800 */
[----:B------:R0:W-:Y:S02]  /*14090*/  STL [R1+0x440], R18 ;  /* 0x0004401201007387 */ /* 0x0001e40000100800 */
[----:B0-----:R-:W-:-:S02]  /*140a0*/  LEA.HI.X.SX32 R18, R13, R22, 0x1, P2 ;  /* 0x000000160d127211 */ /* 0x001fc400010f0eff */
[----:B------:R-:W4:Y:S01]  /*140b0*/  LDL.LU R13, [R1+0x230] ;  /* 0x00023000010d7983 */ /* 0x000f220000300800 */
[----:B------:R-:W-:-:S05]  /*140c0*/  LEA R19, P3, R5, R20, 0x1 ;  /* 0x0000001405137211 */ /* 0x000fca00078608ff */
[----:B------:R-:W-:Y:S04]  /*140d0*/  STL [R1+0x47c], R19 ;  /* 0x00047c1301007387 */ /* 0x000fe80000100800 */
[----:B------:R0:W-:Y:S02]  /*140e0*/  STL [R1+0x448], R18 ;  /* 0x0004481201007387 */ /* 0x0001e40000100800 */
[----:B0-----:R-:W-:Y:S02]  /*140f0*/  LEA.HI.X.SX32 R18, R12, R22, 0x1, P1 ;  /* 0x000000160c127211 */ /* 0x001fe400008f0eff */
        /* <DEDUP_REMOVED lines=12> */
[----:B------:R0:W-:Y:S04]  /*141c0*/  STL [R1+0x494], R19 ;  /* 0x0004941301007387 */ /* 0x0001e80000100800 */
[----:B------:R1:W-:Y:S01]  /*141d0*/  STL [R1+0x460], R18 ;  /* 0x0004601201007387 */ /* 0x0003e20000100800 */
[----:B0-----:R-:W-:Y:S02]  /*141e0*/  LEA R19, P4, R17, R20, 0x1 ;  /* 0x0000001411137211 */ /* 0x001fe400078808ff */
[-C--:B-1----:R-:W-:Y:S02]  /*141f0*/  LEA.HI.X.SX32 R18, R7, R22.reuse, 0x1, P6 ;  /* 0x0000001607127211 */ /* 0x082fe400030f0eff */
[----:B------:R-:W4:Y:S04]  /*14200*/  LDL.LU R7, [R1+0x27c] ;  /* 0x00027c0001077983 */ /* 0x000f280000300800 */
        /* <DEDUP_REMOVED lines=13> */
[----:B-1----:R-:W-:Y:S02]  /*142e0*/  LEA.HI.X.SX32 R18, R4, R22, 0x1, P2 ;  /* 0x0000001604127211 */ /* 0x002fe400010f0eff */
[----:B------:R-:W4:Y:S04]  /*142f0*/  LDL.LU R4, [R1+0x3a4] ;  /* 0x0003a40001047983 */ /* 0x000f280000300800 */
[----:B------:R2:W-:Y:S04]  /*14300*/  STL [R1+0x4b4], R19 ;  /* 0x0004b41301007387 */ /* 0x0005e80000100800 */
[----:B------:R0:W-:Y:S01]  /*14310*/  STL [R1+0x480], R18 ;  /* 0x0004801201007387 */ /* 0x0001e20000100800 */
[----:B--2---:R-:W-:-:S02]  /*14320*/  LEA R19, P2, R0, R20, 0x1 ;  /* 0x0000001400137211 */ /* 0x004fc400078408ff */
[-C--:B0-----:R-:W-:Y:S02]  /*14330*/  LEA.HI.X.SX32 R18, R3, R22.reuse, 0x1, P1 ;  /* 0x0000001603127211 */ /* 0x081fe400008f0eff */
[----:B------:R-:W2:Y:S04]  /*14340*/  LDL.LU R3, [R1+0x3a0] ;  /* 0x0003a00001037983 */ /* 0x000ea80000300800 */
[----:B------:R-:W-:Y:S04]  /*14350*/  STL [R1+0x4bc], R19 ;  /* 0x0004bc1301007387 */ /* 0x000fe80000100800 */
[----:B------:R0:W-:Y:S02]  /*14360*/  STL [R1+0x488], R18 ;  /* 0x0004881201007387 */ /* 0x0001e40000100800 */
[----:B0-----:R-:W-:-:S02]  /*14370*/  LEA.HI.X.SX32 R18, R10, R22, 0x1, P0 ;  /* 0x000000160a127211 */ /* 0x001fc400000f0eff */
[----:B------:R-:W2:Y:S01]  /*14380*/  LDL.LU R10, [R1+0x39c] ;  /* 0x00039c00010a7983 */ /* 0x000ea20000300800 */
[----:B---3--:R-:W-:-:S05]  /*14390*/  LEA R19, P1, R29, R20, 0x1 ;  /* 0x000000141d137211 */ /* 0x008fca00078208ff */
[----:B------:R-:W-:Y:S04]  /*143a0*/  STL [R1+0x4c4], R19 ;  /* 0x0004c41301007387 */ /* 0x000fe80000100800 */
[----:B------:R0:W-:Y:S02]  /*143b0*/  STL [R1+0x490], R18 ;  /* 0x0004901201007387 */ /* 0x0001e40000100800 */
[----:B0-----:R-:W-:Y:S02]  /*143c0*/  LEA.HI.X.SX32 R18, R17, R22, 0x1, P4 ;  /* 0x0000001611127211 */ /* 0x001fe400020f0eff */
[----:B------:R-:W3:Y:S01]  /*143d0*/  LDL.LU R17, [R1+0x398] ;  /* 0x0003980001117983 */ /* 0x000ee20000300800 */
[----:B----4-:R-:W-:-:S05]  /*143e0*/  LEA R19, P0, R15, R20, 0x1 ;  /* 0x000000140f137211 */ /* 0x010fca00078008ff */
        /* <DEDUP_REMOVED lines=42> */
[----:B--2---:R-:W-:Y:S02]  /*14690*/  LEA R19, P6, R3, R20, 0x1 ;  /* 0x0000001403137211 */ /* 0x004fe400078c08ff */
[----:B0-----:R-:W-:Y:S02]  /*146a0*/  LEA.HI.X.SX32 R18, R9, R22, 0x1, P5 ;  /* 0x0000001609127211 */ /* 0x001fe400028f0eff */
[----:B------:R-:W2:Y:S04]  /*146b0*/  LDL.LU R9, [R1+0x374] ;  /* 0x0003740001097983 */ /* 0x000ea80000300800 */
[----:B------:R0:W-:Y:S04]  /*146c0*/  STL [R1+0x514], R19 ;  /* 0x0005141301007387 */ /* 0x0001e80000100800 */
[----:B------:R1:W-:Y:S01]  /*146d0*/  STL [R1+0x4e0], R18 ;  /* 0x0004e01201007387 */ /* 0x0003e20000100800 */
[----:B0-----:R-:W-:-:S02]  /*146e0*/  LEA R19, P5, R10, R20, 0x1 ;  /* 0x000000140a137211 */ /* 0x001fc400078a08ff */
[-C--:B-1----:R-:W-:Y:S02]  /*146f0*/  LEA.HI.X.SX32 R18, R8, R22.reuse, 0x1, P3 ;  /* 0x0000001608127211 */ /* 0x082fe400018f0eff */
        /* <DEDUP_REMOVED lines=11> */
[----:B------:R-:W-:Y:S04]  /*147b0*/  STL [R1+0x52c], R19 ;  /* 0x00052c1301007387 */ /* 0x000fe80000100800 */
[----:B------:R0:W-:Y:S02]  /*147c0*/  STL [R1+0x4f8], R18 ;  /* 0x0004f81201007387 */ /* 0x0001e40000100800 */
[----:B0-----:R-:W-:Y:S02]  /*147d0*/  LEA.HI.X.SX32 R18, R5, R22, 0x1, P0 ;  /* 0x0000001605127211 */ /* 0x001fe400000f0eff */
[----:B------:R-:W-:Y:S01]  /*147e0*/  LEA R19, P1, R14, R20, 0x1 ;  /* 0x000000140e137211 */ /* 0x000fe200078208ff */
        /* <DEDUP_REMOVED lines=35> */
[----:B--2---:R-:W-:-:S05]  /*14a20*/  LEA R19, P1, R9, R20, 0x1 ;  /* 0x0000001409137211 */ /* 0x004fca00078208ff */
[----:B------:R0:W-:Y:S04]  /*14a30*/  STL [R1+0x56c], R19 ;  /* 0x00056c1301007387 */ /* 0x0001e80000100800 */
[----:B------:R1:W-:Y:S01]  /*14a40*/  STL [R1+0x538], R18 ;  /* 0x0005381201007387 */ /* 0x0003e20000100800 */
[----:B0-----:R-:W-:Y:S02]  /*14a50*/  LEA R19, P0, R8, R20, 0x1 ;  /* 0x0000001408137211 */ /* 0x001fe400078008ff */
[----:B-1----:R-:W-:Y:S02]  /*14a60*/  LEA.HI.X.SX32 R18, R0, R22, 0x1, P4 ;  /* 0x0000001600127211 */ /* 0x002fe400020f0eff */
        /* <DEDUP_REMOVED lines=116> */
[----:B------:R-:W-:Y:S04]  /*151b0*/  STL [R1+0x62c], R19 ;  /* 0x00062c1301007387 */ /* 0x000fe80000100800 */
[----:B------:R0:W-:Y:S02]  /*151c0*/  STL [R1+0x5f8], R18 ;  /* 0x0005f81201007387 */ /* 0x0001e40000100800 */
[----:B0-----:R-:W-:Y:S02]  /*151d0*/  LEA.HI.X.SX32 R18, R7, R22, 0x1, P3 ;  /* 0x0000001607127211 */ /* 0x001fe400018f0eff */
[----:B------:R-:W-:Y:S01]  /*151e0*/  LEA R19, P5, R17, R20, 0x1 ;  /* 0x0000001411137211 */ /* 0x000fe200078a08ff */
[----:B------:R-:W2:Y:S04]  /*151f0*/  LDL.LU R7, [R1+0x2e4] ;  /* 0x0002e40001077983 */ /* 0x000ea80000300800 */
[----:B------:R-:W-:Y:S04]  /*15200*/  STL [R1+0x634], R19 ;  /* 0x0006341301007387 */ /* 0x000fe80000100800 */
[----:B------:R0:W-:Y:S02]  /*15210*/  STL [R1+0x600], R18 ;  /* 0x0006001201007387 */ /* 0x0001e40000100800 */
[----:B0-----:R-:W-:-:S02]  /*15220*/  LEA.HI.X.SX32 R18, R6, R22, 0x1, P2 ;  /* 0x0000001606127211 */ /* 0x001fc400010f0eff */
[----:B------:R-:W-:Y:S01]  /*15230*/  LEA R19, P3, R16, R20, 0x1 ;  /* 0x0000001410137211 */ /* 0x000fe200078608ff */
        /* <DEDUP_REMOVED lines=472> */
[----:B------:R0:W-:Y:S01]  /*16fc0*/  STL [R1+0x8f8], R18 ;  /* 0x0008f81201007387 */ /* 0x0001e20000100800 */
[-C--:B------:R-:W-:Y:S02]  /*16fd0*/  LEA.HI.X.SX32 R15, R15, R22.reuse, 0x1, P5 ;  /* 0x000000160f0f7211 */ /* 0x080fe400028f0eff */
[----:B0-----:R-:W-:Y:S02]  /*16fe0*/  LEA.HI.X.SX32 R18, R29, R22, 0x1, P6 ;  /* 0x000000161d127211 */ /* 0x001fe400030f0eff */
[-C--:B------:R-:W-:Y:S01]  /*16ff0*/  LEA R19, P4, R7, R20.reuse, 0x1 ;  /* 0x0000001407137211 */ /* 0x080fe200078808ff */
[----:B------:R-:W2:Y:S04]  /*17000*/  LDL.LU R29, [R1+0x124] ;  /* 0x00012400011d7983 */ /* 0x000ea80000300800 */
[----:B------:R-:W-:Y:S04]  /*17010*/  STL [R1+0x934], R19 ;  /* 0x0009341301007387 */ /* 0x000fe80000100800 */
[----:B------:R0:W-:Y:S04]  /*17020*/  STL [R1+0x900], R18 ;  /* 0x0009001201007387 */ /* 0x0001e80000100800 */
[----:B0-----:R-:W2:Y:S01]  /*17030*/  LDL.LU R18, [R1+0x120] ;  /* 0x0001200001127983 */ /* 0x001ea20000300800 */
[----:B------:R-:W-:-:S05]  /*17040*/  LEA R19, P6, R6, R20, 0x1 ;  /* 0x0000001406137211 */ /* 0x000fca00078c08ff */
[----:B------:R-:W-:Y:S04]  /*17050*/  STL [R1+0x93c], R19 ;  /* 0x00093c1301007387 */ /* 0x000fe80000100800 */
[----:B------:R0:W-:Y:S02]  /*17060*/  STL [R1+0x908], R15 ;  /* 0x0009080f01007387 */ /* 0x0001e40000100800 */
[-C--:B0-----:R-:W-:Y:S02]  /*17070*/  LEA.HI.X.SX32 R15, R13, R22.reuse, 0x1, P3 ;  /* 0x000000160d0f7211 */ /* 0x081fe400018f0eff */
[----:B------:R-:W2:Y:S01]  /*17080*/  LDL.LU R13, [R1+0x118] ;  /* 0x00011800010d7983 */ /* 0x000ea20000300800 */
[-C--:B------:R-:W-:Y:S02]  /*17090*/  LEA.HI.X.SX32 R12, R12, R22.reuse, 0x1, P2 ;  /* 0x000000160c0c7211 */ /* 0x080fe400010f0eff */
[----:B------:R-:W-:-:S02]  /*170a0*/  LEA.HI.X.SX32 R9, R9, R22, 0x1, P1 ;  /* 0x0000001609097211 */ /* 0x000fc400008f0eff */
[----:B------:R-:W-:Y:S02]  /*170b0*/  LEA.HI.X.SX32 R8, R8, R22, 0x1, P0 ;  /* 0x0000001608087211 */ /* 0x000fe400000f0eff */
[----:B---3--:R-:W-:-:S05]  /*170c0*/  LEA R19, P5, R5, R20, 0x1 ;  /* 0x0000001405137211 */ /* 0x008fca00078a08ff */
[----:B------:R-:W-:Y:S04]  /*170d0*/  STL [R1+0x944], R19 ;  /* 0x0009441301007387 */ /* 0x000fe80000100800 */
[----:B------:R0:W-:Y:S04]  /*170e0*/  STL [R1+0x910], R15 ;  /* 0x0009100f01007387 */ /* 0x0001e80000100800 */
[----:B0-----:R-:W3:Y:S01]  /*170f0*/  LDL.LU R15, [R1+0x110] ;  /* 0x00011000010f7983 */ /* 0x001ee20000300800 */
[----:B----4-:R-:W-:-:S05]  /*17100*/  LEA R19, P3, R4, R20, 0x1 ;  /* 0x0000001404137211 */ /* 0x010fca00078608ff */
[----:B------:R-:W-:Y:S04]  /*17110*/  STL [R1+0x94c], R19 ;  /* 0x00094c1301007387 */ /* 0x000fe80000100800 */
[----:B------:R0:W-:Y:S04]  /*17120*/  STL [R1+0x918], R12 ;  /* 0x0009180c01007387 */ /* 0x0001e80000100800 */
[----:B0-----:R-:W4:Y:S01]  /*17130*/  LDL.LU R12, [R1+0x108] ;  /* 0x00010800010c7983 */ /* 0x001f220000300800 */
[----:B------:R-:W-:-:S05]  /*17140*/  LEA R19, P2, R3, R20, 0x1 ;  /* 0x0000001403137211 */ /* 0x000fca00078408ff */
[----:B------:R-:W-:Y:S04]  /*17150*/  STL [R1+0x954], R19 ;  /* 0x0009541301007387 */ /* 0x000fe80000100800 */
[----:B------:R0:W-:Y:S04]  /*17160*/  STL [R1+0x920], R9 ;  /* 0x0009200901007387 */ /* 0x0001e80000100800 */
[----:B0-----:R-:W4:Y:S01]  /*17170*/  LDL.LU R9, [R1+0x104] ;  /* 0x0001040001097983 */ /* 0x001f220000300800 */
[----:B------:R-:W-:-:S05]  /*17180*/  LEA R19, P1, R10, R20, 0x1 ;  /* 0x000000140a137211 */ /* 0x000fca00078208ff */
[----:B------:R-:W-:Y:S04]  /*17190*/  STL [R1+0x95c], R19 ;  /* 0x00095c1301007387 */ /* 0x000fe80000100800 */
[----:B------:R0:W-:Y:S01]  /*171a0*/  STL [R1+0x928], R8 ;  /* 0x0009280801007387 */ /* 0x0001e20000100800 */
[----:B------:R-:W-:-:S03]  /*171b0*/  LEA.HI.X.SX32 R7, R7, R22, 0x1, P4 ;  /* 0x0000001607077211 */ /* 0x000fc600020f0eff */
        /* <DEDUP_REMOVED lines=11> */
[----:B------:R-:W-:Y:S02]  /*17270*/  LEA R19, P6, R14, R20, 0x1 ;  /* 0x000000140e137211 */ /* 0x000fe400078c08ff */
[----:B------:R-:W-:-:S03]  /*17280*/  LEA.HI.X.SX32 R4, R4, R22, 0x1, P3 ;  /* 0x0000001604047211 */ /* 0x000fc600018f0eff */
        /* <DEDUP_REMOVED lines=10> */
[----:B------:R0:W-:Y:S04]  /*17330*/  STL [R1+0x950], R3 ;  /* 0x0009500301007387 */ /* 0x0001e80000100800 */
[----:B0-----:R-:W4:Y:S01]  /*17340*/  LDL.LU R3, [R1+0xe8] ;  /* 0x0000e80001037983 */ /* 0x001f220000300800 */
[----:B------:R-:W-:Y:S02]  /*17350*/  LEA.HI.X.SX32 R10, R10, R22, 0x1, P1 ;  /* 0x000000160a0a7211 */ /* 0x000fe400008f0eff */
[----:B--2---:R-:W-:-:S02]  /*17360*/  LEA R19, P2, R29, R20, 0x1 ;  /* 0x000000141d137211 */ /* 0x004fc400078408ff */
[----:B------:R-:W-:-:S03]  /*17370*/  LEA.HI.X.SX32 R17, R17, R22, 0x1, P0 ;  /* 0x0000001611117211 */ /* 0x000fc600000f0eff */
[----:B------:R0:W-:Y:S04]  /*17380*/  STL [R1+0x98c], R19 ;  /* 0x00098c1301007387 */ /* 0x0001e80000100800 */
[----:B------:R1:W-:Y:S01]  /*17390*/  STL [R1+0x958], R10 ;  /* 0x0009580a01007387 */ /* 0x0003e20000100800 */
[----:B0-----:R-:W-:-:S03]  /*173a0*/  LEA R19, P1, R18, R20, 0x1 ;  /* 0x0000001412137211 */ /* 0x001fc600078208ff */
[----:B-1----:R-:W2:Y:S04]  /*173b0*/  LDL.LU R10, [R1+0xe4] ;  /* 0x0000e400010a7983 */ /* 0x002ea80000300800 */
[----:B------:R-:W-:Y:S04]  /*173c0*/  STL [R1+0x994], R19 ;  /* 0x0009941301007387 */ /* 0x000fe80000100800 */
[----:B------:R0:W-:Y:S01]  /*173d0*/  STL [R1+0x960], R17 ;  /* 0x0009601101007387 */ /* 0x0001e20000100800 */
[----:B------:R-:W-:-:S03]  /*173e0*/  LEA.HI.X.SX32 R16, R16, R22, 0x1, P4 ;  /* 0x0000001610107211 */ /* 0x000fc600020f0eff */
[----:B0-----:R-:W2:Y:S01]  /*173f0*/  LDL.LU R17, [R1+0xe0] ;  /* 0x0000e00001117983 */ /* 0x001ea20000300800 */
[----:B------:R-:W-:-:S05]  /*17400*/  LEA R19, P0, R13, R20, 0x1 ;  /* 0x000000140d137211 */ /* 0x000fca00078008ff */
[----:B------:R-:W-:Y:S04]  /*17410*/  STL [R1+0x99c], R19 ;  /* 0x00099c1301007387 */ /* 0x000fe80000100800 */
[----:B------:R0:W-:Y:S04]  /*17420*/  STL [R1+0x968], R16 ;  /* 0x0009681001007387 */ /* 0x0001e80000100800 */
[----:B0-----:R-:W2:Y:S01]  /*17430*/  LDL.LU R16, [R1+0xdc] ;  /* 0x0000dc0001107983 */ /* 0x001ea20000300800 */
[----:B------:R-:W-:Y:S02]  /*17440*/  LEA.HI.X.SX32 R21, R14, R22, 0x1, P6 ;  /* 0x000000160e157211 */ /* 0x000fe400030f0eff */
[----:B---3--:R-:W-:-:S05]  /*17450*/  LEA R19, P4, R15, R20, 0x1 ;  /* 0x000000140f137211 */ /* 0x008fca00078808ff */
[----:B------:R-:W-:Y:S04]  /*17460*/  STL [R1+0x9a4], R19 ;  /* 0x0009a41301007387 */ /* 0x000fe80000100800 */
[----:B------:R-:W3:Y:S04]  /*17470*/  LDL.LU R14, [R1+0xd8] ;  /* 0x0000d800010e7983 */ /* 0x000ee80000300800 */
[----:B------:R0:W-:Y:S02]  /*17480*/  STL [R1+0x970], R21 ;  /* 0x0009701501007387 */ /* 0x0001e40000100800 */
[----:B0-----:R-:W-:-:S02]  /*17490*/  LEA.HI.X.SX32 R21, R11, R22, 0x1, P5 ;  /* 0x000000160b157211 */ /* 0x001fc400028f0eff */
[----:B----4-:R-:W-:-:S05]  /*174a0*/  LEA R19, P6, R12, R20, 0x1 ;  /* 0x000000140c137211 */ /* 0x010fca00078c08ff */
[----:B------:R0:W-:Y:S04]  /*174b0*/  STL [R1+0x9ac], R19 ;  /* 0x0009ac1301007387 */ /* 0x0001e80000100800 */
[----:B------:R-:W4:Y:S04]  /*174c0*/  LDL.LU R11, [R1+0xd0] ;  /* 0x0000d000010b7983 */ /* 0x000f280000300800 */
[----:B------:R1:W-:Y:S01]  /*174d0*/  STL [R1+0x978], R21 ;  /* 0x0009781501007387 */ /* 0x0003e20000100800 */
[----:B0-----:R-:W-:Y:S02]  /*174e0*/  LEA R19, P5, R9, R20, 0x1 ;  /* 0x0000001409137211 */ /* 0x001fe400078a08ff */
[----:B-1----:R-:W-:-:S03]  /*174f0*/  LEA.HI.X.SX32 R21, R0, R22, 0x1, P3 ;  /* 0x0000001600157211 */ /* 0x002fc600018f0eff */
        /* <DEDUP_REMOVED lines=9> */
[----:B-1----:R-:W-:-:S02]  /*17590*/  LEA.HI.X.SX32 R21, R18, R22, 0x1, P1 ;  /* 0x0000001612157211 */ /* 0x002fc400008f0eff */
[----:B------:R-:W-:Y:S01]  /*175a0*/  LEA.HI.X.SX32 R18, R13, R22, 0x1, P0 ;  /* 0x000000160d127211 */ /* 0x000fe200000f0eff */
[----:B------:R0:W-:Y:S04]  /*175b0*/  STL [R1+0x9c4], R19 ;  /* 0x0009c41301007387 */ /* 0x0001e80000100800 */
[----:B------:R-:W-:Y:S04]  /*175c0*/  STL [R1+0x990], R21 ;  /* 0x0009901501007387 */ /* 0x000fe80000100800 */
[----:B------:R-:W4:Y:S01]  /*175d0*/  LDL.LU R13, [R1+0xc0] ;  /* 0x0000c000010d7983 */ /* 0x000f220000300800 */
[----:B0-----:R-:W-:-:S05]  /*175e0*/  LEA R19, P1, R6, R20, 0x1 ;  /* 0x0000001406137211 */ /* 0x001fca00078208ff */
[----:B------:R0:W-:Y:S04]  /*175f0*/  STL [R1+0x9cc], R19 ;  /* 0x0009cc1301007387 */ /* 0x0001e80000100800 */
[----:B------:R1:W-:Y:S04]  /*17600*/  STL [R1+0x998], R18 ;  /* 0x0009981201007387 */ /* 0x0003e80000100800 */
[----:B0-----:R-:W4:Y:S01]  /*17610*/  LDL.LU R19, [R1+0xbc] ;  /* 0x0000bc0001137983 */ /* 0x001f220000300800 */
[----:B-1----:R-:W-:Y:S02]  /*17620*/  LEA.HI.X.SX32 R18, R15, R22, 0x1, P4 ;  /* 0x000000160f127211 */ /* 0x002fe400020f0eff */
[----:B------:R-:W-:-:S02]  /*17630*/  LEA R21, P0, R5, R20, 0x1 ;  /* 0x0000001405157211 */ /* 0x000fc400078008ff */
[----:B------:R-:W-:-:S03]  /*17640*/  LEA.HI.X.SX32 R12, R12, R22, 0x1, P6 ;  /* 0x000000160c0c7211 */ /* 0x000fc600030f0eff */
[----:B------:R-:W-:Y:S04]  /*17650*/  STL [R1+0x9d4], R21 ;  /* 0x0009d41501007387 */ /* 0x000fe80000100800 */
[----:B------:R0:W-:Y:S04]  /*17660*/  STL [R1+0x9a0], R18 ;  /* 0x0009a01201007387 */ /* 0x0001e80000100800 */
[----:B0-----:R-:W4:Y:S01]  /*17670*/  LDL.LU R18, [R1+0xb8] ;  /* 0x0000b80001127983 */ /* 0x001f220000300800 */
[----:B------:R-:W-:-:S05]  /*17680*/  LEA R15, P4, R4, R20, 0x1 ;  /* 0x00000014040f7211 */ /* 0x000fca00078808ff */
[----:B------:R0:W-:Y:S04]  /*17690*/  STL [R1+0x9dc], R15 ;  /* 0x0009dc0f01007387 */ /* 0x0001e80000100800 */
[----:B------:R1:W-:Y:S04]  /*176a0*/  STL [R1+0x9a8], R12 ;  /* 0x0009a80c01007387 */ /* 0x0003e80000100800 */
[----:B0-----:R-:W4:Y:S01]  /*176b0*/  LDL.LU R15, [R1+0xb4] ;  /* 0x0000b400010f7983 */ /* 0x001f220000300800 */
[----:B-1----:R-:W-:Y:S02]  /*176c0*/  LEA.HI.X.SX32 R12, R9, R22, 0x1, P5 ;  /* 0x00000016090c7211 */ /* 0x002fe400028f0eff */
[----:B------:R-:W-:-:S05]  /*176d0*/  LEA R21, P6, R3, R20, 0x1 ;  /* 0x0000001403157211 */ /* 0x000fca00078c08ff */
[----:B------:R-:W-:Y:S04]  /*176e0*/  STL [R1+0x9e4], R21 ;  /* 0x0009e41501007387 */ /* 0x000fe80000100800 */
[----:B------:R0:W-:Y:S04]  /*176f0*/  STL [R1+0x9b0], R12 ;  /* 0x0009b00c01007387 */ /* 0x0001e80000100800 */
[----:B0-----:R-:W4:Y:S01]  /*17700*/  LDL.LU R12, [R1+0xb0] ;  /* 0x0000b000010c7983 */ /* 0x001f220000300800 */
[----:B--2---:R-:W-:Y:S02]  /*17710*/  LEA R9, P5, R10, R20, 0x1 ;  /* 0x000000140a097211 */ /* 0x004fe400078a08ff */
[----:B------:R-:W-:-:S03]  /*17720*/  LEA.HI.X.SX32 R8, R8, R22, 0x1, P3 ;  /* 0x0000001608087211 */ /* 0x000fc600018f0eff */
[----:B------:R0:W-:Y:S04]  /*17730*/  STL [R1+0x9ec], R9 ;  /* 0x0009ec0901007387 */ /* 0x0001e80000100800 */
[----:B------:R-:W-:Y:S01]  /*17740*/  STL [R1+0x9b8], R8 ;  /* 0x0009b80801007387 */ /* 0x000fe20000100800 */
[----:B------:R-:W-:Y:S02]  /*17750*/  LEA.HI.X.SX32 R7, R7, R22, 0x1, P2 ;  /* 0x0000001607077211 */ /* 0x000fe400010f0eff */
[----:B0-----:R-:W-:-:S05]  /*17760*/  LEA R9, P3, R17, R20, 0x1 ;  /* 0x0000001411097211 */ /* 0x001fca00078608ff */
[----:B------:R0:W-:Y:S04]  /*17770*/  STL [R1+0x9f4], R9 ;  /* 0x0009f40901007387 */ /* 0x0001e80000100800 */
[----:B0-----:R-:W2:Y:S01]  /*17780*/  LDL.LU R9, [R1+0xac] ;  /* 0x0000ac0001097983 */ /* 0x001ea20000300800 */
[----:B------:R-:W-:-:S03]  /*17790*/  LEA R8, P2, R16, R20, 0x1 ;  /* 0x0000001410087211 */ /* 0x000fc600078408ff */
[----:B------:R-:W-:Y:S04]  /*177a0*/  STL [R1+0x9c0], R7 ;  /* 0x0009c00701007387 */ /* 0x000fe80000100800 */
[----:B------:R0:W-:Y:S04]  /*177b0*/  STL [R1+0x9fc], R8 ;  /* 0x0009fc0801007387 */ /* 0x0001e80000100800 */
[----:B0-----:R-:W2:Y:S01]  /*177c0*/  LDL.LU R8, [R1+0xa8] ;  /* 0x0000a80001087983 */ /* 0x001ea20000300800 */
[----:B------:R-:W-:-:S05]  /*177d0*/  LEA.HI.X.SX32 R7, R6, R22, 0x1, P1 ;  /* 0x0000001606077211 */ /* 0x000fca00008f0eff */
[----:B------:R0:W-:Y:S01]  /*177e0*/  STL [R1+0x9c8], R7 ;  /* 0x0009c80701007387 */ /* 0x0001e20000100800 */
[-C--:B------:R-:W-:Y:S02]  /*177f0*/  LEA.HI.X.SX32 R5, R5, R22.reuse, 0x1, P0 ;  /* 0x0000001605057211 */ /* 0x080fe400000f0eff */
[----:B------:R-:W-:Y:S02]  /*17800*/  LEA.HI.X.SX32 R3, R3, R22, 0x1, P6 ;  /* 0x0000001603037211 */ /* 0x000fe400030f0eff */
[----:B---3--:R-:W-:-:S05]  /*17810*/  LEA R6, P1, R14, R20, 0x1 ;  /* 0x000000140e067211 */ /* 0x008fca00078208ff */
[----:B------:R-:W-:Y:S04]  /*17820*/  STL [R1+0xa04], R6 ;  /* 0x000a040601007387 */ /* 0x000fe80000100800 */
[----:B0-----:R-:W3:Y:S04]  /*17830*/  LDL.LU R7, [R1+0xa4] ;  /* 0x0000a40001077983 */ /* 0x001ee80000300800 */
[----:B------:R0:W-:Y:S02]  /*17840*/  STL [R1+0x9d0], R5 ;  /* 0x0009d00501007387 */ /* 0x0001e40000100800 */
[----:B0-----:R-:W-:-:S02]  /*17850*/  LEA.HI.X.SX32 R5, R4, R22, 0x1, P4 ;  /* 0x0000001604057211 */ /* 0x001fc400020f0eff */
[----:B----4-:R-:W-:-:S05]  /*17860*/  LEA R6, P0, R11, R20, 0x1 ;  /* 0x000000140b067211 */ /* 0x010fca00078008ff */
[----:B------:R0:W-:Y:S04]  /*17870*/  STL [R1+0xa0c], R6 ;  /* 0x000a0c0601007387 */ /* 0x0001e80000100800 */
[----:B0-----:R-:W4:Y:S01]  /*17880*/  LDL.LU R6, [R1+0xa0] ;  /* 0x0000a00001067983 */ /* 0x001f220000300800 */
[----:B------:R-:W-:-:S03]  /*17890*/  LEA R4, P4, R0, R20, 0x1 ;  /* 0x0000001400047211 */ /* 0x000fc600078808ff */
[----:B------:R0:W-:Y:S04]  /*178a0*/  STL [R1+0x9d8], R5 ;  /* 0x0009d80501007387 */ /* 0x0001e80000100800 */
[----:B------:R1:W-:Y:S04]  /*178b0*/  STL [R1+0xa14], R4 ;  /* 0x000a140401007387 */ /* 0x0003e80000100800 */
[----:B0-----:R-:W4:Y:S04]  /*178c0*/  LDL.LU R5, [R1+0x9c] ;  /* 0x00009c0001057983 */ /* 0x001f280000300800 */
[----:B------:R0:W-:Y:S01]  /*178d0*/  STL [R1+0x9e0], R3 ;  /* 0x0009e00301007387 */ /* 0x0001e20000100800 */
[----:B-1----:R-:W-:-:S05]  /*178e0*/  LEA R4, P6, R29, R20, 0x1 ;  /* 0x000000141d047211 */ /* 0x002fca00078c08ff */
[----:B------:R1:W-:Y:S01]  /*178f0*/  STL [R1+0xa1c], R4 ;  /* 0x000a1c0401007387 */ /* 0x0003e20000100800 */
[----:B0-----:R-:W-:-:S03]  /*17900*/  LEA.HI.X.SX32 R3, R10, R22, 0x1, P5 ;  /* 0x000000160a037211 */ /* 0x001fc600028f0eff */
[----:B-1----:R-:W4:Y:S01]  /*17910*/  LDL.LU R4, [R1+0x98] ;  /* 0x0000980001047983 */ /* 0x002f220000300800 */
[----:B------:R-:W-:-:S03]  /*17920*/  LEA.HI.X.SX32 R10, R17, R22, 0x1, P3 ;  /* 0x00000016110a7211 */ /* 0x000fc600018f0eff */
[----:B------:R0:W-:Y:S01]  /*17930*/  STL [R1+0x9e8], R3 ;  /* 0x0009e80301007387 */ /* 0x0001e20000100800 */
[----:B------:R-:W-:-:S03]  /*17940*/  LEA R21, P5, R13, R20, 0x1 ;  /* 0x000000140d157211 */ /* 0x000fc600078a08ff */
[----:B0-----:R-:W4:Y:S04]  /*17950*/  LDL.LU R3, [R1+0x94] ;  /* 0x0000940001037983 */ /* 0x001f280000300800 */
[----:B------:R-:W-:Y:S04]  /*17960*/  STL [R1+0xa24], R21 ;  /* 0x000a241501007387 */ /* 0x000fe80000100800 */
[----:B------:R0:W-:Y:S01]  /*17970*/  STL [R1+0x9f0], R10 ;  /* 0x0009f00a01007387 */ /* 0x0001e20000100800 */
[----:B------:R-:W-:-:S03]  /*17980*/  LEA.HI.X.SX32 R16, R16, R22, 0x1, P2 ;  /* 0x0000001610107211 */ /* 0x000fc600010f0eff */
[----:B0-----:R-:W4:Y:S01]  /*17990*/  LDL.LU R10, [R1+0x90] ;  /* 0x00009000010a7983 */ /* 0x001f220000300800 */
[----:B------:R-:W-:-:S05]  /*179a0*/  LEA R17, P3, R19, R20, 0x1 ;  /* 0x0000001413117211 */ /* 0x000fca00078608ff */
[----:B------:R0:W-:Y:S04]  /*179b0*/  STL [R1+0xa2c], R17 ;  /* 0x000a2c1101007387 */ /* 0x0001e80000100800 */
[----:B------:R1:W-:Y:S04]  /*179c0*/  STL [R1+0x9f8], R16 ;  /* 0x0009f81001007387 */ /* 0x0003e80000100800 */
[----:B0-----:R-:W4:Y:S01]  /*179d0*/  LDL.LU R17, [R1+0x8c] ;  /* 0x00008c0001117983 */ /* 0x001f220000300800 */
[----:B-1----:R-:W-:Y:S02]  /*179e0*/  LEA.HI.X.SX32 R16, R14, R22, 0x1, P1 ;  /* 0x000000160e107211 */ /* 0x002fe400008f0eff */
[----:B------:R-:W-:-:S05]  /*179f0*/  LEA R21, P2, R18, R20, 0x1 ;  /* 0x0000001412157211 */ /* 0x000fca00078408ff */
[----:B------:R0:W-:Y:S04]  /*17a00*/  STL [R1+0xa34], R21 ;  /* 0x000a341501007387 */ /* 0x0001e80000100800 */
[----:B------:R-:W4:Y:S01]  /*17a10*/  LDL.LU R14, [R1+0x88] ;  /* 0x00008800010e7983 */ /* 0x000f220000300800 */
[----:B0-----:R-:W-:-:S03]  /*17a20*/  LEA R21, P1, R15, R20, 0x1 ;  /* 0x000000140f157211 */ /* 0x001fc600078208ff */
[----:B------:R0:W-:Y:S04]  /*17a30*/  STL [R1+0xa00], R16 ;  /* 0x000a001001007387 */ /* 0x0001e80000100800 */
[----:B------:R1:W-:Y:S01]  /*17a40*/  STL [R1+0xa3c], R21 ;  /* 0x000a3c1501007387 */ /* 0x0003e20000100800 */
[----:B0-----:R-:W-:-:S03]  /*17a50*/  LEA.HI.X.SX32 R16, R11, R22, 0x1, P0 ;  /* 0x000000160b107211 */ /* 0x001fc600000f0eff */
[----:B------:R-:W4:Y:S04]  /*17a60*/  LDL.LU R11, [R1+0x84] ;  /* 0x00008400010b7983 */ /* 0x000f280000300800 */
[----:B------:R0:W-:Y:S01]  /*17a70*/  STL [R1+0xa08], R16 ;  /* 0x000a081001007387 */ /* 0x0001e20000100800 */
[----:B-1----:R-:W-:Y:S02]  /*17a80*/  LEA R21, P0, R12, R20, 0x1 ;  /* 0x000000140c157211 */ /* 0x002fe400078008ff */
[----:B0-----:R-:W-:-:S03]  /*17a90*/  LEA.HI.X.SX32 R16, R0, R22, 0x1, P4 ;  /* 0x0000001600107211 */ /* 0x001fc600020f0eff */
[----:B------:R-:W-:Y:S04]  /*17aa0*/  STL [R1+0xa44], R21 ;  /* 0x000a441501007387 */ /* 0x000fe80000100800 */
[----:B------:R-:W4:Y:S04]  /*17ab0*/  LDL.LU R0, [R1+0x78] ;  /* 0x0000780001007983 */ /* 0x000f280000300800 */
[----:B------:R0:W-:Y:S02]  /*17ac0*/  STL [R1+0xa10], R16 ;  /* 0x000a101001007387 */ /* 0x0001e40000100800 */
[----:B0-----:R-:W-:-:S02]  /*17ad0*/  LEA.HI.X.SX32 R16, R29, R22, 0x1, P6 ;  /* 0x000000161d107211 */ /* 0x001fc400030f0eff */
[----:B------:R-:W4:Y:S01]  /*17ae0*/  LDL.LU R29, [R1+0x74] ;  /* 0x00007400011d7983 */ /* 0x000f220000300800 */
[----:B--2---:R-:W-:-:S05]  /*17af0*/  LEA R21, P4, R9, R20, 0x1 ;  /* 0x0000001409157211 */ /* 0x004fca00078808ff */
[----:B------:R-:W-:Y:S04]  /*17b00*/  STL [R1+0xa4c], R21 ;  /* 0x000a4c1501007387 */ /* 0x000fe80000100800 */
[----:B------:R0:W-:Y:S02]  /*17b10*/  STL [R1+0xa18], R16 ;  /* 0x000a181001007387 */ /* 0x0001e40000100800 */
[----:B0-----:R-:W-:Y:S02]  /*17b20*/  LEA.HI.X.SX32 R16, R13, R22, 0x1, P5 ;  /* 0x000000160d107211 */ /* 0x001fe400028f0eff */
[----:B------:R-:W2:Y:S01]  /*17b30*/  LDL.LU R13, [R1+0x70] ;  /* 0x00007000010d7983 */ /* 0x000ea20000300800 */
[----:B------:R-:W-:-:S05]  /*17b40*/  LEA R21, P6, R8, R20, 0x1 ;  /* 0x0000001408157211 */ /* 0x000fca00078c08ff */
[----:B------:R-:W-:Y:S04]  /*17b50*/  STL [R1+0xa54], R21 ;  /* 0x000a541501007387 */ /* 0x000fe80000100800 */
[----:B------:R0:W-:Y:S04]  /*17b60*/  STL [R1+0xa20], R16 ;  /* 0x000a201001007387 */ /* 0x0001e80000100800 */
[----:B0-----:R-:W2:Y:S01]  /*17b70*/  LDL.LU R16, [R1+0x6c] ;  /* 0x00006c0001107983 */ /* 0x001ea20000300800 */
[-C--:B------:R-:W-:Y:S02]  /*17b80*/  LEA.HI.X.SX32 R21, R19, R22.reuse, 0x1, P3 ;  /* 0x0000001613157211 */ /* 0x080fe400018f0eff */
[----:B------:R-:W-:-:S02]  /*17b90*/  LEA.HI.X.SX32 R18, R18, R22, 0x1, P2 ;  /* 0x0000001612127211 */ /* 0x000fc400010f0eff */
[----:B------:R-:W-:Y:S02]  /*17ba0*/  LEA.HI.X.SX32 R15, R15, R22, 0x1, P1 ;  /* 0x000000160f0f7211 */ /* 0x000fe400008f0eff */
[----:B---3--:R-:W-:-:S05]  /*17bb0*/  LEA R23, P5, R7, R20, 0x1 ;  /* 0x0000001407177211 */ /* 0x008fca00078a08ff */
[----:B------:R-:W-:Y:S04]  /*17bc0*/  STL [R1+0xa5c], R23 ;  /* 0x000a5c1701007387 */ /* 0x000fe80000100800 */
[----:B------:R-:W-:Y:S04]  /*17bd0*/  STL [R1+0xa28], R21 ;  /* 0x000a281501007387 */ /* 0x000fe80000100800 */
[----:B------:R-:W3:Y:S01]  /*17be0*/  LDL.LU R24, [R1+0x68] ;  /* 0x0000680001187983 */ /* 0x000ee20000300800 */
[----:B----4-:R-:W-:-:S05]  /*17bf0*/  LEA R19, P3, R6, R20, 0x1 ;  /* 0x0000001406137211 */ /* 0x010fca00078608ff */
[----:B------:R0:W-:Y:S04]  /*17c00*/  STL [R1+0xa64], R19 ;  /* 0x000a641301007387 */ /* 0x0001e80000100800 */
[----:B------:R-:W-:Y:S01]  /*17c10*/  STL [R1+0xa30], R18 ;  /* 0x000a301201007387 */ /* 0x000fe20000100800 */
[----:B0-----:R-:W-:-:S05]  /*17c20*/  LEA R19, P2, R5, R20, 0x1 ;  /* 0x0000001405137211 */ /* 0x001fca00078408ff */
[----:B------:R-:W-:Y:S04]  /*17c30*/  STL [R1+0xa6c], R19 ;  /* 0x000a6c1301007387 */ /* 0x000fe80000100800 */
[----:B------:R-:W4:Y:S04]  /*17c40*/  LDL.LU R23, [R1+0x64] ;  /* 0x0000640001177983 */ /* 0x000f280000300800 */
[----:B------:R0:W-:Y:S02]  /*17c50*/  STL [R1+0xa38], R15 ;  /* 0x000a380f01007387 */ /* 0x0001e40000100800 */
[----:B0-----:R-:W-:-:S02]  /*17c60*/  LEA.HI.X.SX32 R15, R12, R22, 0x1, P0 ;  /* 0x000000160c0f7211 */ /* 0x001fc400000f0eff */
[----:B------:R-:W-:-:S05]  /*17c70*/  LEA R18, P1, R4, R20, 0x1 ;  /* 0x0000001404127211 */ /* 0x000fca00078208ff */
[----:B------:R-:W-:Y:S04]  /*17c80*/  STL [R1+0xa74], R18 ;  /* 0x000a741201007387 */ /* 0x000fe80000100800 */
[----:B------:R-:W-:Y:S04]  /*17c90*/  STL [R1+0xa40], R15 ;  /* 0x000a400f01007387 */ /* 0x000fe80000100800 */
[----:B------:R-:W4:Y:S01]  /*17ca0*/  LDL.LU R21, [R1+0x60] ;  /* 0x0000600001157983 */ /* 0x000f220000300800 */
[----:B------:R-:W-:Y:S02]  /*17cb0*/  LEA R12, P0, R3, R20, 0x1 ;  /* 0x00000014030c7211 */ /* 0x000fe400078008ff */
[----:B------:R-:W-:-:S03]  /*17cc0*/  LEA.HI.X.SX32 R9, R9, R22, 0x1, P4 ;  /* 0x0000001609097211 */ /* 0x000fc600020f0eff */
[----:B------:R0:W-:Y:S04]  /*17cd0*/  STL [R1+0xa7c], R12 ;  /* 0x000a7c0c01007387 */ /* 0x0001e80000100800 */
[----:B------:R1:W-:Y:S01]  /*17ce0*/  STL [R1+0xa48], R9 ;  /* 0x000a480901007387 */ /* 0x0003e20000100800 */
[----:B0-----:R-:W-:-:S05]  /*17cf0*/  LEA R12, P4, R10, R20, 0x1 ;  /* 0x000000140a0c7211 */ /* 0x001fca00078808ff */
[----:B------:R-:W-:Y:S04]  /*17d00*/  STL [R1+0xa84], R12 ;  /* 0x000a840c01007387 */ /* 0x000fe80000100800 */
[----:B------:R-:W4:Y:S01]  /*17d10*/  LDL.LU R19, [R1+0x5c] ;  /* 0x00005c0001137983 */ /* 0x000f220000300800 */
[----:B------:R-:W-:-:S05]  /*17d20*/  LEA.HI.X.SX32 R8, R8, R22, 0x1, P6 ;  /* 0x0000001608087211 */ /* 0x000fca00030f0eff */
[----:B------:R0:W-:Y:S01]  /*17d30*/  STL [R1+0xa50], R8 ;  /* 0x000a500801007387 */ /* 0x0001e20000100800 */
[----:B-1----:R-:W-:Y:S02]  /*17d40*/  LEA R9, P6, R17, R20, 0x1 ;  /* 0x0000001411097211 */ /* 0x002fe400078c08ff */
[----:B0-----:R-:W-:-:S03]  /*17d50*/  LEA.HI.X.SX32 R8, R7, R22, 0x1, P5 ;  /* 0x0000001607087211 */ /* 0x001fc600028f0eff */
[----:B------:R-:W-:Y:S04]  /*17d60*/  STL [R1+0xa8c], R9 ;  /* 0x000a8c0901007387 */ /* 0x000fe80000100800 */
[----:B------:R-:W-:Y:S04]  /*17d70*/  STL [R1+0xa58], R8 ;  /* 0x000a580801007387 */ /* 0x000fe80000100800 */
[----:B------:R-:W4:Y:S01]  /*17d80*/  LDL.LU R18, [R1+0x58] ;  /* 0x0000580001127983 */ /* 0x000f220000300800 */
[----:B------:R-:W-:Y:S02]  /*17d90*/  LEA.HI.X.SX32 R6, R6, R22, 0x1, P3 ;  /* 0x0000001606067211 */ /* 0x000fe400018f0eff */
[----:B------:R-:W-:-:S05]  /*17da0*/  LEA R7, P5, R14, R20, 0x1 ;  /* 0x000000140e077211 */ /* 0x000fca00078a08ff */
[----:B------:R0:W-:Y:S04]  /*17db0*/  STL [R1+0xa94], R7 ;  /* 0x000a940701007387 */ /* 0x0001e80000100800 */
[----:B------:R1:W-:Y:S01]  /*17dc0*/  STL [R1+0xa60], R6 ;  /* 0x000a600601007387 */ /* 0x0003e20000100800 */
[----:B------:R-:W-:Y:S02]  /*17dd0*/  LEA.HI.X.SX32 R5, R5, R22, 0x1, P2 ;  /* 0x0000001605057211 */ /* 0x000fe400010f0eff */
[----:B0-----:R-:W-:-:S05]  /*17de0*/  LEA R7, P3, R11, R20, 0x1 ;  /* 0x000000140b077211 */ /* 0x001fca00078608ff */
[----:B------:R-:W-:Y:S04]  /*17df0*/  STL [R1+0xa9c], R7 ;  /* 0x000a9c0701007387 */ /* 0x000fe80000100800 */
[----:B------:R-:W4:Y:S04]  /*17e00*/  LDL.LU R15, [R1+0x54] ;  /* 0x00005400010f7983 */ /* 0x000f280000300800 */
        /* <DEDUP_REMOVED lines=8> */
[----:B------:R-:W-:Y:S04]  /*17e90*/  STL [R1+0xaac], R4 ;  /* 0x000aac0401007387 */ /* 0x000fe80000100800 */
[----:B------:R0:W-:Y:S02]  /*17ea0*/  STL [R1+0xa78], R3 ;  /* 0x000a780301007387 */ /* 0x0001e40000100800 */
[----:B0-----:R-:W-:Y:S02]  /*17eb0*/  LEA.HI.X.SX32 R3, R10, R22, 0x1, P4 ;  /* 0x000000160a037211 */ /* 0x001fe400020f0eff */
[----:B--2---:R-:W-:-:S05]  /*17ec0*/  LEA R5, P0, R13, R20, 0x1 ;  /* 0x000000140d057211 */ /* 0x004fca00078008ff */
[----:B------:R-:W-:Y:S04]  /*17ed0*/  STL [R1+0xab4], R5 ;  /* 0x000ab40501007387 */ /* 0x000fe80000100800 */
[----:B------:R-:W2:Y:S04]  /*17ee0*/  LDL.LU R9, [R1+0x4c] ;  /* 0x00004c0001097983 */ /* 0x000ea80000300800 */
[----:B------:R0:W-:Y:S01]  /*17ef0*/  STL [R1+0xa80], R3 ;  /* 0x000a800301007387 */ /* 0x0001e20000100800 */
[----:B------:R-:W-:-:S05]  /*17f00*/  LEA R4, P4, R16, R20, 0x1 ;  /* 0x0000001410047211 */ /* 0x000fca00078808ff */
[----:B------:R-:W-:Y:S01]  /*17f10*/  STL [R1+0xabc], R4 ;  /* 0x000abc0401007387 */ /* 0x000fe20000100800 */
[----:B0-----:R-:W-:-:S03]  /*17f20*/  LEA.HI.X.SX32 R3, R17, R22, 0x1, P6 ;  /* 0x0000001611037211 */ /* 0x001fc600030f0eff */
[----:B------:R-:W2:Y:S04]  /*17f30*/  LDL.LU R8, [R1+0x48] ;  /* 0x0000480001087983 */ /* 0x000ea80000300800 */
[----:B------:R0:W-:Y:S04]  /*17f40*/  STL [R1+0xa88], R3 ;  /* 0x000a880301007387 */ /* 0x0001e80000100800 */
[----:B------:R-:W2:Y:S01]  /*17f50*/  LDL.LU R7, [R1+0x44] ;  /* 0x0000440001077983 */ /* 0x000ea20000300800 */
[----:B0-----:R-:W-:Y:S02]  /*17f60*/  LEA.HI.X.SX32 R3, R14, R22, 0x1, P5 ;  /* 0x000000160e037211 */ /* 0x001fe400028f0eff */
[----:B---3--:R-:W-:-:S05]  /*17f70*/  LEA R4, P6, R24, R20, 0x1 ;  /* 0x0000001418047211 */ /* 0x008fca00078c08ff */
[----:B------:R-:W-:Y:S04]  /*17f80*/  STL [R1+0xac4], R4 ;  /* 0x000ac40401007387 */ /* 0x000fe80000100800 */
[----:B------:R-:W3:Y:S04]  /*17f90*/  LDL.LU R6, [R1+0x40] ;  /* 0x0000400001067983 */ /* 0x000ee80000300800 */
[----:B------:R0:W-:Y:S04]  /*17fa0*/  STL [R1+0xa90], R3 ;  /* 0x000a900301007387 */ /* 0x0001e80000100800 */
[----:B------:R-:W3:Y:S01]  /*17fb0*/  LDL.LU R5, [R1+0x3c] ;  /* 0x00003c0001057983 */ /* 0x000ee20000300800 */
[----:B0-----:R-:W-:-:S02]  /*17fc0*/  LEA.HI.X.SX32 R3, R11, R22, 0x1, P3 ;  /* 0x000000160b037211 */ /* 0x001fc400018f0eff */
[----:B------:R-:W-:Y:S02]  /*17fd0*/  LEA.HI.X.SX32 R0, R0, R22, 0x1, P2 ;  /* 0x0000001600007211 */ /* 0x000fe400010f0eff */
[----:B----4-:R-:W-:-:S05]  /*17fe0*/  LEA R4, P5, R23, R20, 0x1 ;  /* 0x0000001417047211 */ /* 0x010fca00078a08ff */
[----:B------:R0:W-:Y:S04]  /*17ff0*/  STL [R1+0xacc], R4 ;  /* 0x000acc0401007387 */ /* 0x0001e80000100800 */
[----:B0-----:R-:W4:Y:S04]  /*18000*/  LDL.LU R4, [R1+0x34] ;  /* 0x0000340001047983 */ /* 0x001f280000300800 */
[----:B------:R0:W-:Y:S04]  /*18010*/  STL [R1+0xa98], R3 ;  /* 0x000a980301007387 */ /* 0x0001e80000100800 */
[----:B0-----:R-:W4:Y:S01]  /*18020*/  LDL.LU R3, [R1+0x28] ;  /* 0x0000280001037983 */ /* 0x001f220000300800 */
[----:B------:R-:W-:-:S05]  /*18030*/  LEA R10, P3, R21, R20, 0x1 ;  /* 0x00000014150a7211 */ /* 0x000fca00078608ff */
[----:B------:R0:W-:Y:S04]  /*18040*/  STL [R1+0xad4], R10 ;  /* 0x000ad40a01007387 */ /* 0x0001e80000100800 */
[----:B0-----:R-:W4:Y:S04]  /*18050*/  LDL.LU R10, [R1+0x24] ;  /* 0x00002400010a7983 */ /* 0x001f280000300800 */
[----:B------:R0:W-:Y:S01]  /*18060*/  STL [R1+0xaa0], R0 ;  /* 0x000aa00001007387 */ /* 0x0001e20000100800 */
[----:B------:R-:W-:-:S03]  /*18070*/  LEA.HI.X.SX32 R11, R29, R22, 0x1, P1 ;  /* 0x000000161d0b7211 */ /* 0x000fc600008f0eff */
[----:B0-----:R-:W4:Y:S01]  /*18080*/  LDL.LU R0, [R1+0x20] ;  /* 0x0000200001007983 */ /* 0x001f220000300800 */
[----:B------:R-:W-:-:S05]  /*18090*/  LEA R14, P2, R19, R20, 0x1 ;  /* 0x00000014130e7211 */ /* 0x000fca00078408ff */
[----:B------:R0:W-:Y:S04]  /*180a0*/  STL [R1+0xadc], R14 ;  /* 0x000adc0e01007387 */ /* 0x0001e80000100800 */
[----:B------:R-:W4:Y:S04]  /*180b0*/  LDL.LU R29, [R1+0x1c] ;  /* 0x00001c00011d7983 */ /* 0x000f280000300800 */
[----:B------:R1:W-:Y:S01]  /*180c0*/  STL [R1+0xaa8], R11 ;  /* 0x000aa80b01007387 */ /* 0x0003e20000100800 */
[----:B0-----:R-:W-:-:S03]  /*180d0*/  LEA.HI.X.SX32 R14, R13, R22, 0x1, P0 ;  /* 0x000000160d0e7211 */ /* 0x001fc600000f0eff */
[----:B-1----:R-:W4:Y:S01]  /*180e0*/  LDL.LU R11, [R1+0x18] ;  /* 0x00001800010b7983 */ /* 0x002f220000300800 */
[----:B------:R-:W-:-:S05]  /*180f0*/  LEA R17, P1, R18, R20, 0x1 ;  /* 0x0000001412117211 */ /* 0x000fca00078208ff */
[----:B------:R0:W-:Y:S04]  /*18100*/  STL [R1+0xae4], R17 ;  /* 0x000ae41101007387 */ /* 0x0001e80000100800 */
[----:B------:R-:W4:Y:S04]  /*18110*/  LDL.LU R13, [R1+0x14] ;  /* 0x00001400010d7983 */ /* 0x000f280000300800 */
[----:B------:R1:W-:Y:S01]  /*18120*/  STL [R1+0xab0], R14 ;  /* 0x000ab00e01007387 */ /* 0x0003e20000100800 */
[----:B0-----:R-:W-:-:S03]  /*18130*/  LEA.HI.X.SX32 R17, R16, R22, 0x1, P4 ;  /* 0x0000001610117211 */ /* 0x001fc600020f0eff */
[----:B-1----:R-:W4:Y:S01]  /*18140*/  LDL.LU R14, [R1+0x10] ;  /* 0x00001000010e7983 */ /* 0x002f220000300800 */
[----:B------:R-:W-:-:S05]  /*18150*/  LEA R28, P0, R15, R20, 0x1 ;  /* 0x000000140f1c7211 */ /* 0x000fca00078008ff */
[----:B------:R-:W-:Y:S04]  /*18160*/  STL [R1+0xaec], R28 ;  /* 0x000aec1c01007387 */ /* 0x000fe80000100800 */
[----:B------:R-:W4:Y:S04]  /*18170*/  LDL.LU R16, [R1+0xc] ;  /* 0x00000c0001107983 */ /* 0x000f280000300800 */
[----:B------:R0:W-:Y:S04]  /*18180*/  STL [R1+0xab8], R17 ;  /* 0x000ab81101007387 */ /* 0x0001e80000100800 */
[----:B0-----:R-:W4:Y:S01]  /*18190*/  LDL.LU R17, [R1+0x8] ;  /* 0x0000080001117983 */ /* 0x001f220000300800 */
[----:B------:R-:W-:-:S05]  /*181a0*/  LEA R28, P4, R12, R20, 0x1 ;  /* 0x000000140c1c7211 */ /* 0x000fca00078808ff */
[----:B------:R0:W-:Y:S04]  /*181b0*/  STL [R1+0xaf4], R28 ;  /* 0x000af41c01007387 */ /* 0x0001e80000100800 */
[----:B0-----:R-:W4:Y:S01]  /*181c0*/  LDL.LU R28, [R1+0x4] ;  /* 0x00000400011c7983 */ /* 0x001f220000300800 */
[-C--:B------:R-:W-:Y:S02]  /*181d0*/  LEA.HI.X.SX32 R24, R24, R22.reuse, 0x1, P6 ;  /* 0x0000001618187211 */ /* 0x080fe400030f0eff */
[----:B------:R-:W-:-:S03]  /*181e0*/  LEA.HI.X.SX32 R23, R23, R22, 0x1, P5 ;  /* 0x0000001617177211 */ /* 0x000fc600028f0eff */
[----:B------:R2:W-:Y:S01]  /*181f0*/  STL [R1+0xac0], R24 ;  /* 0x000ac01801007387 */ /* 0x0005e20000100800 */
[-C--:B------:R-:W-:Y:S02]  /*18200*/  LEA.HI.X.SX32 R21, R21, R22.reuse, 0x1, P3 ;  /* 0x0000001615157211 */ /* 0x080fe400018f0eff */
[----:B------:R-:W-:Y:S02]  /*18210*/  LEA.HI.X.SX32 R19, R19, R22, 0x1, P2 ;  /* 0x0000001613137211 */ /* 0x000fe400010f0eff */
[----:B--2---:R-:W-:-:S05]  /*18220*/  LEA R24, P6, R9, R20, 0x1 ;  /* 0x0000001409187211 */ /* 0x004fca00078c08ff */
[----:B------:R0:W-:Y:S04]  /*18230*/  STL [R1+0xafc], R24 ;  /* 0x000afc1801007387 */ /* 0x0001e80000100800 */
[----:B0-----:R-:W2:Y:S04]  /*18240*/  LDL.LU R24, [R1+0xce8] ;  /* 0x000ce80001187983 */ /* 0x001ea80000300800 */
[----:B------:R0:W-:Y:S02]  /*18250*/  STL [R1+0xac8], R23 ;  /* 0x000ac81701007387 */ /* 0x0001e40000100800 */
[----:B0-----:R-:W-:-:S05]  /*18260*/  LEA R23, P5, R8, R20, 0x1 ;  /* 0x0000001408177211 */ /* 0x001fca00078a08ff */
[----:B------:R0:W-:Y:S04]  /*18270*/  STL [R1+0xb04], R23 ;  /* 0x000b041701007387 */ /* 0x0001e80000100800 */
[----:B0-----:R-:W2:Y:S04]  /*18280*/  LDL.LU R23, [R1+0xce4] ;  /* 0x000ce40001177983 */ /* 0x001ea80000300800 */
[----:B------:R0:W-:Y:S02]  /*18290*/  STL [R1+0xad0], R21 ;  /* 0x000ad01501007387 */ /* 0x0001e40000100800 */
[----:B0-----:R-:W-:-:S05]  /*182a0*/  LEA R21, P3, R7, R20, 0x1 ;  /* 0x0000001407157211 */ /* 0x001fca00078608ff */
[----:B------:R0:W-:Y:S01]  /*182b0*/  STL [R1+0xb0c], R21 ;  /* 0x000b0c1501007387 */ /* 0x0001e20000100800 */
[----:B------:R-:W-:-:S03]  /*182c0*/  LEA.HI.X.SX32 R18, R18, R22, 0x1, P1 ;  /* 0x0000001612127211 */ /* 0x000fc600008f0eff */
[----:B0-----:R-:W2:Y:S04]  /*182d0*/  LDL.LU R21, [R1+0xce0] ;  /* 0x000ce00001157983 */ /* 0x001ea80000300800 */
[----:B------:R3:W-:Y:S02]  /*182e0*/  STL [R1+0xad8], R19 ;  /* 0x000ad81301007387 */ /* 0x0007e40000100800 */
[----:B---3--:R-:W-:-:S05]  /*182f0*/  LEA R19, P2, R6, R20, 0x1 ;  /* 0x0000001406137211 */ /* 0x008fca00078408ff */
[----:B------:R0:W-:Y:S01]  /*18300*/  STL [R1+0xb14], R19 ;  /* 0x000b141301007387 */ /* 0x0001e20000100800 */
[----:B------:R-:W-:-:S03]  /*18310*/  LEA.HI.X.SX32 R15, R15, R22, 0x1, P0 ;  /* 0x000000160f0f7211 */ /* 0x000fc600000f0eff */
[----:B0-----:R-:W3:Y:S04]  /*18320*/  LDL.LU R19, [R1+0xcdc] ;  /* 0x000cdc0001137983 */ /* 0x001ee80000300800 */
[----:B------:R0:W-:Y:S02]  /*18330*/  STL [R1+0xae0], R18 ;  /* 0x000ae01201007387 */ /* 0x0001e40000100800 */
[----:B0-----:R-:W-:-:S05]  /*18340*/  LEA R18, P1, R5, R20, 0x1 ;  /* 0x0000001405127211 */ /* 0x001fca00078208ff */
[----:B------:R0:W-:Y:S01]  /*18350*/  STL [R1+0xb1c], R18 ;  /* 0x000b1c1201007387 */ /* 0x0001e20000100800 */
[----:B------:R-:W-:-:S03]  /*18360*/  LEA.HI.X.SX32 R12, R12, R22, 0x1, P4 ;  /* 0x000000160c0c7211 */ /* 0x000fc600020f0eff */
[----:B0-----:R-:W2:Y:S04]  /*18370*/  LDL.LU R18, [R1+0xcd8] ;  /* 0x000cd80001127983 */ /* 0x001ea80000300800 */
[----:B------:R4:W-:Y:S02]  /*18380*/  STL [R1+0xae8], R15 ;  /* 0x000ae80f01007387 */ /* 0x0009e40000100800 */
[----:B----4-:R-:W-:-:S05]  /*18390*/  LEA R15, P0, R4, R20, 0x1 ;  /* 0x00000014040f7211 */ /* 0x010fca00078008ff */
[----:B------:R0:W-:Y:S01]  /*183a0*/  STL [R1+0xb24], R15 ;  /* 0x000b240f01007387 */ /* 0x0001e20000100800 */
[----:B------:R-:W-:-:S03]  /*183b0*/  LEA.HI.X.SX32 R9, R9, R22, 0x1, P6 ;  /* 0x0000001609097211 */ /* 0x000fc600030f0eff */
[----:B0-----:R-:W4:Y:S04]  /*183c0*/  LDL.LU R15, [R1+0xcd4] ;  /* 0x000cd400010f7983 */ /* 0x001f280000300800 */
[----:B------:R0:W-:Y:S02]  /*183d0*/  STL [R1+0xaf0], R12 ;  /* 0x000af00c01007387 */ /* 0x0001e40000100800 */
[----:B0-----:R-:W-:-:S05]  /*183e0*/  LEA R12, P4, R3, R20, 0x1 ;  /* 0x00000014030c7211 */ /* 0x001fca00078808ff */
[----:B------:R0:W-:Y:S01]  /*183f0*/  STL [R1+0xb2c], R12 ;  /* 0x000b2c0c01007387 */ /* 0x0001e20000100800 */
[----:B------:R-:W-:-:S03]  /*18400*/  LEA.HI.X.SX32 R8, R8, R22, 0x1, P5 ;  /* 0x0000001608087211 */ /* 0x000fc600028f0eff */
[----:B0-----:R-:W2:Y:S04]  /*18410*/  LDL.LU R12, [R1+0xcd0] ;  /* 0x000cd000010c7983 */ /* 0x001ea80000300800 */
        /* <DEDUP_REMOVED lines=37> */
[----:B------:R0:W-:Y:S04]  /*18670*/  STL [R1+0xb6c], R10 ;  /* 0x000b6c0a01007387 */ /* 0x0001e80000100800 */
[----:B0-----:R-:W2:Y:S04]  /*18680*/  LDL.LU R10, [R1+0xcb0] ;  /* 0x000cb000010a7983 */ /* 0x001ea80000300800 */
[----:B------:R0:W-:Y:S02]  /*18690*/  STL [R1+0xb38], R0 ;  /* 0x000b380001007387 */ /* 0x0001e40000100800 */
[----:B0-----:R-:W-:-:S05]  /*186a0*/  LEA R0, P5, R28, R20, 0x1 ;  /* 0x000000141c007211 */ /* 0x001fca00078a08ff */
[----:B------:R0:W-:Y:S04]  /*186b0*/  STL [R1+0xb74], R0 ;  /* 0x000b740001007387 */ /* 0x0001e80000100800 */
[----:B0-----:R-:W2:Y:S01]  /*186c0*/  LDL.LU R0, [R1+0xcac] ;  /* 0x000cac0001007983 */ /* 0x001ea20000300800 */
[----:B------:R-:W-:-:S05]  /*186d0*/  LEA.HI.X.SX32 R29, R29, R22, 0x1, P3 ;  /* 0x000000161d1d7211 */ /* 0x000fca00018f0eff */
[----:B------:R2:W-:Y:S02]  /*186e0*/  STL [R1+0xb40], R29 ;  /* 0x000b401d01007387 */ /* 0x0005e40000100800 */
[----:B--2---:R-:W-:-:S05]  /*186f0*/  LEA R29, P3, R0, R20, 0x1 ;  /* 0x00000014001d7211 */ /* 0x004fca00078608ff */
        /* <DEDUP_REMOVED lines=28> */
[----:B------:R2:W-:Y:S01]  /*188c0*/  STL [R1+0xb70], R28 ;  /* 0x000b701c01007387 */ /* 0x0005e20000100800 */
[----:B------:R-:W-:Y:S02]  /*188d0*/  IMAD R2, R2, c[0x0][0x190], RZ ;  /* 0x0000640002027a24 */ /* 0x000fe400078e02ff */
[----:B------:R-:W-:Y:S02]  /*188e0*/  IMAD R25, R25, c[0x0][0x190], RZ ;  /* 0x0000640019197a24 */ /* 0x000fe400078e02ff */
[----:B------:R-:W-:Y:S01]  /*188f0*/  IMAD R26, R26, c[0x0][0x190], RZ ;  /* 0x000064001a1a7a24 */ /* 0x000fe200078e02ff */
[----:B--2---:R-:W-:-:S05]  /*18900*/  LEA R28, P5, R17, R20, 0x1 ;  /* 0x00000014111c7211 */ /* 0x004fca00078a08ff */
[----:B------:R0:W-:Y:S02]  /*18910*/  STL [R1+0xbac], R28 ;  /* 0x000bac1c01007387 */ /* 0x0001e40000100800 */
[----:B0-----:R-:W-:Y:S02]  /*18920*/  LEA.HI.X.SX32 R28, R0, R22, 0x1, P3 ;  /* 0x00000016001c7211 */ /* 0x001fe400018f0eff */
[----:B------:R-:W2:Y:S04]  /*18930*/  LDL.LU R0, [R1+0xc90] ;  /* 0x000c900001007983 */ /* 0x000ea80000300800 */
[----:B------:R0:W-:Y:S02]  /*18940*/  STL [R1+0xb78], R28 ;  /* 0x000b781c01007387 */ /* 0x0001e40000100800 */
[----:B0-----:R-:W-:-:S05]  /*18950*/  LEA R28, P3, R10, R20, 0x1 ;  /* 0x000000140a1c7211 */ /* 0x001fca00078608ff */
[----:B------:R0:W-:Y:S02]  /*18960*/  STL [R1+0xbb4], R28 ;  /* 0x000bb41c01007387 */ /* 0x0001e40000100800 */
[----:B0-----:R-:W-:Y:S02]  /*18970*/  LEA.HI.X.SX32 R28, R29, R22, 0x1, P2 ;  /* 0x000000161d1c7211 */ /* 0x001fe400010f0eff */
[----:B------:R-:W-:-:S03]  /*18980*/  LEA R29, P2, R3, R20, 0x1 ;  /* 0x00000014031d7211 */ /* 0x000fc600078408ff */
[----:B------:R0:W-:Y:S04]  /*18990*/  STL [R1+0xb80], R28 ;  /* 0x000b801c01007387 */ /* 0x0001e80000100800 */
[----:B------:R1:W-:Y:S01]  /*189a0*/  STL [R1+0xc1c], R29 ;  /* 0x000c1c1d01007387 */ /* 0x0003e20000100800 */
[-C--:B0-----:R-:W-:Y:S02]  /*189b0*/  LEA.HI.X.SX32 R28, R11, R22.reuse, 0x1, P1 ;  /* 0x000000160b1c7211 */ /* 0x081fe400008f0eff */
[----:B------:R-:W-:Y:S02]  /*189c0*/  LEA.HI.X.SX32 R11, R13, R22, 0x1, P0 ;  /* 0x000000160d0b7211 */ /* 0x000fe400000f0eff */
[----:B-1----:R-:W-:Y:S01]  /*189d0*/  LEA R29, P1, R2, R20, 0x1 ;  /* 0x00000014021d7211 */ /* 0x002fe200078208ff */
[----:B------:R0:W-:Y:S01]  /*189e0*/  STL [R1+0xb88], R28 ;  /* 0x000b881c01007387 */ /* 0x0001e20000100800 */
[----:B------:R-:W-:-:S03]  /*189f0*/  LEA.HI.X.SX32 R13, R14, R22, 0x1, P4 ;  /* 0x000000160e0d7211 */ /* 0x000fc600020f0eff */
[----:B------:R-:W-:Y:S04]  /*18a00*/  STL [R1+0xbbc], R29 ;  /* 0x000bbc1d01007387 */ /* 0x000fe80000100800 */
[----:B------:R1:W-:Y:S01]  /*18a10*/  STL [R1+0xb90], R11 ;  /* 0x000b900b01007387 */ /* 0x0003e20000100800 */
[----:B0-----:R-:W-:Y:S02]  /*18a20*/  LEA R28, P0, R4, R20, 0x1 ;  /* 0x00000014041c7211 */ /* 0x001fe400078008ff */
[----:B------:R-:W-:-:S03]  /*18a30*/  LEA.HI.X.SX32 R14, R16, R22, 0x1, P6 ;  /* 0x00000016100e7211 */ /* 0x000fc600030f0eff */
[----:B------:R-:W-:Y:S01]  /*18a40*/  STL [R1+0xbc4], R28 ;  /* 0x000bc41c01007387 */ /* 0x000fe20000100800 */
[----:B-1----:R-:W-:-:S03]  /*18a50*/  LEA R11, P4, R5, R20, 0x1 ;  /* 0x00000014050b7211 */ /* 0x002fc600078808ff */
[----:B------:R0:W-:Y:S04]  /*18a60*/  STL [R1+0xb98], R13 ;  /* 0x000b980d01007387 */ /* 0x0001e80000100800 */
[----:B------:R1:W-:Y:S01]  /*18a70*/  STL [R1+0xbcc], R11 ;  /* 0x000bcc0b01007387 */ /* 0x0003e20000100800 */
[----:B0-----:R-:W-:-:S03]  /*18a80*/  LEA R13, P6, R6, R20, 0x1 ;  /* 0x00000014060d7211 */ /* 0x001fc600078c08ff */
[----:B------:R0:W-:Y:S01]  /*18a90*/  STL [R1+0xba0], R14 ;  /* 0x000ba00e01007387 */ /* 0x0001e20000100800 */
[----:B-1----:R-:W-:-:S03]  /*18aa0*/  LEA.HI.X.SX32 R11, R17, R22, 0x1, P5 ;  /* 0x00000016110b7211 */ /* 0x002fc600028f0eff */
[----:B------:R1:W-:Y:S04]  /*18ab0*/  STL [R1+0xbd4], R13 ;  /* 0x000bd40d01007387 */ /* 0x0003e80000100800 */
[----:B------:R3:W-:Y:S01]  /*18ac0*/  STL [R1+0xba8], R11 ;  /* 0x000ba80b01007387 */ /* 0x0007e20000100800 */
[----:B0-----:R-:W-:Y:S02]  /*18ad0*/  LEA R14, P5, R7, R20, 0x1 ;  /* 0x00000014070e7211 */ /* 0x001fe400078a08ff */
[-C--:B-1----:R-:W-:Y:S02]  /*18ae0*/  LEA.HI.X.SX32 R13, R10, R22.reuse, 0x1, P3 ;  /* 0x000000160a0d7211 */ /* 0x082fe400018f0eff */
[----:B------:R-:W-:Y:S02]  /*18af0*/  LEA.HI.X.SX32 R10, R3, R22, 0x1, P2 ;  /* 0x00000016030a7211 */ /* 0x000fe400010f0eff */
[-C--:B---3--:R-:W-:Y:S01]  /*18b00*/  LEA R11, P3, R8, R20.reuse, 0x1 ;  /* 0x00000014080b7211 */ /* 0x088fe200078608ff */
[----:B------:R-:W-:Y:S01]  /*18b10*/  STL [R1+0xbdc], R14 ;  /* 0x000bdc0e01007387 */ /* 0x000fe20000100800 */
[----:B------:R-:W-:-:S02]  /*18b20*/  LEA R3, P2, R9, R20, 0x1 ;  /* 0x0000001409037211 */ /* 0x000fc400078408ff */
[----:B------:R-:W-:Y:S01]  /*18b30*/  LEA.HI.X.SX32 R2, R2, R22, 0x1, P1 ;  /* 0x0000001602027211 */ /* 0x000fe200008f0eff */
[----:B------:R-:W-:Y:S04]  /*18b40*/  STL [R1+0xbb0], R13 ;  /* 0x000bb00d01007387 */ /* 0x000fe80000100800 */
[----:B------:R-:W-:Y:S04]  /*18b50*/  STL [R1+0xbe4], R11 ;  /* 0x000be40b01007387 */ /* 0x000fe80000100800 */
[----:B------:R0:W-:Y:S04]  /*18b60*/  STL [R1+0xc18], R10 ;  /* 0x000c180a01007387 */ /* 0x0001e80000100800 */
[----:B------:R1:W-:Y:S04]  /*18b70*/  STL [R1+0xbec], R3 ;  /* 0x000bec0301007387 */ /* 0x0003e80000100800 */
[----:B------:R4:W-:Y:S01]  /*18b80*/  STL [R1+0xbb8], R2 ;  /* 0x000bb80201007387 */ /* 0x0009e20000100800 */
[----:B0-----:R-:W-:-:S02]  /*18b90*/  LEA R10, P1, R12, R20, 0x1 ;  /* 0x000000140c0a7211 */ /* 0x001fc400078208ff */
[----:B-1----:R-:W-:-:S03]  /*18ba0*/  LEA.HI.X.SX32 R3, R4, R22, 0x1, P0 ;  /* 0x0000001604037211 */ /* 0x002fc600000f0eff */
[----:B------:R-:W-:Y:S01]  /*18bb0*/  STL [R1+0xbf4], R10 ;  /* 0x000bf40a01007387 */ /* 0x000fe20000100800 */
[----:B------:R-:W-:Y:S02]  /*18bc0*/  LEA.HI.X.SX32 R4, R5, R22, 0x1, P4 ;  /* 0x0000001605047211 */ /* 0x000fe400020f0eff */
[-C--:B----4-:R-:W-:Y:S01]  /*18bd0*/  LEA R2, P0, R15, R20.reuse, 0x1 ;  /* 0x000000140f027211 */ /* 0x090fe200078008ff */
[----:B------:R0:W-:Y:S04]  /*18be0*/  STL [R1+0xbc0], R3 ;  /* 0x000bc00301007387 */ /* 0x0001e80000100800 */
[----:B------:R1:W-:Y:S01]  /*18bf0*/  STL [R1+0xbfc], R2 ;  /* 0x000bfc0201007387 */ /* 0x0003e20000100800 */
[----:B0-----:R-:W-:-:S03]  /*18c00*/  LEA R3, P4, R18, R20, 0x1 ;  /* 0x0000001412037211 */ /* 0x001fc600078808ff */
[----:B------:R0:W-:Y:S01]  /*18c10*/  STL [R1+0xbc8], R4 ;  /* 0x000bc80401007387 */ /* 0x0001e20000100800 */
[----:B-1----:R-:W-:-:S03]  /*18c20*/  LEA.HI.X.SX32 R2, R6, R22, 0x1, P6 ;  /* 0x0000001606027211 */ /* 0x002fc600030f0eff */
        /* <DEDUP_REMOVED lines=10> */
[----:B------:R-:W-:Y:S01]  /*18cd0*/  STL [R1+0xbe0], R4 ;  /* 0x000be00401007387 */ /* 0x000fe20000100800 */
[----:B-1----:R-:W-:-:S03]  /*18ce0*/  LEA.HI.X.SX32 R2, R9, R22, 0x1, P2 ;  /* 0x0000001609027211 */ /* 0x002fc600010f0eff */
[----:B------:R-:W3:Y:S04]  /*18cf0*/  LDL.LU R7, [R1+0xc2c] ;  /* 0x000c2c0001077983 */ /* 0x000ee80000300800 */
[----:B------:R0:W-:Y:S04]  /*18d00*/  STL [R1+0xc0c], R3 ;  /* 0x000c0c0301007387 */ /* 0x0001e80000100800 */
[----:B------:R-:W4:Y:S04]  /*18d10*/  LDL.LU R10, [R1+0xc38] ;  /* 0x000c3800010a7983 */ /* 0x000f280000300800 */
[----:B------:R1:W-:Y:S01]  /*18d20*/  STL [R1+0xbe8], R2 ;  /* 0x000be80201007387 */ /* 0x0003e20000100800 */
[----:B0-----:R-:W-:-:S03]  /*18d30*/  LEA R3, P2, R24, R20, 0x1 ;  /* 0x0000001418037211 */ /* 0x001fc600078408ff */
[----:B------:R-:W4:Y:S04]  /*18d40*/  LDL.LU R17, [R1+0x418] ;  /* 0x0004180001117983 */ /* 0x000f280000300800 */
[----:B------:R-:W4:Y:S01]  /*18d50*/  LDL.LU R16, [R1+0x420] ;  /* 0x0004200001107983 */ /* 0x000f220000300800 */
[----:B-1----:R-:W-:-:S03]  /*18d60*/  LEA.HI.X.SX32 R2, R12, R22, 0x1, P1 ;  /* 0x000000160c027211 */ /* 0x002fc600008f0eff */
[----:B------:R0:W-:Y:S04]  /*18d70*/  STL [R1+0xc10], R3 ;  /* 0x000c100301007387 */ /* 0x0001e80000100800 */
[----:B------:R-:W4:Y:S04]  /*18d80*/  LDL.LU R14, [R1+0x41c] ;  /* 0x00041c00010e7983 */ /* 0x000f280000300800 */
[----:B------:R1:W-:Y:S01]  /*18d90*/  STL [R1+0xbf0], R2 ;  /* 0x000bf00201007387 */ /* 0x0003e20000100800 */
[----:B0-----:R-:W-:-:S03]  /*18da0*/  LEA R3, P1, R25, R20, 0x1 ;  /* 0x0000001419037211 */ /* 0x001fc600078208ff */
[----:B------:R-:W4:Y:S01]  /*18db0*/  LDL.LU R13, [R1+0x410] ;  /* 0x00041000010d7983 */ /* 0x000f220000300800 */
[----:B-1----:R-:W-:-:S03]  /*18dc0*/  LEA.HI.X.SX32 R2, R15, R22, 0x1, P0 ;  /* 0x000000160f027211 */ /* 0x002fc600000f0eff */
[----:B------:R0:W-:Y:S04]  /*18dd0*/  STL [R1+0xc14], R3 ;  /* 0x000c140301007387 */ /* 0x0001e80000100800 */
[----:B------:R-:W4:Y:S04]  /*18de0*/  LDL.LU R11, [R1+0x414] ;  /* 0x00041400010b7983 */ /* 0x000f280000300800 */
[----:B------:R1:W-:Y:S01]  /*18df0*/  STL [R1+0xbf8], R2 ;  /* 0x000bf80201007387 */ /* 0x0003e20000100800 */
[----:B0-----:R-:W-:-:S03]  /*18e00*/  LEA R3, P0, R26, R20, 0x1 ;  /* 0x000000141a037211 */ /* 0x001fc600078008ff */
[----:B------:R-:W4:Y:S04]  /*18e10*/  LDL.LU R29, [R1+0xc24] ;  /* 0x000c2400011d7983 */ /* 0x000f280000300800 */
[----:B------:R0:W-:Y:S04]  /*18e20*/  STL [R1+0x43c], R3 ;  /* 0x00043c0301007387 */ /* 0x0001e80000100800 */
[----:B------:R-:W4:Y:S01]  /*18e30*/  LDL.LU R28, [R1+0xc28] ;  /* 0x000c2800011c7983 */ /* 0x000f220000300800 */
[-C--:B-1----:R-:W-:Y:S02]  /*18e40*/  LEA.HI.X.SX32 R2, R18, R22.reuse, 0x1, P4 ;  /* 0x0000001612027211 */ /* 0x082fe400020f0eff */
[----:B------:R-:W-:-:S02]  /*18e50*/  LEA.HI.X.SX32 R4, R19, R22, 0x1, P6 ;  /* 0x0000001613047211 */ /* 0x000fc400030f0eff */
[-C--:B0-----:R-:W-:Y:S01]  /*18e60*/  LEA.HI.X.SX32 R3, R21, R22.reuse, 0x1, P5 ;  /* 0x0000001615037211 */ /* 0x081fe200028f0eff */
[----:B------:R-:W-:Y:S04]  /*18e70*/  STL [R1+0x424], R2 ;  /* 0x0004240201007387 */ /* 0x000fe80000100800 */
[----:B------:R-:W-:Y:S04]  /*18e80*/  STL [R1+0x428], R4 ;  /* 0x0004280401007387 */ /* 0x000fe80000100800 */
[----:B------:R0:W-:Y:S04]  /*18e90*/  STL [R1+0x42c], R3 ;  /* 0x00042c0301007387 */ /* 0x0001e80000100800 */
[----:B0-----:R-:W0:Y:S01]  /*18ea0*/  S2R R3, SR_TID.X ;  /* 0x0000000000037919 */ /* 0x001e220000002100 */
[----:B------:R-:W-:-:S02]  /*18eb0*/  LEA.HI.X.SX32 R2, R23, R22, 0x1, P3 ;  /* 0x0000001617027211 */ /* 0x000fc400018f0eff */
[----:B------:R-:W-:-:S03]  /*18ec0*/  LEA.HI.X.SX32 R4, R24, R22, 0x1, P2 ;  /* 0x0000001618047211 */ /* 0x000fc600010f0eff */
[----:B------:R1:W-:Y:S01]  /*18ed0*/  STL [R1+0x430], R2 ;  /* 0x0004300201007387 */ /* 0x0003e20000100800 */
[----:B------:R-:W-:Y:S01]  /*18ee0*/  IMAD R27, R27, c[0x0][0x184], RZ ;  /* 0x000061001b1b7a24 */ /* 0x000fe200078e02ff */
[----:B0-----:R-:W-:-:S04]  /*18ef0*/  SHF.R.U32.HI R12, RZ, 0x5, R3 ;  /* 0x00000005ff0c7819 */ /* 0x001fc80000011603 */
[----:B------:R-:W-:-:S04]  /*18f00*/  SGXT.U32 R12, R12, 0x2 ;  /* 0x000000020c0c781a */ /* 0x000fc80000000000 */
[C---:B------:R-:W-:Y:S02]  /*18f10*/  LOP3.LUT R8, R12.reuse, 0x3c, RZ, 0xfc, !PT ;  /* 0x0000003c0c087812 */ /* 0x040fe400078efcff */
[C---:B------:R-:W-:Y:S01]  /*18f20*/  LOP3.LUT R9, R12.reuse, 0x3c, RZ, 0xfc, !PT ;  /* 0x0000003c0c097812 */ /* 0x040fe200078efcff */
[----:B-1----:R-:W-:Y:S02]  /*18f30*/  IMAD.MOV R2, RZ, RZ, -c[0x0][0x188] ;  /* 0x80006200ff027624 */ /* 0x002fe400078e02ff */
[C---:B------:R-:W-:Y:S01]  /*18f40*/  IMAD R6, R12.reuse, c[0x0][0x188], RZ ;  /* 0x000062000c067a24 */ /* 0x040fe200078e02ff */
[----:B------:R-:W-:Y:S01]  /*18f50*/  LOP3.LUT R12, R12, 0x3c, RZ, 0xfc, !PT ;  /* 0x0000003c0c0c7812 */ /* 0x000fe200078efcff */
[----:B------:R-:W-:Y:S01]  /*18f60*/  IMAD R8, R8, c[0x0][0x188], RZ ;  /* 0x0000620008087a24 */ /* 0x000fe200078e02ff */
[----:B------:R0:W-:Y:S01]  /*18f70*/  STL [R1+0x434], R4 ;  /* 0x0004340401007387 */ /* 0x0001e20000100800 */
[----:B------:R-:W-:Y:S01]  /*18f80*/  IMAD R9, R9, c[0x0][0x188], RZ ;  /* 0x0000620009097a24 */ /* 0x000fe200078e02ff */
[----:B------:R-:W-:Y:S01]  /*18f90*/  LEA.HI.X.SX32 R5, R25, R22, 0x1, P1 ;  /* 0x0000001619057211 */ /* 0x000fe200008f0eff */
[----:B------:R-:W-:-:S02]  /*18fa0*/  IMAD R8, R2, 0x4, R8 ;  /* 0x0000000402087824 */ /* 0x000fc400078e0208 */
[----:B------:R-:W-:Y:S02]  /*18fb0*/  IMAD R12, R12, c[0x0][0x188], RZ ;  /* 0x000062000c0c7a24 */ /* 0x000fe400078e02ff */
[----:B------:R-:W-:Y:S01]  /*18fc0*/  IMAD R9, R2, 0x4, R9 ;  /* 0x0000000402097824 */ /* 0x000fe200078e0209 */
[----:B0-----:R-:W-:Y:S01]  /*18fd0*/  LEA.HI.X.SX32 R4, R26, R22, 0x1, P0 ;  /* 0x000000161a047211 */ /* 0x001fe200000f0eff */
[----:B------:R-:W-:Y:S01]  /*18fe0*/  IMAD R8, R2, 0x4, R8 ;  /* 0x0000000402087824 */ /* 0x000fe200078e0208 */
[----:B------:R-:W-:Y:S01]  /*18ff0*/  LEA R3, P0, R27, c[0x0][0x160], 0x1 ;  /* 0x000058001b037a11 */ /* 0x000fe200078008ff */
[----:B------:R-:W-:Y:S03]  /*19000*/  STL [R1+0x438], R5 ;  /* 0x0004380501007387 */ /* 0x000fe60000100800 */
[-C--:B------:R-:W-:Y:S01]  /*19010*/  LEA R19, P2, R12, R3.reuse, 0x1 ;  /* 0x000000030c137211 */ /* 0x080fe200078408ff */
[----:B------:R2:W-:Y:S01]  /*19020*/  STL [R1+0x3a0], R4 ;  /* 0x0003a00401007387 */ /* 0x0005e20000100800 */
[----:B------:R-:W-:-:S02]  /*19030*/  LEA R18, P6, R9, R3, 0x1 ;  /* 0x0000000309127211 */ /* 0x000fc400078c08ff */
[----:B------:R-:W-:Y:S01]  /*19040*/  LEA R15, P1, R8, R3, 0x1 ;  /* 0x00000003080f7211 */ /* 0x000fe200078208ff */
[----:B------:R3:W-:Y:S01]  /*19050*/  STL [R1+0x3a8], R19 ;  /* 0x0003a81301007387 */ /* 0x0007e20000100800 */
[----:B--2---:R-:W-:-:S03]  /*19060*/  IMAD R4, R2, 0x4, R0 ;  /* 0x0000000402047824 */ /* 0x004fc600078e0200 */
[----:B------:R4:W-:Y:S01]  /*19070*/  STL [R1+0x3b0], R18 ;  /* 0x0003b01201007387 */ /* 0x0009e20000100800 */
[----:B------:R-:W-:Y:S01]  /*19080*/  IMAD R5, R2, 0x4, R4 ;  /* 0x0000000402057824 */ /* 0x000fe200078e0204 */
[----:B------:R-:W-:Y:S02]  /*19090*/  LEA.HI.X.SX32 R2, R27, c[0x0][0x164], 0x1, P0 ;  /* 0x000059001b027a11 */ /* 0x000fe400000f0eff */
[----:B------:R0:W-:Y:S02]  /*190a0*/  STL [R1+0x3b8], R15 ;  /* 0x0003b80f01007387 */ /* 0x0001e40000100800 */
[----:B------:R-:W-:Y:S02]  /*190b0*/  LEA.HI.X.SX32 R12, R12, R2, 0x1, P2 ;  /* 0x000000020c0c7211 */ /* 0x000fe400010f0eff */
[-C--:B---3--:R-:W-:Y:S02]  /*190c0*/  LEA R19, P0, R7, R3.reuse, 0x1 ;  /* 0x0000000307137211 */ /* 0x088fe400078008ff */
[----:B----4-:R-:W-:-:S03]  /*190d0*/  LEA R18, P5, R10, R3, 0x1 ;  /* 0x000000030a127211 */ /* 0x010fc600078a08ff */
[----:B------:R-:W-:Y:S01]  /*190e0*/  STL [R1+0x3c0], R19 ;  /* 0x0003c01301007387 */ /* 0x000fe20000100800 */
[----:B0-----:R-:W-:-:S03]  /*190f0*/  LEA R15, P4, R17, R3, 0x1 ;  /* 0x00000003110f7211 */ /* 0x001fc600078808ff */
[----:B------:R0:W-:Y:S04]  /*19100*/  STL [R1+0x3c8], R18 ;  /* 0x0003c81201007387 */ /* 0x0001e80000100800 */
[----:B------:R1:W-:Y:S04]  /*19110*/  STL [R1+0x3d0], R15 ;  /* 0x0003d00f01007387 */ /* 0x0003e80000100800 */
[----:B------:R2:W-:Y:S01]  /*19120*/  STL [R1+0x3a4], R12 ;  /* 0x0003a40c01007387 */ /* 0x0005e20000100800 */
[----:B0-----:R-:W-:Y:S02]  /*19130*/  LEA R18, P3, R16, R3, 0x1 ;  /* 0x0000000310127211 */ /* 0x001fe400078608ff */
[----:B-1----:R-:W-:-:S02]  /*19140*/  LEA.HI.X.SX32 R15, R9, R2, 0x1, P6 ;  /* 0x00000002090f7211 */ /* 0x002fc400030f0eff */
[-C--:B------:R-:W-:Y:S02]  /*19150*/  LEA.HI.X.SX32 R9, R8, R2.reuse, 0x1, P1 ;  /* 0x0000000208097211 */ /* 0x080fe400008f0eff */
[-C--:B--2---:R-:W-:Y:S01]  /*19160*/  LEA R12, P2, R14, R3.reuse, 0x1 ;  /* 0x000000030e0c7211 */ /* 0x084fe200078408ff */
[----:B------:R-:W-:Y:S01]  /*19170*/  STL [R1+0x3d8], R18 ;  /* 0x0003d81201007387 */ /* 0x000fe20000100800 */
[-C--:B------:R-:W-:Y:S02]  /*19180*/  LEA R8, P1, R13, R3.reuse, 0x1 ;  /* 0x000000030d087211 */ /* 0x080fe400078208ff */
        /* <DEDUP_REMOVED lines=8> */
[----:B------:R0:W-:Y:S01]  /*19210*/  STL [R1+0x3f0], R9 ;  /* 0x0003f00901007387 */ /* 0x0001e20000100800 */
[----:B--2---:R-:W-:-:S03]  /*19220*/  LEA R7, P5, R29, R3, 0x1 ;  /* 0x000000031d077211 */ /* 0x004fc600078a08ff */
[----:B------:R1:W-:Y:S04]  /*19230*/  STL [R1+0x3c4], R8 ;  /* 0x0003c40801007387 */ /* 0x0003e80000100800 */
[----:B------:R2:W-:Y:S01]  /*19240*/  STL [R1+0x3f8], R7 ;  /* 0x0003f80701007387 */ /* 0x0005e20000100800 */
[----:B0-----:R-:W-:Y:S02]  /*19250*/  LEA.HI.X.SX32 R9, R17, R2, 0x1, P4 ;  /* 0x0000000211097211 */ /* 0x001fe400020f0eff */
[----:B-1----:R-:W-:-:S03]  /*19260*/  LEA R8, P4, R28, R3, 0x1 ;  /* 0x000000031c087211 */ /* 0x002fc600078808ff */
[----:B------:R0:W-:Y:S01]  /*19270*/  STL [R1+0x3cc], R9 ;  /* 0x0003cc0901007387 */ /* 0x0001e20000100800 */
[----:B--2---:R-:W-:-:S03]  /*19280*/  LEA.HI.X.SX32 R7, R16, R2, 0x1, P3 ;  /* 0x0000000210077211 */ /* 0x004fc600018f0eff */
[----:B------:R1:W-:Y:S04]  /*19290*/  STL [R1+0x400], R8 ;  /* 0x0004000801007387 */ /* 0x0003e80000100800 */
[----:B------:R2:W-:Y:S01]  /*192a0*/  STL [R1+0x3d4], R7 ;  /* 0x0003d40701007387 */ /* 0x0005e20000100800 */
[----:B0-----:R-:W-:Y:S02]  /*192b0*/  LEA R9, P3, R0, R3, 0x1 ;  /* 0x0000000300097211 */ /* 0x001fe400078608ff */
[----:B-1----:R-:W-:-:S03]  /*192c0*/  LEA.HI.X.SX32 R8, R14, R2, 0x1, P2 ;  /* 0x000000020e087211 */ /* 0x002fc600010f0eff */
[----:B------:R0:W-:Y:S01]  /*192d0*/  STL [R1+0x40c], R9 ;  /* 0x00040c0901007387 */ /* 0x0001e20000100800 */
[----:B--2---:R-:W-:-:S03]  /*192e0*/  LEA R7, P2, R4, R3, 0x1 ;  /* 0x0000000304077211 */ /* 0x004fc600078408ff */
[----:B------:R1:W-:Y:S04]  /*192f0*/  STL [R1+0x3dc], R8 ;  /* 0x0003dc0801007387 */ /* 0x0003e80000100800 */
[----:B------:R2:W-:Y:S01]  /*19300*/  STL [R1+0x41c], R7 ;  /* 0x00041c0701007387 */ /* 0x0005e20000100800 */
[----:B0-----:R-:W-:Y:S02]  /*19310*/  LEA.HI.X.SX32 R9, R13, R2, 0x1, P1 ;  /* 0x000000020d097211 */ /* 0x001fe400008f0eff */
[----:B-1----:R-:W-:-:S03]  /*19320*/  LEA R8, P1, R5, R3, 0x1 ;  /* 0x0000000305087211 */ /* 0x002fc600078208ff */
[----:B------:R-:W-:Y:S01]  /*19330*/  STL [R1+0x3e4], R9 ;  /* 0x0003e40901007387 */ /* 0x000fe20000100800 */
[----:B--2---:R-:W-:-:S03]  /*19340*/  LEA.HI.X.SX32 R7, R11, R2, 0x1, P0 ;  /* 0x000000020b077211 */ /* 0x004fc600000f0eff */
[----:B------:R-:W-:Y:S04]  /*19350*/  STL [R1+0x420], R8 ;  /* 0x0004200801007387 */ /* 0x000fe80000100800 */
[----:B------:R0:W-:Y:S01]  /*19360*/  STL [R1+0x3ec], R7 ;  /* 0x0003ec0701007387 */ /* 0x0001e20000100800 */
[----:B------:R-:W-:Y:S02]  /*19370*/  LEA R3, P0, R6, R3, 0x1 ;  /* 0x0000000306037211 */ /* 0x000fe400078008ff */
[-C--:B0-----:R-:W-:Y:S02]  /*19380*/  LEA.HI.X.SX32 R7, R28, R2.reuse, 0x1, P4 ;  /* 0x000000021c077211 */ /* 0x081fe400020f0eff */
[----:B------:R-:W0:Y:S01]  /*19390*/  S2R R28, SR_TID.X ;  /* 0x00000000001c7919 */ /* 0x000e220000002100 */
[----:B------:R-:W-:-:S03]  /*193a0*/  LEA.HI.X.SX32 R8, R29, R2, 0x1, P5 ;  /* 0x000000021d087211 */ /* 0x000fc600028f0eff */
[----:B------:R1:W-:Y:S01]  /*193b0*/  STL [R1+0x418], R3 ;  /* 0x0004180301007387 */ /* 0x0003e20000100800 */
[----:B------:R-:W-:-:S03]  /*193c0*/  LEA.HI.X.SX32 R4, R4, R2, 0x1, P2 ;  /* 0x0000000204047211 */ /* 0x000fc600010f0eff */
[----:B------:R-:W-:Y:S01]  /*193d0*/  STL [R1+0x3f4], R8 ;  /* 0x0003f40801007387 */ /* 0x000fe20000100800 */
[----:B-1----:R-:W-:-:S03]  /*193e0*/  LEA.HI.X.SX32 R3, R0, R2, 0x1, P3 ;  /* 0x0000000200037211 */ /* 0x002fc600018f0eff */
[----:B------:R1:W5:Y:S04]  /*193f0*/  LDL.LU R0, [R1+0xc8c] ;  /* 0x000c8c0001007983 */ /* 0x0003680000300800 */
[----:B------:R-:W-:Y:S04]  /*19400*/  STL [R1+0x3fc], R7 ;  /* 0x0003fc0701007387 */ /* 0x000fe80000100800 */
[----:B------:R2:W-:Y:S04]  /*19410*/  STL [R1+0x408], R3 ;  /* 0x0004080301007387 */ /* 0x0005e80000100800 */
[----:B------:R-:W-:Y:S01]  /*19420*/  STL [R1+0x410], R4 ;  /* 0x0004100401007387 */ /* 0x000fe20000100800 */
[----:B--2---:R-:W-:-:S02]  /*19430*/  LEA.HI.X.SX32 R3, R5, R2, 0x1, P1 ;  /* 0x0000000205037211 */ /* 0x004fc400008f0eff */
[----:B------:R-:W-:-:S03]  /*19440*/  LEA.HI.X.SX32 R2, R6, R2, 0x1, P0 ;  /* 0x0000000206027211 */ /* 0x000fc600000f0eff */
[----:B------:R0:W-:Y:S04]  /*19450*/  STL [R1+0x414], R3 ;  /* 0x0004140301007387 */ /* 0x0001e80000100800 */
[----:B------:R1:W-:Y:S04]  /*19460*/  STL [R1+0x404], R2 ;  /* 0x0004040201007387 */ /* 0x0003e80000100800 */
[----:B------:R1:W-:Y:S01]  /*19470*/  STL [R1+0x2b0], RZ ;  /* 0x0002b0ff01007387 */ /* 0x0003e20000100800 */
[----:B0-----:R-:W-:-:S03]  /*19480*/  IMAD.SHL.U32 R3, R28, 0x20, RZ ;  /* 0x000000201c037824 */ /* 0x001fc600078e00ff */
[----:B------:R1:W-:Y:S04]  /*19490*/  STL [R1+0x2b4], RZ ;  /* 0x0002b4ff01007387 */ /* 0x0003e80000100800 */
[----:B------:R1:W-:Y:S04]  /*194a0*/  STL [R1+0x2b8], RZ ;  /* 0x0002b8ff01007387 */ /* 0x0003e80000100800 */
[----:B------:R1:W-:Y:S04]  /*194b0*/  STL [R1+0xc38], R3 ;  /* 0x000c380301007387 */ /* 0x0003e80000100800 */
        /* <DEDUP_REMOVED lines=89> */
[----:B------:R-:W-:-:S02]  /*19a50*/  USHF.L.U32 UR4, UR7, 0x6, URZ ;  /* 0x0000000607047899 */ /* 0x000fc4000800063f */
[----:B------:R-:W-:Y:S02]  /*19a60*/  USHF.L.U32 UR5, UR6, 0x6, URZ ;  /* 0x0000000606057899 */ /* 0x000fe4000800063f */
[----:B------:R-:W-:Y:S02]  /*19a70*/  USHF.R.S32.HI UR7, URZ, 0x1f, UR4 ;  /* 0x0000001f3f077899 */ /* 0x000fe40008011404 */
[----:B------:R-:W-:Y:S02]  /*19a80*/  USHF.R.S32.HI UR6, URZ, 0x1f, UR5 ;  /* 0x0000001f3f067899 */ /* 0x000fe40008011405 */
[----:B------:R-:W-:Y:S02]  /*19a90*/  USHF.L.U32 UR12, UR5, 0x1, URZ ;  /* 0x00000001050c7899 */ /* 0x000fe4000800063f */
[----:B------:R-:W-:Y:S02]  /*19aa0*/  USHF.L.U32 UR9, UR4, 0x1, URZ ;  /* 0x0000000104097899 */ /* 0x000fe4000800063f */
[----:B-1----:R-:W2:Y:S01]  /*19ab0*/  LDL.LU R29, [R1+0xc4c] ;  /* 0x000c4c00011d7983 */ /* 0x002ea20000300800 */
[C---:B------:R-:W-:Y:S02]  /*19ac0*/  IMAD.SHL.U32 R13, R28.reuse, 0x8, RZ ;  /* 0x000000081c0d7824 */ /* 0x040fe400078e00ff */
[C---:B------:R-:W-:Y:S01]  /*19ad0*/  IMAD.SHL.U32 R11, R28.reuse, 0x2, RZ ;  /* 0x000000021c0b7824 */ /* 0x040fe200078e00ff */
[----:B------:R-:W-:-:S02]  /*19ae0*/  LOP3.LUT R28, R28, 0x7, RZ, 0xc0, !PT ;  /* 0x000000071c1c7812 */ /* 0x000fc400078ec0ff */
[----:B------:R-:W-:-:S05]  /*19af0*/  LOP3.LUT R13, R13, 0x30, RZ, 0xc0, !PT ;  /* 0x000000300d0d7812 */ /* 0x000fca00078ec0ff */
[----:B------:R-:W-:-:S05]  /*19b00*/  IMAD R28, R28, 0x40, R13 ;  /* 0x000000401c1c7824 */ /* 0x000fca00078e020d */
[----:B------:R-:W-:-:S04]  /*19b10*/  LOP3.LUT R28, R28, 0x10, R11, 0x78, !PT ;  /* 0x000000101c1c7812 */ /* 0x000fc800078e780b */
[----:B------:R-:W-:Y:S02]  /*19b20*/  LOP3.LUT R2, R28, 0x200, R3, 0xf8, !PT ;  /* 0x000002001c027812 */ /* 0x000fe400078ef803 */
[----:B--2---:R-:W-:-:S05]  /*19b30*/  SHF.R.S32.HI R4, RZ, 0x6, R29 ;  /* 0x00000006ff047819 */ /* 0x004fca000001141d */
[----:B------:R-:W-:Y:S04]  /*19b40*/  STL [R1+0xc30], R4 ;  /* 0x000c300401007387 */ /* 0x000fe80000100800 */
[----:B------:R-:W-:Y:S04]  /*19b50*/  STL [R1+0x350], RZ ;  /* 0x000350ff01007387 */ /* 0x000fe80000100800 */
[----:B------:R-:W-:Y:S04]  /*19b60*/  STL [R1+0x354], RZ ;  /* 0x000354ff01007387 */ /* 0x000fe80000100800 */
[----:B------:R-:W-:Y:S04]  /*19b70*/  STL [R1+0x358], RZ ;  /* 0x000358ff01007387 */ /* 0x000fe80000100800 */
[----:B------:R0:W-:Y:S04]  /*19b80*/  STL [R1+0x2c8], R2 ;  /* 0x0002c80201007387 */ /* 0x0001e80000100800 */
[----:B------:R1:W-:Y:S04]  /*19b90*/  STL [R1+0x35c], RZ ;  /* 0x00035cff01007387 */ /* 0x0003e80000100800 */
[----:B------:R1:W-:Y:S04]  /*19ba0*/  STL [R1+0x340], RZ ;  /* 0x000340ff01007387 */ /* 0x0003e80000100800 */
[----:B------:R1:W-:Y:S04]  /*19bb0*/  STL [R1+0x344], RZ ;  /* 0x000344ff01007387 */ /* 0x0003e80000100800 */
[----:B------:R1:W-:Y:S04]  /*19bc0*/  STL [R1+0x348], RZ ;  /* 0x000348ff01007387 */ /* 0x0003e80000100800 */
[----:B------:R1:W-:Y:S04]  /*19bd0*/  STL [R1+0x34c], RZ ;  /* 0x00034cff01007387 */ /* 0x0003e80000100800 */
[----:B------:R-:W2:Y:S04]  /*19be0*/  LDL R28, [R1+0x2c0] ;  /* 0x0002c000011c7983 */ /* 0x000ea80000100800 */
        /* <DEDUP_REMOVED lines=20> */
[----:B0-----:R-:W-:-:S03]  /*19d30*/  LOP3.LUT R2, R2, 0x20, RZ, 0x3c, !PT ;  /* 0x0000002002027812 */ /* 0x001fc600078e3cff */
        /* <DEDUP_REMOVED lines=8> */
[----:B------:R1:W-:Y:S01]  /*19dc0*/  STL [R1+0x2cc], R2 ;  /* 0x0002cc0201007387 */ /* 0x0003e20000100800 */
[----:B-----5:R-:W-:-:S02]  /*19dd0*/  LOP3.LUT R3, R0, 0x20, RZ, 0x3c, !PT ;  /* 0x0000002000037812 */ /* 0x020fc400078e3cff */
[C---:B------:R-:W-:Y:S02]  /*19de0*/  LOP3.LUT R5, R0.reuse, 0x40, RZ, 0x3c, !PT ;  /* 0x0000004000057812 */ /* 0x040fe400078e3cff */
[----:B------:R-:W-:Y:S01]  /*19df0*/  LOP3.LUT R4, R0, 0x60, RZ, 0x3c, !PT ;  /* 0x0000006000047812 */ /* 0x000fe200078e3cff */
[----:B------:R-:W-:Y:S02]  /*19e00*/  USHF.L.U64.HI UR7, UR4, 0x1, UR7 ;  /* 0x0000000104077899 */ /* 0x000fe40008010207 */
[----:B------:R-:W-:Y:S02]  /*19e10*/  USHF.L.U64.HI UR6, UR5, 0x1, UR6 ;  /* 0x0000000105067899 */ /* 0x000fe40008010206 */
[----:B------:R-:W-:Y:S01]  /*19e20*/  UMOV UR4, URZ ;  /* 0x0000003f00047c82 */ /* 0x000fe20008000000 */
[----:B-12---:R-:W-:Y:S02]  /*19e30*/  LOP3.LUT R3, R28, 0x40, RZ, 0x3c, !PT ;  /* 0x000000401c037812 */ /* 0x006fe400078e3cff */
.L_x_3:
[----:B------:R-:W-:Y:S04]  /*19e40*/  STL [R1+0x19c8], R26 ;  /* 0x0019c81a01007387 */ /* 0x000fe80000100800 */
[----:B-----5:R-:W2:Y:S04]  /*19e50*/  LDL R3, [R1+0x404] ;  /* 0x0004040001037983 */ /* 0x020ea80000100800 */
[----:B------:R-:W2:Y:S04]  /*19e60*/  LDL R2, [R1+0x418] ;  /* 0x0004180001027983 */ /* 0x000ea80000100800 */
[----:B------:R-:W3:Y:S04]  /*19e70*/  LDL R5, [R1+0x420] ;  /* 0x0004200001057983 */ /* 0x000ee80000100800 */
[----:B0-----:R0:W-:Y:S04]  /*19e80*/  STL [R1+0x19c4], R20 ;  /* 0x0019c41401007387 */ /* 0x0011e80000100800 */
[----:B0-----:R-:W3:Y:S01]  /*19e90*/  LDL R20, [R1+0x414] ;  /* 0x0004140001147983 */ /* 0x001ee20000100800 */
[----:B------:R-:W-:-:S02]  /*19ea0*/  UMOV UR5, 0xffffffc0 ;  /* 0xffffffc000057882 */ /* 0x000fc40000000000 */
[----:B------:R-:W-:Y:S01]  /*19eb0*/  ULDC UR8, c[0x0][0x180] ;  /* 0x0000600000087ab9 */ /* 0x000fe20000000800 */
[----:B------:R-:W0:Y:S01]  /*19ec0*/  S2R R4, SR_TID.X ;  /* 0x0000000000047919 */ /* 0x000e220000002100 */
[----:B------:R-:W-:-:S03]  /*19ed0*/  UIMAD UR5, UR4, UR5, UR8 ;  /* 0x00000005040572a4 */ /* 0x000fc6000f8e0208 */
[----:B------:R-:W-:Y:S04]  /*19ee0*/  STL [R1+0x19c0], R21 ;  /* 0x0019c01501007387 */ /* 0x000fe80000100800 */
[----:B------:R1:W-:Y:S04]  /*19ef0*/  STL [R1+0x19b8], R22 ;  /* 0x0019b81601007387 */ /* 0x0003e80000100800 */
[----:B------:R-:W-:Y:S04]  /*19f00*/  STL [R1+0x1994], R14 ;  /* 0x0019940e01007387 */ /* 0x000fe80000100800 */
[----:B------:R-:W-:Y:S04]  /*19f10*/  STL [R1+0x199c], R14 ;  /* 0x00199c0e01007387 */ /* 0x000fe80000100800 */
[----:B-1----:R-:W1:Y:S01]  /*19f20*/  S2R R22, SR_TID.X ;  /* 0x0000000000167919 */ /* 0x002e620000002100 */
[----:B0-----:R-:W-:-:S03]  /*19f30*/  SHF.R.U32.HI R4, RZ, 0x5, R4 ;  /* 0x00000005ff047819 */ /* 0x001fc60000011604 */
[----:B------:R-:W-:Y:S01]  /*19f40*/  STL [R1+0x19a4], R14 ;  /* 0x0019a40e01007387 */ /* 0x000fe20000100800 */
[----:B------:R-:W-:-:S03]  /*19f50*/  SGXT.U32 R4, R4, 0x2 ;  /* 0x000000020404781a */ /* 0x000fc60000000000 */
[----:B------:R-:W-:Y:S01]  /*19f60*/  STL [R1+0x19ac], R14 ;  /* 0x0019ac0e01007387 */ /* 0x000fe20000100800 */
[----:B------:R-:W-:-:S03]  /*19f70*/  LOP3.LUT R21, R4, 0x4, RZ, 0xfc, !PT ;  /* 0x0000000404157812 */ /* 0x000fc600078efcff */
[----:B------:R-:W-:Y:S01]  /*19f80*/  STL [R1+0x1980], R9 ;  /* 0x0019800901007387 */ /* 0x000fe20000100800 */
[----:B------:R-:W-:Y:S02]  /*19f90*/  LOP3.LUT R26, R4, 0x8, RZ, 0xfc, !PT ;  /* 0x00000008041a7812 */ /* 0x000fe400078efcff */
[----:B------:R-:W-:Y:S01]  /*19fa0*/  ISETP.GE.AND P1, PT, R21, UR5, PT ;  /* 0x0000000515007c0c */ /* 0x000fe2000bf26270 */
[----:B------:R-:W-:Y:S01]  /*19fb0*/  STL [R1+0x1988], R9 ;  /* 0x0019880901007387 */ /* 0x000fe20000100800 */
[----:B------:R-:W-:-:S03]  /*19fc0*/  ISETP.GE.AND P2, PT, R26, UR5, PT ;  /* 0x000000051a007c0c */ /* 0x000fc6000bf46270 */
[----:B------:R-:W-:Y:S04]  /*19fd0*/  STL [R1+0x1990], R9 ;  /* 0x0019900901007387 */ /* 0x000fe80000100800 */
[----:B------:R-:W-:Y:S04]  /*19fe0*/  STL [R1+0x1998], R9 ;  /* 0x0019980901007387 */ /* 0x000fe80000100800 */
[----:B------:R-:W0:Y:S04]  /*19ff0*/  S2R R4, SR_TID.X ;  /* 0x0000000000047919 */ /* 0x000e280000002100 */
[----:B------:R-:W-:Y:S04]  /*1a000*/  STL [R1+0x19a8], R9 ;  /* 0x0019a80901007387 */ /* 0x000fe80000100800 */
[----:B------:R-:W-:Y:S04]  /*1a010*/  STL [R1+0x19b0], R9 ;  /* 0x0019b00901007387 */ /* 0x000fe80000100800 */
[----:B------:R-:W-:Y:S04]  /*1a020*/  STL [R1+0x19bc], R9 ;  /* 0x0019bc0901007387 */ /* 0x000fe80000100800 */
[----:B------:R-:W-:Y:S04]  /*1a030*/  STL [R1+0x197c], R7 ;  /* 0x00197c0701007387 */ /* 0x000fe80000100800 */
[----:B------:R-:W-:Y:S04]  /*1a040*/  STL [R1+0x1984], R7 ;  /* 0x0019840701007387 */ /* 0x000fe80000100800 */
[----:B------:R-:W-:Y:S04]  /*1a050*/  STL [R1+0x198c], R7 ;  /* 0x00198c0701007387 */ /* 0x000fe80000100800 */
[----:B------:R-:W-:Y:S04]  /*1a060*/  STL [R1+0x19a0], R7 ;  /* 0x0019a00701007387 */ /* 0x000fe80000100800 */
[----:B------:R1:W-:Y:S04]  /*1a070*/  STL [R1+0x19b4], R7 ;  /* 0x0019b40701007387 */ /* 0x0003e80000100800 */
[----:B------:R-:W-:Y:S04]  /*1a080*/  STL [R1+0x1978], R11 ;  /* 0x0019780b01007387 */ /* 0x000fe80000100800 */
[----:B------:R-:W-:Y:S01]  /*1a090*/  STL [R1+0x1974], R8 ;  /* 0x0019740801007387 */ /* 0x000fe20000100800 */
[----:B-1----:R-:W-:-:S03]  /*1a0a0*/  SHF.R.U32.HI R7, RZ, 0x5, R22 ;  /* 0x00000005ff077819 */ /* 0x002fc60000011616 */
[----:B------:R-:W-:Y:S01]  /*1a0b0*/  STL [R1+0x1970], R6 ;  /* 0x0019700601007387 */ /* 0x000fe20000100800 */
[----:B------:R-:W-:-:S03]  /*1a0c0*/  SGXT.U32 R7, R7, 0x2 ;  /* 0x000000020707781a */ /* 0x000fc60000000000 */
[----:B------:R-:W-:Y:S01]  /*1a0d0*/  STL [R1+0x196c], R15 ;  /* 0x00196c0f01007387 */ /* 0x000fe20000100800 */
[----:B------:R-:W-:-:S03]  /*1a0e0*/  ISETP.GE.AND P0, PT, R7, UR5, PT ;  /* 0x0000000507007c0c */ /* 0x000fc6000bf06270 */
[----:B------:R-:W-:Y:S04]  /*1a0f0*/  STL [R1+0x1968], R10 ;  /* 0x0019680a01007387 */ /* 0x000fe80000100800 */
[----:B------:R-:W-:Y:S04]  /*1a100*/  STL [R1+0x1964], R29 ;  /* 0x0019641d01007387 */ /* 0x000fe80000100800 */
[----:B------:R-:W-:Y:S04]  /*1a110*/  STL [R1+0x1960], R28 ;  /* 0x0019601c01007387 */ /* 0x000fe80000100800 */
[----:B------:R-:W-:Y:S04]  /*1a120*/  STL [R1+0x195c], R27 ;  /* 0x00195c1b01007387 */ /* 0x000fe80000100800 */
[----:B------:R-:W-:Y:S04]  /*1a130*/  STL [R1+0x1958], R13 ;  /* 0x0019580d01007387 */ /* 0x000fe80000100800 */
[----:B------:R-:W-:Y:S04]  /*1a140*/  STL [R1+0x1954], R12 ;  /* 0x0019540c01007387 */ /* 0x000fe80000100800 */
[----:B------:R-:W-:Y:S04]  /*1a150*/  STL [R1+0x1900], R0 ;  /* 0x0019000001007387 */ /* 0x000fe80000100800 */
[----:B------:R-:W-:Y:S01]  /*1a160*/  STL [R1+0x1904], R0 ;  /* 0x0019040001007387 */ /* 0x000fe20000100800 */
[----:B0-----:R-:W-:-:S03]  /*1a170*/  SHF.R.U32.HI R26, RZ, 0x5, R4 ;  /* 0x00000005ff1a7819 */ /* 0x001fc60000011604 */
[----:B------:R-:W-:Y:S01]  /*1a180*/  STL [R1+0x1908], R0 ;  /* 0x0019080001007387 */ /* 0x000fe20000100800 */
[----:B------:R-:W-:-:S03]  /*1a190*/  SHF.R.U32.HI R4, RZ, 0x5, R4 ;  /* 0x00000005ff047819 */ /* 0x000fc60000011604 */
[----:B------:R-:W-:Y:S01]  /*1a1a0*/  STL [R1+0x190c], R0 ;  /* 0x00190c0001007387 */ /* 0x000fe20000100800 */
[----:B------:R-:W-:-:S03]  /*1a1b0*/  PRMT R16, RZ, 0x7610, R16 ;  /* 0x00007610ff107816 */ /* 0x000fc60000000010 */
[----:B------:R-:W-:Y:S04]  /*1a1c0*/  STL [R1+0x1910], R0 ;  /* 0x0019100001007387 */ /* 0x000fe80000100800 */
[----:B------:R-:W-:Y:S04]  /*1a1d0*/  STL [R1+0x1914], R0 ;  /* 0x0019140001007387 */ /* 0x000fe80000100800 */
[----:B------:R-:W-:Y:S01]  /*1a1e0*/  STL [R1+0x1918], R0 ;  /* 0x0019180001007387 */ /* 0x000fe20000100800 */
[----:B------:R-:W-:-:S03]  /*1a1f0*/  SGXT.U32 R4, R4, 0x2 ;  /* 0x000000020404781a */ /* 0x000fc60000000000 */
        /* <DEDUP_REMOVED lines=8> */
[----:B------:R-:W-:-:S03]  /*1a280*/  PRMT R24, RZ, 0x7610, R24 ;  /* 0x00007610ff187816 */ /* 0x000fc60000000018 */
[----:B------:R-:W-:Y:S04]  /*1a290*/  STL [R1+0x193c], R0 ;  /* 0x00193c0001007387 */ /* 0x000fe80000100800 */
[----:B------:R-:W-:Y:S04]  /*1a2a0*/  STL [R1+0x1940], R0 ;  /* 0x0019400001007387 */ /* 0x000fe80000100800 */
[----:B------:R-:W-:Y:S04]  /*1a2b0*/  STL [R1+0x1944], R0 ;  /* 0x0019440001007387 */ /* 0x000fe80000100800 */
[----:B------:R-:W-:Y:S04]  /*1a2c0*/  STL [R1+0x1948], R0 ;  /* 0x0019480001007387 */ /* 0x000fe80000100800 */
[----:B------:R-:W-:Y:S04]  /*1a2d0*/  STL [R1+0x194c], R0 ;  /* 0x00194c0001007387 */ /* 0x000fe80000100800 */
[----:B------:R-:W-:Y:S04]  /*1a2e0*/  STL [R1+0x1950], R0 ;  /* 0x0019500001007387 */ /* 0x000fe80000100800 */
[----:B------:R-:W4:Y:S01]  /*1a2f0*/  LDL R21, [R1+0x410] ;  /* 0x0004100001157983 */ /* 0x000f220000100800 */
[----:B------:R-:W-:-:S03]  /*1a300*/  SGXT.U32 R26, R26, 0x2 ;  /* 0x000000021a1a781a */ /* 0x000fc60000000000 */
[----:B------:R-:W4:Y:S01]  /*1a310*/  LDL R14, [R1+0x41c] ;  /* 0x00041c00010e7983 */ /* 0x000f220000100800 */
[----:B------:R-:W-:Y:S02]  /*1a320*/  LOP3.LUT R26, R26, 0xc, RZ, 0xfc, !PT ;  /* 0x0000000c1a1a7812 */ /* 0x000fe400078efcff */
[----:B------:R-:W-:Y:S02]  /*1a330*/  PRMT R17, RZ, 0x7610, R17 ;  /* 0x00007610ff117816 */ /* 0x000fe40000000011 */
[----:B------:R-:W-:Y:S02]  /*1a340*/  ISETP.GE.AND P3, PT, R26, UR5, PT ;  /* 0x000000051a007c0c */ /* 0x000fe4000bf66270 */
[----:B------:R-:W4:Y:S04]  /*1a350*/  LDL.LU R26, [R1+0x19c8] ;  /* 0x0019c800011a7983 */ /* 0x000f280000300800 */
[----:B--2---:R0:W2:Y:S02]  /*1a360*/  @!P0 LDG.E.U16 R16, [R2.64] ;  /* 0x0000000a02108981 */ /* 0x0040a4000c1e1500 */
[----:B0-----:R-:W-:Y:S01]  /*1a370*/  LOP3.LUT R3, R4, 0x10, RZ, 0xfc, !PT ;  /* 0x0000001004037812 */ /* 0x001fe200078efcff */
[----:B---3--:R-:W-:Y:S01]  /*1a380*/  @!P1 IMAD.MOV.U32 R2, RZ, RZ, R5 ;  /* 0x000000ffff029224 */ /* 0x008fe200078e0005 */
[----:B------:R-:W0:Y:S02]  /*1a390*/  S2R R4, SR_TID.X ;  /* 0x0000000000047919 */ /* 0x000e240000002100 */
[----:B------:R-:W-:-:S02]  /*1a3a0*/  ISETP.GE.AND P4, PT, R3, UR5, PT ;  /* 0x0000000503007c0c */ /* 0x000fc4000bf86270 */
[----:B------:R-:W3:Y:S01]  /*1a3b0*/  LDL R5, [R1+0x3f4] ;  /* 0x0003f40001057983 */ /* 0x000ee20000100800 */
[----:B------:R-:W-:-:S05]  /*1a3c0*/  @!P1 IMAD.MOV.U32 R3, RZ, RZ, R20 ;  /* 0x000000ffff039224 */ /* 0x000fca00078e0014 */
[----:B------:R1:W2:Y:S01]  /*1a3d0*/  @!P1 LDG.E.U16 R24, [R2.64] ;  /* 0x0000000a02189981 */ /* 0x0002a2000c1e1500 */
[----:B0-----:R-:W-:-:S03]  /*1a3e0*/  SHF.R.U32.HI R20, RZ, 0x5, R4 ;  /* 0x00000005ff147819 */ /* 0x001fc60000011604 */
[----:B------:R-:W3:Y:S01]  /*1a3f0*/  LDL R4, [R1+0x3f8] ;  /* 0x0003f80001047983 */ /* 0x000ee20000100800 */
[----:B------:R-:W-:-:S04]  /*1a400*/  SGXT.U32 R20, R20, 0x2 ;  /* 0x000000021414781a */ /* 0x000fc80000000000 */
[----:B-1----:R-:W-:-:S04]  /*1a410*/  LOP3.LUT R3, R20, 0x14, RZ, 0xfc, !PT ;  /* 0x0000001414037812 */ /* 0x002fc800078efcff */
[----:B------:R-:W-:Y:S01]  /*1a420*/  ISETP.GE.AND P1, PT, R3, UR5, PT ;  /* 0x0000000503007c0c */ /* 0x000fe2000bf26270 */
[----:B----4-:R-:W-:Y:S02]  /*1a430*/  @!P2 IMAD.MOV.U32 R3, RZ, RZ, R21 ;  /* 0x000000ffff03a224 */ /* 0x010fe400078e0015 */
[----:B------:R-:W-:-:S05]  /*1a440*/  @!P2 IMAD.MOV.U32 R2, RZ, RZ, R14 ;  /* 0x000000ffff02a224 */ /* 0x000fca00078e000e */
[----:B------:R0:W4:Y:S04]  /*1a450*/  @!P2 LDG.E.U16 R17, [R2.64] ;  /* 0x0000000a0211a981 */ /* 0x000128000c1e1500 */
[----:B--2---:R-:W-:Y:S04]  /*1a460*/  STL [R1+0x18f4], R24 ;  /* 0x0018f41801007387 */ /* 0x004fe80000100800 */
[----:B------:R-:W-:Y:S04]  /*1a470*/  STL [R1+0x18f8], R24 ;  /* 0x0018f81801007387 */ /* 0x000fe80000100800 */
[----:B------:R-:W-:Y:S04]  /*1a480*/  STL [R1+0x18fc], R24 ;  /* 0x0018fc1801007387 */ /* 0x000fe80000100800 */
[----:B0-----:R-:W2:Y:S04]  /*1a490*/  LDL R2, [R1+0x408] ;  /* 0x0004080001027983 */ /* 0x001ea80000100800 */
[----:B------:R-:W2:Y:S01]  /*1a4a0*/  LDL R3, [R1+0x40c] ;  /* 0x00040c0001037983 */ /* 0x000ea20000100800 */
[----:B------:R-:W-:-:S02]  /*1a4b0*/  PRMT R25, RZ, 0x7610, R25 ;  /* 0x00007610ff197816 */ /* 0x000fc40000000019 */
[----:B------:R-:W-:Y:S01]  /*1a4c0*/  PRMT R18, RZ, 0x7610, R18 ;  /* 0x00007610ff127816 */ /* 0x000fe20000000012 */
[----:B------:R-:W0:Y:S01]  /*1a4d0*/  S2R R20, SR_TID.X ;  /* 0x0000000000147919 */ /* 0x000e220000002100 */
[----:B------:R-:W-:-:S03]  /*1a4e0*/  PRMT R23, RZ, 0x7610, R23 ;  /* 0x00007610ff177816 */ /* 0x000fc60000000017 */
[----:B------:R-:W3:Y:S01]  /*1a4f0*/  LDL R21, [R1+0x3ec] ;  /* 0x0003ec0001157983 */ /* 0x000ee20000100800 */
[----:B--2---:R-:W-:-:S04]  /*1a500*/  @!P3 LOP3.LUT R3, R3, R2, RZ, 0x3c, !PT ;  /* 0x000000020303b212 */ /* 0x004fc800078e3cff */
[----:B------:R-:W-:-:S04]  /*1a510*/  @!P3 LOP3.LUT R2, R3, R2, RZ, 0x3c, !PT ;  /* 0x000000020302b212 */ /* 0x000fc800078e3cff */
[----:B------:R-:W-:-:S05]  /*1a520*/  @!P3 LOP3.LUT R3, R3, R2, RZ, 0x3c, !PT ;  /* 0x000000020303b212 */ /* 0x000fca00078e3cff */
[----:B------:R1:W2:Y:S04]  /*1a530*/  @!P3 LDG.E.U16 R25, [R2.64] ;  /* 0x0000000a0219b981 */ /* 0x0002a8000c1e1500 */
[----:B-1----:R-:W2:Y:S04]  /*1a540*/  LDL R2, [R1+0x3fc] ;  /* 0x0003fc0001027983 */ /* 0x002ea80000100800 */
[----:B------:R-:W2:Y:S01]  /*1a550*/  LDL R3, [R1+0x400] ;  /* 0x0004000001037983 */ /* 0x000ea20000100800 */
[----:B0-----:R-:W-:-:S04]  /*1a560*/  SHF.R.U32.HI R20, RZ, 0x5, R20 ;  /* 0x00000005ff147819 */ /* 0x001fc80000011614 */
[----:B------:R-:W-:-:S04]  /*1a570*/  SGXT.U32 R20, R20, 0x2 ;  /* 0x000000021414781a */ /* 0x000fc80000000000 */
[----:B------:R-:W-:-:S04]  /*1a580*/  LOP3.LUT R14, R20, 0x18, RZ, 0xfc, !PT ;  /* 0x00000018140e7812 */ /* 0x000fc800078efcff */
[----:B------:R-:W-:Y:S02]  /*1a590*/  ISETP.GE.AND P0, PT, R14, UR5, PT ;  /* 0x000000050e007c0c */ /* 0x000fe4000bf06270 */
[----:B------:R-:W3:Y:S01]  /*1a5a0*/  LDL R14, [R1+0x3f0] ;  /* 0x0003f000010e7983 */ /* 0x000ee20000100800 */
[----:B--2---:R-:W-:-:S04]  /*1a5b0*/  @!P4 LOP3.LUT R3, R3, R2, RZ, 0x3c, !PT ;  /* 0x000000020303c212 */ /* 0x004fc800078e3cff */
[----:B------:R-:W-:-:S04]  /*1a5c0*/  @!P4 LOP3.LUT R2, R3, R2, RZ, 0x3c, !PT ;  /* 0x000000020302c212 */ /* 0x000fc800078e3cff */
[----:B------:R-:W-:-:S05]  /*1a5d0*/  @!P4 LOP3.LUT R3, R3, R2, RZ, 0x3c, !PT ;  /* 0x000000020303c212 */ /* 0x000fca00078e3cff */
[----:B------:R0:W2:Y:S04]  /*1a5e0*/  @!P4 LDG.E.U16 R18, [R2.64] ;  /* 0x0000000a0212c981 */ /* 0x0000a8000c1e1500 */
[----:B0-----:R-:W0:Y:S01]  /*1a5f0*/  S2R R3, SR_TID.X ;  /* 0x0000000000037919 */ /* 0x001e220000002100 */
[----:B---3--:R-:W-:Y:S01]  /*1a600*/  @!P1 IMAD.MOV.U32 R2, RZ, RZ, R4 ;  /* 0x000000ffff029224 */ /* 0x008fe200078e0004 */
[----:B0-----:R-:W-:-:S04]  /*1a610*/  SHF.R.U32.HI R3, RZ, 0x5, R3 ;  /* 0x00000005ff037819 */ /* 0x001fc80000011603 */
[----:B------:R-:W-:-:S04]  /*1a620*/  SGXT.U32 R3, R3, 0x2 ;  /* 0x000000020303781a */ /* 0x000fc80000000000 */
[----:B------:R-:W-:-:S04]  /*1a630*/  LOP3.LUT R3, R3, 0x20, RZ, 0xfc, !PT ;  /* 0x0000002003037812 */ /* 0x000fc800078efcff */
[----:B------:R-:W-:Y:S01]  /*1a640*/  ISETP.GE.AND P3, PT, R3, UR5, PT ;  /* 0x0000000503007c0c */ /* 0x000fe2000bf66270 */
[----:B------:R-:W-:-:S05]  /*1a650*/  @!P1 IMAD.MOV.U32 R3, RZ, RZ, R5 ;  /* 0x000000ffff039224 */ /* 0x000fca00078e0005 */
[----:B------:R0:W3:Y:S04]  /*1a660*/  @!P1 LDG.E.U16 R23, [R2.64] ;  /* 0x0000000a02179981 */ /* 0x0000e8000c1e1500 */
[----:B------:R-:W1:Y:S04]  /*1a670*/  S2R R20, SR_TID.X ;  /* 0x0000000000147919 */ /* 0x000e680000002100 */
[----:B0-----:R-:W0:Y:S01]  /*1a680*/  S2R R3, SR_TID.X ;  /* 0x0000000000037919 */ /* 0x001e220000002100 */
[----:B------:R-:W-:Y:S02]  /*1a690*/  PRMT R19, RZ, 0x7610, R19 ;  /* 0x00007610ff137816 */ /* 0x000fe40000000013 */
[----:B-1----:R-:W-:-:S02]  /*1a6a0*/  SHF.R.U32.HI R20, RZ, 0x5, R20 ;  /* 0x00000005ff147819 */ /* 0x002fc40000011614 */
[----:B0-----:R-:W-:-:S04]  /*1a6b0*/  SHF.R.U32.HI R3, RZ, 0x5, R3 ;  /* 0x00000005ff037819 */ /* 0x001fc80000011603 */
[----:B------:R-:W-:Y:S02]  /*1a6c0*/  SGXT.U32 R3, R3, 0x2 ;  /* 0x000000020303781a */ /* 0x000fe40000000000 */
[----:B------:R-:W-:Y:S02]  /*1a6d0*/  SGXT.U32 R20, R20, 0x2 ;  /* 0x000000021414781a */ /* 0x000fe40000000000 */
[C---:B------:R-:W-:Y:S02]  /*1a6e0*/  LOP3.LUT R2, R3.reuse, 0x24, RZ, 0xfc, !PT ;  /* 0x0000002403027812 */ /* 0x040fe400078efcff */
[----:B------:R-:W-:Y:S02]  /*1a6f0*/  LOP3.LUT R3, R3, 0x28, RZ, 0xfc, !PT ;  /* 0x0000002803037812 */ /* 0x000fe400078efcff */
[----:B------:R-:W-:Y:S02]  /*1a700*/  LOP3.LUT R20, R20, 0x1c, RZ, 0xfc, !PT ;  /* 0x0000001c14147812 */ /* 0x000fe400078efcff */
[----:B------:R-:W-:Y:S01]  /*1a710*/  ISETP.GE.AND P4, PT, R2, UR5, PT ;  /* 0x0000000502007c0c */ /* 0x000fe2000bf86270 */
[----:B------:R-:W-:Y:S01]  /*1a720*/  @!P0 IMAD.MOV.U32 R2, RZ, RZ, R14 ;  /* 0x000000ffff028224 */ /* 0x000fe200078e000e */
[----:B------:R-:W-:Y:S01]  /*1a730*/  ISETP.GE.AND P5, PT, R3, UR5, PT ;  /* 0x0000000503007c0c */ /* 0x000fe2000bfa6270 */
[----:B------:R-:W-:Y:S01]  /*1a740*/  @!P0 IMAD.MOV.U32 R3, RZ, RZ, R21 ;  /* 0x000000ffff038224 */ /* 0x000fe200078e0015 */
[----:B------:R-:W-:-:S02]  /*1a750*/  ISETP.GE.AND P2, PT, R20, UR5, PT ;  /* 0x0000000514007c0c */ /* 0x000fc4000bf46270 */
[----:B------:R-:W2:Y:S04]  /*1a760*/  LDL.LU R20, [R1+0x19c4] ;  /* 0x0019c40001147983 */ /* 0x000ea80000300800 */
[----:B------:R-:W2:Y:S04]  /*1a770*/  LDL R5, [R1+0x3d4] ;  /* 0x0003d40001057983 */ /* 0x000ea80000100800 */
[----:B------:R-:W2:Y:S04]  /*1a780*/  LDL R4, [R1+0x3d8] ;  /* 0x0003d80001047983 */ /* 0x000ea80000100800 */
[----:B------:R0:W2:Y:S04]  /*1a790*/  @!P0 LDG.E.U16 R19, [R2.64] ;  /* 0x0000000a02138981 */ /* 0x0000a8000c1e1500 */
[----:B---3--:R-:W-:Y:S04]  /*1a7a0*/  STL [R1+0x18f0], R23 ;  /* 0x0018f01701007387 */ /* 0x008fe80000100800 */
[----:B0-----:R-:W3:Y:S04]  /*1a7b0*/  LDL R2, [R1+0x3e4] ;  /* 0x0003e40001027983 */ /* 0x001ee80000100800 */
[----:B------:R-:W3:Y:S01]  /*1a7c0*/  LDL R3, [R1+0x3e8] ;  /* 0x0003e80001037983 */ /* 0x000ee20000100800 */
[----:B------:R-:W-:-:S02]  /*1a7d0*/  PRMT R26, RZ, 0x7610, R26 ;  /* 0x00007610ff1a7816 */ /* 0x000fc4000000001a */
[----:B------:R-:W-:Y:S01]  /*1a7e0*/  PRMT R9, RZ, 0x7610, R9 ;  /* 0x00007610ff097816 */ /* 0x000fe20000000009 */
[----:B------:R-:W0:Y:S04]  /*1a7f0*/  S2R R21, SR_TID.X ;  /* 0x0000000000157919 */ /* 0x000e280000002100 */
[----:B------:R-:W2:Y:S01]  /*1a800*/  LDL R14, [R1+0x3d0] ;  /* 0x0003d000010e7983 */ /* 0x000ea20000100800 */
[----:B---3--:R-:W-:-:S04]  /*1a810*/  @!P2 LOP3.LUT R3, R3, R2, RZ, 0x3c, !PT ;  /* 0x000000020303a212 */ /* 0x008fc800078e3cff */
[----:B------:R-:W-:-:S04]  /*1a820*/  @!P2 LOP3.LUT R2, R3, R2, RZ, 0x3c, !PT ;  /* 0x000000020302a212 */ /* 0x000fc800078e3cff */
[----:B------:R-:W-:-:S05]  /*1a830*/  @!P2 LOP3.LUT R3, R3, R2, RZ, 0x3c, !PT ;  /* 0x000000020303a212 */ /* 0x000fca00078e3cff */
[----:B------:R1:W3:Y:S04]  /*1a840*/  @!P2 LDG.E.U16 R26, [R2.64] ;  /* 0x0000000a021aa981 */ /* 0x0002e8000c1e1500 */
[----:B-1----:R-:W3:Y:S04]  /*1a850*/  LDL R2, [R1+0x3dc] ;  /* 0x0003dc0001027983 */ /* 0x002ee80000100800 */
[----:B------:R-:W3:Y:S01]  /*1a860*/  LDL R3, [R1+0x3e0] ;  /* 0x0003e00001037983 */ /* 0x000ee20000100800 */
[----:B--2---:R-:W-:Y:S02]  /*1a870*/  PRMT R20, RZ, 0x7610, R20 ;  /* 0x00007610ff147816 */ /* 0x004fe40000000014 */
[----:B---3--:R-:W-:-:S04]  /*1a880*/  @!P3 LOP3.LUT R3, R3, R2, RZ, 0x3c, !PT ;  /* 0x000000020303b212 */ /* 0x008fc800078e3cff */
[----:B------:R-:W-:-:S04]  /*1a890*/  @!P3 LOP3.LUT R2, R3, R2, RZ, 0x3c, !PT ;  /* 0x000000020302b212 */ /* 0x000fc800078e3cff */
[----:B------:R-:W-:-:S05]  /*1a8a0*/  @!P3 LOP3.LUT R3, R3, R2, RZ, 0x3c, !PT ;  /* 0x000000020303b212 */ /* 0x000fca00078e3cff */
[----:B------:R1:W2:Y:S04]  /*1a8b0*/  @!P3 LDG.E.U16 R20, [R2.64] ;  /* 0x0000000a0214b981 */ /* 0x0002a8000c1e1500 */
[----:B-1----:R-:W1:Y:S01]  /*1a8c0*/  S2R R3, SR_TID.X ;  /* 0x0000000000037919 */ /* 0x002e620000002100 */
[----:B------:R-:W-:Y:S01]  /*1a8d0*/  @!P4 IMAD.MOV.U32 R2, RZ, RZ, R4 ;  /* 0x000000ffff02c224 */ /* 0x000fe200078e0004 */
[----:B-1----:R-:W-:-:S04]  /*1a8e0*/  SHF.R.U32.HI R3, RZ, 0x5, R3 ;  /* 0x00000005ff037819 */ /* 0x002fc80000011603 */
[----:B------:R-:W-:-:S04]  /*1a8f0*/  SGXT.U32 R3, R3, 0x2 ;  /* 0x000000020303781a */ /* 0x000fc80000000000 */
[----:B------:R-:W-:-:S04]  /*1a900*/  LOP3.LUT R3, R3, 0x30, RZ, 0xfc, !PT ;  /* 0x0000003003037812 */ /* 0x000fc800078efcff */
[----:B------:R-:W-:Y:S01]  /*1a910*/  ISETP.GE.AND P1, PT, R3, UR5, PT ;  /* 0x0000000503007c0c */ /* 0x000fe2000bf26270 */
[----:B------:R-:W-:-:S05]  /*1a920*/  @!P4 IMAD.MOV.U32 R3, RZ, RZ, R5 ;  /* 0x000000ffff03c224 */ /* 0x000fca00078e0005 */
[----:B------:R-:W3:Y:S01]  /*1a930*/  @!P4 LDG.E.U16 R9, [R2.64] ;  /* 0x0000000a0209c981 */ /* 0x000ee2000c1e1500 */
[----:B0-----:R-:W-:-:S04]  /*1a940*/  SHF.R.U32.HI R21, RZ, 0x5, R21 ;  /* 0x00000005ff157819 */ /* 0x001fc80000011615 */
[----:B------:R-:W-:-:S04]  /*1a950*/  SGXT.U32 R21, R21, 0x2 ;  /* 0x000000021515781a */ /* 0x000fc80000000000 */
[----:B------:R-:W-:Y:S01]  /*1a960*/  LOP3.LUT R21, R21, 0x2c, RZ, 0xfc, !PT ;  /* 0x0000002c15157812 */ /* 0x000fe200078efcff */
[----:B------:R-:W-:Y:S03]  /*1a970*/  STL [R1+0x18ec], R26 ;  /* 0x0018ec1a01007387 */ /* 0x000fe60000100800 */
[----:B------:R-:W-:Y:S02]  /*1a980*/  ISETP.GE.AND P0, PT, R21, UR5, PT ;  /* 0x0000000515007c0c */ /* 0x000fe4000bf06270 */
[----:B------:R-:W2:Y:S04]  /*1a990*/  LDL.LU R21, [R1+0x19c0] ;  /* 0x0019c00001157983 */ /* 0x000ea80000300800 */
[----:B------:R-:W4:Y:S04]  /*1a9a0*/  LDL R5, [R1+0x3b4] ;  /* 0x0003b40001057983 */ /* 0x000f280000100800 */
[----:B------:R-:W4:Y:S04]  /*1a9b0*/  LDL R4, [R1+0x3b8] ;  /* 0x0003b80001047983 */ /* 0x000f280000100800 */
[----:B---3--:R0:W-:Y:S04]  /*1a9c0*/  STL [R1+0x6c], R9 ;  /* 0x00006c0901007387 */ /* 0x0081e80000100800 */
[----:B0-----:R-:W3:Y:S04]  /*1a9d0*/  LDL.LU R9, [R1+0x19bc] ;  /* 0x0019bc0001097983 */ /* 0x001ee80000300800 */
[----:B------:R-:W3:Y:S01]  /*1a9e0*/  LDL R3, [R1+0x3cc] ;  /* 0x0003cc0001037983 */ /* 0x000ee20000100800 */
[----:B--2---:R-:W-:Y:S01]  /*1a9f0*/  PRMT R21, RZ, 0x7610, R21 ;  /* 0x00007610ff157816 */ /* 0x004fe20000000015 */
[----:B------:R-:W-:-:S05]  /*1aa00*/  @!P5 IMAD.MOV.U32 R2, RZ, RZ, R14 ;  /* 0x000000ffff02d224 */ /* 0x000fca00078e000e */
[----:B---3--:R0:W2:Y:S04]  /*1aa10*/  @!P5 LDG.E.U16 R21, [R2.64] ;  /* 0x0000000a0215d981 */ /* 0x0080a8000c1e1500 */
[----:B0-----:R-:W3:Y:S04]  /*1aa20*/  LDL R2, [R1+0x3c4] ;  /* 0x0003c40001027983 */ /* 0x001ee80000100800 */
[----:B------:R-:W3:Y:S01]  /*1aa30*/  LDL R3, [R1+0x3c8] ;  /* 0x0003c80001037983 */ /* 0x000ee20000100800 */
[----:B------:R-:W-:Y:S02]  /*1aa40*/  PRMT R9, RZ, 0x7610, R9 ;  /* 0x00007610ff097816 */ /* 0x000fe40000000009 */
[----:B------:R-:W-:-:S02]  /*1aa50*/  SHF.R.U32.HI R22, RZ, 0x5, R22 ;  /* 0x00000005ff167819 */ /* 0x000fc40000011616 */
[----:B---3--:R-:W-:-:S04]  /*1aa60*/  @!P0 LOP3.LUT R3, R3, R2, RZ, 0x3c, !PT ;  /* 0x0000000203038212 */ /* 0x008fc800078e3cff */
[----:B------:R-:W-:-:S04]  /*1aa70*/  @!P0 LOP3.LUT R2, R3, R2, RZ, 0x3c, !PT ;  /* 0x0000000203028212 */ /* 0x000fc800078e3cff */
[----:B------:R-:W-:-:S05]  /*1aa80*/  @!P0 LOP3.LUT R3, R3, R2, RZ, 0x3c, !PT ;  /* 0x0000000203038212 */ /* 0x000fca00078e3cff */
[----:B------:R-:W3:Y:S01]  /*1aa90*/  @!P0 LDG.E.U16 R9, [R2.64] ;  /* 0x0000000a02098981 */ /* 0x000ee2000c1e1500 */
[----:B------:R-:W-:Y:S02]  /*1aaa0*/  SGXT.U32 R22, R22, 0x2 ;  /* 0x000000021616781a */ /* 0x000fe40000000000 */
[C---:B------:R-:W-:Y:S02]  /*1aab0*/  LOP3.LUT R14, R7.reuse, 0x38, RZ, 0xfc, !PT ;  /* 0x00000038070e7812 */ /* 0x040fe400078efcff */
[----:B------:R-:W-:Y:S02]  /*1aac0*/  LOP3.LUT R22, R22, 0x34, RZ, 0xfc, !PT ;  /* 0x0000003416167812 */ /* 0x000fe400078efcff */
[----:B------:R-:W-:Y:S02]  /*1aad0*/  LOP3.LUT R7, R7, 0x3c, RZ, 0xfc, !PT ;  /* 0x0000003c07077812 */ /* 0x000fe400078efcff */
[----:B------:R-:W-:Y:S02]  /*1aae0*/  ISETP.GE.AND P2, PT, R22, UR5, PT ;  /* 0x0000000516007c0c */ /* 0x000fe4000bf46270 */
[----:B------:R-:W2:Y:S01]  /*1aaf0*/  LDL.LU R22, [R1+0x19b8] ;  /* 0x0019b80001167983 */ /* 0x000ea20000300800 */
[----:B------:R-:W-:-:S03]  /*1ab00*/  ISETP.GE.AND P4, PT, R7, UR5, PT ;  /* 0x0000000507007c0c */ /* 0x000fc6000bf86270 */
[----:B------:R-:W2:Y:S04]  /*1ab10*/  LDL.LU R7, [R1+0x19b4] ;  /* 0x0019b40001077983 */ /* 0x000ea80000300800 */
[----:B---3--:R0:W-:Y:S04]  /*1ab20*/  STL [R1+0x7c], R9 ;  /* 0x00007c0901007387 */ /* 0x0081e80000100800 */
[----:B0-----:R-:W3:Y:S01]  /*1ab30*/  LDL.LU R9, [R1+0x19b0] ;  /* 0x0019b00001097983 */ /* 0x001ee20000300800 */
[----:B------:R-:W-:-:S03]  /*1ab40*/  ISETP.GE.AND P3, PT, R14, UR5, PT ;  /* 0x000000050e007c0c */ /* 0x000fc6000bf66270 */
[----:B------:R-:W0:Y:S04]  /*1ab50*/  S2R R14, SR_TID.X ;  /* 0x00000000000e7919 */ /* 0x000e280000002100 */
[----:B------:R-:W2:Y:S04]  /*1ab60*/  LDL R2, [R1+0x3bc] ;  /* 0x0003bc0001027983 */ /* 0x000ea80000100800 */
[----:B------:R-:W2:Y:S01]  /*1ab70*/  LDL R3, [R1+0x3c0] ;  /* 0x0003c00001037983 */ /* 0x000ea20000100800 */
[----:B---3--:R-:W-:-:S06]  /*1ab80*/  PRMT R9, RZ, 0x7610, R9 ;  /* 0x00007610ff097816 */ /* 0x008fcc0000000009 */
[----:B----4-:R-:W3:Y:S01]  /*1ab90*/  @!P2 LDG.E.U16 R9, [R4.64] ;  /* 0x0000000a0409a981 */ /* 0x010ee2000c1e1500 */
[----:B0-----:R-:W-:-:S04]  /*1aba0*/  LOP3.LUT R14, R14, 0x3f, RZ, 0xc0, !PT ;  /* 0x0000003f0e0e7812 */ /* 0x001fc800078ec0ff */
[----:B------:R-:W-:Y:S02]  /*1abb0*/  ISETP.GE.AND P0, PT, R14, UR5, PT ;  /* 0x000000050e007c0c */ /* 0x000fe4000bf06270 */
[----:B------:R-:W4:Y:S04]  /*1abc0*/  LDL.LU R14, [R1+0x19ac] ;  /* 0x0019ac00010e7983 */ /* 0x000f280000300800 */
[----:B---3--:R0:W-:Y:S04]  /*1abd0*/  STL [R1+0x78], R9 ;  /* 0x0000780901007387 */ /* 0x0081e80000100800 */
[----:B0-----:R-:W3:Y:S04]  /*1abe0*/  LDL.LU R9, [R1+0x19a8] ;  /* 0x0019a80001097983 */ /* 0x001ee80000300800 */
[----:B------:R-:W3:Y:S04]  /*1abf0*/  LDL R4, [R1+0x3ac] ;  /* 0x0003ac0001047983 */ /* 0x000ee80000100800 */
[----:B------:R-:W3:Y:S01]  /*1ac00*/  LDL R5, [R1+0x3b0] ;  /* 0x0003b00001057983 */ /* 0x000ee20000100800 */
[----:B--2---:R-:W-:-:S04]  /*1ac10*/  @!P1 LOP3.LUT R3, R3, R2, RZ, 0x3c, !PT ;  /* 0x0000000203039212 */ /* 0x004fc800078e3cff */
[C---:B------:R-:W-:Y:S02]  /*1ac20*/  @!P1 LOP3.LUT R2, R3.reuse, R2, RZ, 0x3c, !PT ;  /* 0x0000000203029212 */ /* 0x040fe400078e3cff */
[----:B------:R-:W-:Y:S02]  /*1ac30*/  PRMT R22, RZ, 0x7610, R22 ;  /* 0x00007610ff167816 */ /* 0x000fe40000000016 */
[----:B------:R-:W-:-:S05]  /*1ac40*/  @!P1 LOP3.LUT R3, R3, R2, RZ, 0x3c, !PT ;  /* 0x0000000203039212 */ /* 0x000fca00078e3cff */
[----:B------:R0:W2:Y:S02]  /*1ac50*/  @!P1 LDG.E.U16 R22, [R2.64] ;  /* 0x0000000a02169981 */ /* 0x0000a4000c1e1500 */
[----:B0-----:R-:W-:Y:S02]  /*1ac60*/  PRMT R2, RZ, 0x7610, R2 ;  /* 0x00007610ff027816 */ /* 0x001fe40000000002 */
[----:B---3--:R-:W-:-:S04]  /*1ac70*/  @!P3 LOP3.LUT R5, R5, R4, RZ, 0x3c, !PT ;  /* 0x000000040505b212 */ /* 0x008fc800078e3cff */
[----:B------:R-:W-:-:S04]  /*1ac80*/  @!P3 LOP3.LUT R4, R5, R4, RZ, 0x3c, !PT ;  /* 0x000000040504b212 */ /* 0x000fc800078e3cff */
[----:B------:R-:W-:-:S05]  /*1ac90*/  @!P3 LOP3.LUT R5, R5, R4, RZ, 0x3c, !PT ;  /* 0x000000040505b212 */ /* 0x000fca00078e3cff */
[----:B------:R0:W3:Y:S04]  /*1aca0*/  @!P3 LDG.E.U16 R2, [R4.64] ;  /* 0x0000000a0402b981 */ /* 0x0000e8000c1e1500 */
[----:B0-----:R-:W2:Y:S04]  /*1acb0*/  LDL R4, [R1+0x3a4] ;  /* 0x0003a40001047983 */ /* 0x001ea80000100800 */
[----:B------:R-:W2:Y:S01]  /*1acc0*/  LDL R5, [R1+0x3a8] ;  /* 0x0003a80001057983 */ /* 0x000ea20000100800 */
[----:B----4-:R-:W-:Y:S02]  /*1acd0*/  PRMT R14, RZ, 0x7610, R14 ;  /* 0x00007610ff0e7816 */ /* 0x010fe4000000000e */
[----:B--2---:R-:W-:-:S04]  /*1ace0*/  @!P4 LOP3.LUT R5, R5, R4, RZ, 0x3c, !PT ;  /* 0x000000040505c212 */ /* 0x004fc800078e3cff */
[----:B------:R-:W-:-:S04]  /*1acf0*/  @!P4 LOP3.LUT R4, R5, R4, RZ, 0x3c, !PT ;  /* 0x000000040504c212 */ /* 0x000fc800078e3cff */
[----:B------:R-:W-:-:S05]  /*1ad00*/  @!P4 LOP3.LUT R5, R5, R4, RZ, 0x3c, !PT ;  /* 0x000000040505c212 */ /* 0x000fca00078e3cff */
[----:B------:R-:W2:Y:S01]  /*1ad10*/  @!P4 LDG.E.U16 R14, [R4.64] ;  /* 0x0000000a040ec981 */ /* 0x000ea2000c1e1500 */
[----:B------:R-:W-:-:S03]  /*1ad20*/  PRMT R7, RZ, 0x7610, R7 ;  /* 0x00007610ff077816 */ /* 0x000fc60000000007 */
[----:B------:R-:W-:Y:S06]  /*1ad30*/  BAR.SYNC.DEFER_BLOCKING 0x0 ;  /* 0x0000000000007b1d */ /* 0x000fec0000010000 */
[----:B--2---:R0:W-:Y:S04]  /*1ad40*/  STL [R1+0x74], R14 ;  /* 0x0000740e01007387 */ /* 0x0041e80000100800 */
[----:B0-----:R-:W2:Y:S04]  /*1ad50*/  LDL.LU R14, [R1+0x19a4] ;  /* 0x0019a400010e7983 */ /* 0x001ea80000300800 */
[----:B------:R-:W4:Y:S04]  /*1ad60*/  LDL R4, [R1+0xc18] ;  /* 0x000c180001047983 */ /* 0x000f280000100800 */
[----:B------:R-:W4:Y:S02]  /*1ad70*/  LDL R5, [R1+0xc1c] ;  /* 0x000c1c0001057983 */ /* 0x000f240000100800 */
[----:B----4-:R-:W-:-:S04]  /*1ad80*/  @!P0 LOP3.LUT R5, R5, R4, RZ, 0x3c, !PT ;  /* 0x0000000405058212 */ /* 0x010fc800078e3cff */
[----:B------:R-:W-:-:S04]  /*1ad90*/  @!P0 LOP3.LUT R4, R5, R4, RZ, 0x3c, !PT ;  /* 0x0000000405048212 */ /* 0x000fc800078e3cff */
[----:B------:R-:W-:-:S05]  /*1ada0*/  @!P0 LOP3.LUT R5, R5, R4, RZ, 0x3c, !PT ;  /* 0x0000000405058212 */ /* 0x000fca00078e3cff */
[----:B------:R-:W4:Y:S04]  /*1adb0*/  @!P0 LDG.E.U16 R7, [R4.64] ;  /* 0x0000000a04078981 */ /* 0x000f28000c1e1500 */
[----:B----4-:R0:W-:Y:S04]  /*1adc0*/  STL [R1+0x30], R7 ;  /* 0x0000300701007387 */ /* 0x0101e80000100800 */
[----:B0-----:R-:W4:Y:S04]  /*1add0*/  LDL.LU R7, [R1+0x19a0] ;  /* 0x0019a00001077983 */ /* 0x001f280000300800 */
[----:B------:R-:W3:Y:S04]  /*1ade0*/  LDL R4, [R1+0x430] ;  /* 0x0004300001047983 */ /* 0x000ee80000100800 */
[----:B------:R-:W3:Y:S01]  /*1adf0*/  LDL R5, [R1+0xc0c] ;  /* 0x000c0c0001057983 */ /* 0x000ee20000100800 */
[----:B--2---:R-:W-:-:S02]  /*1ae00*/  PRMT R14, RZ, 0x7610, R14 ;  /* 0x00007610ff0e7816 */ /* 0x004fc4000000000e */
[----:B---3--:R-:W-:-:S04]  /*1ae10*/  @!P0 LOP3.LUT R5, R5, R4, RZ, 0x3c, !PT ;  /* 0x0000000405058212 */ /* 0x008fc800078e3cff */
[----:B------:R-:W-:-:S04]  /*1ae20*/  @!P0 LOP3.LUT R4, R5, R4, RZ, 0x3c, !PT ;  /* 0x0000000405048212 */ /* 0x000fc800078e3cff */
[----:B------:R-:W-:-:S05]  /*1ae30*/  @!P0 LOP3.LUT R5, R5, R4, RZ, 0x3c, !PT ;  /* 0x0000000405058212 */ /* 0x000fca00078e3cff */
[----:B------:R-:W2:Y:S04]  /*1ae40*/  @!P0 LDG.E.U16 R14, [R4.64] ;  /* 0x0000000a040e8981 */ /* 0x000ea8000c1e1500 */
[----:B--2---:R0:W-:Y:S04]  /*1ae50*/  STL [R1+0x68], R14 ;  /* 0x0000680e01007387 */ /* 0x0041e80000100800 */
[----:B0-----:R-:W2:Y:S04]  /*1ae60*/  LDL.LU R14, [R1+0x199c] ;  /* 0x00199c00010e7983 */ /* 0x001ea80000300800 */
[----:B------:R-:W3:Y:S04]  /*1ae70*/  LDL R4, [R1+0xbf8] ;  /* 0x000bf80001047983 */ /* 0x000ee80000100800 */
[----:B------:R-:W3:Y:S01]  /*1ae80*/  LDL R5, [R1+0xbfc] ;  /* 0x000bfc0001057983 */ /* 0x000ee20000100800 */
[----:B------:R-:W-:-:S02]  /*1ae90*/  PRMT R9, RZ, 0x7610, R9 ;  /* 0x00007610ff097816 */ /* 0x000fc40000000009 */
[----:B---3--:R-:W-:-:S04]  /*1aea0*/  @!P0 LOP3.LUT R5, R5, R4, RZ, 0x3c, !PT ;  /* 0x0000000405058212 */ /* 0x008fc800078e3cff */
[----:B------:R-:W-:-:S04]  /*1aeb0*/  @!P0 LOP3.LUT R4, R5, R4, RZ, 0x3c, !PT ;  /* 0x0000000405048212 */ /* 0x000fc800078e3cff */
[----:B------:R-:W-:-:S05]  /*1aec0*/  @!P0 LOP3.LUT R5, R5, R4, RZ, 0x3c, !PT ;  /* 0x0000000405058212 */ /* 0x000fca00078e3cff */
[----:B------:R-:W3:Y:S04]  /*1aed0*/  @!P0 LDG.E.U16 R9, [R4.64] ;  /* 0x0000000a04098981 */ /* 0x000ee8000c1e1500 */
[----:B---3--:R0:W-:Y:S04]  /*1aee0*/  STL [R1+0x70], R9 ;  /* 0x0000700901007387 */ /* 0x0081e80000100800 */
[----:B0-----:R-:W3:Y:S04]  /*1aef0*/  LDL.LU R9, [R1+0x1998] ;  /* 0x0019980001097983 */ /* 0x001ee80000300800 */
        /* <DEDUP_REMOVED lines=24> */
[----:B------:R0:W2:Y:S04]  /*1b080*/  @!P0 LDG.E.U16 R14, [R4.64] ;  /* 0x0000000a040e8981 */ /* 0x0000a8000c1e1500 */
[----:B0-----:R-:W3:Y:S04]  /*1b090*/  LDL R4, [R1+0xb78] ;  /* 0x000b780001047983 */ /* 0x001ee80000100800 */
[----:B------:R-:W3:Y:S01]  /*1b0a0*/  LDL R5, [R1+0xb7c] ;  /* 0x000b7c0001057983 */ /* 0x000ee20000100800 */
[----:B----4-:R-:W-:Y:S02]  /*1b0b0*/  PRMT R7, RZ, 0x7610, R7 ;  /* 0x00007610ff077816 */ /* 0x010fe40000000007 */
[----:B---3--:R-:W-:-:S04]  /*1b0c0*/  @!P0 LOP3.LUT R5, R5, R4, RZ, 0x3c, !PT ;  /* 0x0000000405058212 */ /* 0x008fc800078e3cff */
[----:B------:R-:W-:-:S04]  /*1b0d0*/  @!P0 LOP3.LUT R4, R5, R4, RZ, 0x3c, !PT ;  /* 0x0000000405048212 */ /* 0x000fc800078e3cff */
[----:B------:R-:W-:-:S05]  /*1b0e0*/  @!P0 LOP3.LUT R5, R5, R4, RZ, 0x3c, !PT ;  /* 0x0000000405058212 */ /* 0x000fca00078e3cff */
[----:B------:R-:W3:Y:S04]  /*1b0f0*/  @!P0 LDG.E.U16 R7, [R4.64] ;  /* 0x0000000a04078981 */ /* 0x000ee8000c1e1500 */
[----:B--2---:R0:W-:Y:S04]  /*1b100*/  STL [R1+0x5c], R14 ;  /* 0x00005c0e01007387 */ /* 0x0041e80000100800 */
[----:B0-----:R-:W2:Y:S04]  /*1b110*/  LDL R14, [R1+0xadc] ;  /* 0x000adc00010e7983 */ /* 0x001ea80000100800 */
[----:B---3--:R0:W-:Y:S04]  /*1b120*/  STL [R1+0x58], R7 ;  /* 0x0000580701007387 */ /* 0x0081e80000100800 */
[----:B0-----:R-:W3:Y:S04]  /*1b130*/  LDL.LU R7, [R1+0x198c] ;  /* 0x00198c0001077983 */ /* 0x001ee80000300800 */
[----:B------:R-:W4:Y:S04]  /*1b140*/  LDL R4, [R1+0xb58] ;  /* 0x000b580001047983 */ /* 0x000f280000100800 */
[----:B------:R-:W4:Y:S01]  /*1b150*/  LDL R5, [R1+0xb5c] ;  /* 0x000b5c0001057983 */ /* 0x000f220000100800 */
[----:B------:R-:W-:-:S02]  /*1b160*/  PRMT R9, RZ, 0x7610, R9 ;  /* 0x00007610ff097816 */ /* 0x000fc40000000009 */
[----:B----4-:R-:W-:-:S04]  /*1b170*/  @!P0 LOP3.LUT R5, R5, R4, RZ, 0x3c, !PT ;  /* 0x0000000405058212 */ /* 0x010fc800078e3cff */
[----:B------:R-:W-:-:S04]  /*1b180*/  @!P0 LOP3.LUT R4, R5, R4, RZ, 0x3c, !PT ;  /* 0x0000000405048212 */ /* 0x000fc800078e3cff */
[----:B------:R-:W-:-:S05]  /*1b190*/  @!P0 LOP3.LUT R5, R5, R4, RZ, 0x3c, !PT ;  /* 0x0000000405058212 */ /* 0x000fca00078e3cff */
[----:B------:R-:W4:Y:S04]  /*1b1a0*/  @!P0 LDG.E.U16 R9, [R4.64] ;  /* 0x0000000a04098981 */ /* 0x000f28000c1e1500 */
[----:B----4-:R0:W-:Y:S04]  /*1b1b0*/  STL [R1+0x54], R9 ;  /* 0x0000540901007387 */ /* 0x0101e80000100800 */
[----:B0-----:R-:W4:Y:S04]  /*1b1c0*/  LDL.LU R9, [R1+0x1988] ;  /* 0x0019880001097983 */ /* 0x001f280000300800 */
[----:B------:R-:W2:Y:S04]  /*1b1d0*/  LDL R4, [R1+0xb38] ;  /* 0x000b380001047983 */ /* 0x000ea80000100800 */
[----:B------:R-:W2:Y:S01]  /*1b1e0*/  LDL R5, [R1+0xb3c] ;  /* 0x000b3c0001057983 */ /* 0x000ea20000100800 */
[----:B---3--:R-:W-:-:S02]  /*1b1f0*/  PRMT R7, RZ, 0x7610, R7 ;  /* 0x00007610ff077816 */ /* 0x008fc40000000007 */
[----:B--2---:R-:W-:-:S04]  /*1b200*/  @!P0 LOP3.LUT R5, R5, R4, RZ, 0x3c, !PT ;  /* 0x0000000405058212 */ /* 0x004fc800078e3cff */
[----:B------:R-:W-:-:S04]  /*1b210*/  @!P0 LOP3.LUT R4, R5, R4, RZ, 0x3c, !PT ;  /* 0x0000000405048212 */ /* 0x000fc800078e3cff */
[----:B------:R-:W-:-:S05]  /*1b220*/  @!P0 LOP3.LUT R5, R5, R4, RZ, 0x3c, !PT ;  /* 0x0000000405058212 */ /* 0x000fca00078e3cff */
[----:B------:R-:W2:Y:S04]  /*1b230*/  @!P0 LDG.E.U16 R7, [R4.64] ;  /* 0x0000000a04078981 */ /* 0x000ea8000c1e1500 */
[----:B--2---:R0:W-:Y:S04]  /*1b240*/  STL [R1+0x50], R7 ;  /* 0x0000500701007387 */ /* 0x0041e80000100800 */
[----:B0-----:R-:W2:Y:S04]  /*1b250*/  LDL.LU R7, [R1+0x1984] ;  /* 0x0019840001077983 */ /* 0x001ea80000300800 */
[----:B------:R-:W3:Y:S04]  /*1b260*/  LDL R4, [R1+0xb18] ;  /* 0x000b180001047983 */ /* 0x000ee80000100800 */
[----:B------:R-:W3:Y:S01]  /*1b270*/  LDL R5, [R1+0xb1c] ;  /* 0x000b1c0001057983 */ /* 0x000ee20000100800 */
[----:B----4-:R-:W-:-:S02]  /*1b280*/  PRMT R9, RZ, 0x7610, R9 ;  /* 0x00007610ff097816 */ /* 0x010fc40000000009 */
[----:B---3--:R-:W-:-:S04]  /*1b290*/  @!P0 LOP3.LUT R5, R5, R4, RZ, 0x3c, !PT ;  /* 0x0000000405058212 */ /* 0x008fc800078e3cff */
[----:B------:R-:W-:-:S04]  /*1b2a0*/  @!P0 LOP3.LUT R4, R5, R4, RZ, 0x3c, !PT ;  /* 0x0000000405048212 */ /* 0x000fc800078e3cff */
[----:B------:R-:W-:-:S05]  /*1b2b0*/  @!P0 LOP3.LUT R5, R5, R4, RZ, 0x3c, !PT ;  /* 0x0000000405058212 */ /* 0x000fca00078e3cff */
[----:B------:R-:W3:Y:S04]  /*1b2c0*/  @!P0 LDG.E.U16 R9, [R4.64] ;  /* 0x0000000a04098981 */ /* 0x000ee8000c1e1500 */
[----:B---3--:R0:W-:Y:S04]  /*1b2d0*/  STL [R1+0x4c], R9 ;  /* 0x00004c0901007387 */ /* 0x0081e80000100800 */
[----:B0-----:R-:W3:Y:S04]  /*1b2e0*/  LDL.LU R9, [R1+0x1980] ;  /* 0x0019800001097983 */ /* 0x001ee80000300800 */
[----:B------:R-:W4:Y:S04]  /*1b2f0*/  LDL R4, [R1+0xaf8] ;  /* 0x000af80001047983 */ /* 0x000f280000100800 */
[----:B------:R-:W4:Y:S01]  /*1b300*/  LDL R5, [R1+0xafc] ;  /* 0x000afc0001057983 */ /* 0x000f220000100800 */
[----:B--2---:R-:W-:-:S02]  /*1b310*/  PRMT R7, RZ, 0x7610, R7 ;  /* 0x00007610ff077816 */ /* 0x004fc40000000007 */
[----:B----4-:R-:W-:-:S04]  /*1b320*/  @!P0 LOP3.LUT R5, R5, R4, RZ, 0x3c, !PT ;  /* 0x0000000405058212 */ /* 0x010fc800078e3cff */
[----:B------:R-:W-:-:S04]  /*1b330*/  @!P0 LOP3.LUT R4, R5, R4, RZ, 0x3c, !PT ;  /* 0x0000000405048212 */ /* 0x000fc800078e3cff */
[----:B------:R-:W-:-:S05]  /*1b340*/  @!P0 LOP3.LUT R5, R5, R4, RZ, 0x3c, !PT ;  /* 0x0000000405058212 */ /* 0x000fca00078e3cff */
[----:B------:R-:W2:Y:S01]  /*1b350*/  @!P0 LDG.E.U16 R7, [R4.64] ;  /* 0x0000000a04078981 */ /* 0x000ea2000c1e1500 */
[----:B------:R-:W-:-:S03]  /*1b360*/  PRMT R11, RZ, 0x7610, R11 ;  /* 0x00007610ff0b7816 */ /* 0x000fc6000000000b */
[----:B--2---:R0:W-:Y:S04]  /*1b370*/  STL [R1+0x48], R7 ;  /* 0x0000480701007387 */ /* 0x0041e80000100800 */
[----:B0-----:R-:W2:Y:S04]  /*1b380*/  LDL.LU R7, [R1+0x197c] ;  /* 0x00197c0001077983 */ /* 0x001ea80000300800 */
[----:B------:R-:W4:Y:S01]  /*1b390*/  LDL R5, [R1+0xad8] ;  /* 0x000ad80001057983 */ /* 0x000f220000100800 */
[----:B------:R-:W-:-:S03]  /*1b3a0*/  @!P0 IMAD.MOV.U32 R4, RZ, RZ, R14 ;  /* 0x000000ffff048224 */ /* 0x000fc600078e000e */
[----:B------:R-:W2:Y:S04]  /*1b3b0*/  LDL R14, [R1+0xa1c] ;  /* 0x000a1c00010e7983 */ /* 0x000ea80000100800 */
[----:B----4-:R-:W4:Y:S04]  /*1b3c0*/  @!P0 LDG.E.U16 R11, [R4.64] ;  /* 0x0000000a040b8981 */ /* 0x010f28000c1e1500 */
[----:B----4-:R0:W-:Y:S04]  /*1b3d0*/  STL [R1+0x44], R11 ;  /* 0x0000440b01007387 */ /* 0x0101e80000100800 */
[----:B0-----:R-:W4:Y:S04]  /*1b3e0*/  LDL.LU R11, [R1+0x1978] ;  /* 0x00197800010b7983 */ /* 0x001f280000300800 */
[----:B------:R-:W2:Y:S04]  /*1b3f0*/  LDL R4, [R1+0xab8] ;  /* 0x000ab80001047983 */ /* 0x000ea80000100800 */
[----:B------:R-:W2:Y:S01]  /*1b400*/  LDL R5, [R1+0xabc] ;  /* 0x000abc0001057983 */ /* 0x000ea20000100800 */
[----:B------:R-:W-:-:S02]  /*1b410*/  PRMT R8, RZ, 0x7610, R8 ;  /* 0x00007610ff087816 */ /* 0x000fc40000000008 */
[----:B--2---:R-:W-:-:S04]  /*1b420*/  @!P0 LOP3.LUT R5, R5, R4, RZ, 0x3c, !PT ;  /* 0x0000000405058212 */ /* 0x004fc800078e3cff */
[----:B------:R-:W-:-:S04]  /*1b430*/  @!P0 LOP3.LUT R4, R5, R4, RZ, 0x3c, !PT ;  /* 0x0000000405048212 */ /* 0x000fc800078e3cff */
[----:B------:R-:W-:-:S05]  /*1b440*/  @!P0 LOP3.LUT R5, R5, R4, RZ, 0x3c, !PT ;  /* 0x0000000405058212 */ /* 0x000fca00078e3cff */
[----:B------:R-:W2:Y:S04]  /*1b450*/  @!P0 LDG.E.U16 R8, [R4.64] ;  /* 0x0000000a04088981 */ /* 0x000ea8000c1e1500 */
[----:B--2---:R0:W-:Y:S04]  /*1b460*/  STL [R1+0x40], R8 ;  /* 0x0000400801007387 */ /* 0x0041e80000100800 */
[----:B0-----:R-:W2:Y:S04]  /*1b470*/  LDL.LU R8, [R1+0x1974] ;  /* 0x0019740001087983 */ /* 0x001ea80000300800 */
        /* <DEDUP_REMOVED lines=33> */
[----:B------:R-:W2:Y:S01]  /*1b690*/  @!P0 LDG.E.U16 R29, [R4.64] ;  /* 0x0000000a041d8981 */ /* 0x000ea2000c1e1500 */
[----:B------:R-:W-:-:S03]  /*1b6a0*/  PRMT R28, RZ, 0x7610, R28 ;  /* 0x00007610ff1c7816 */ /* 0x000fc6000000001c */
[----:B--2---:R0:W-:Y:S04]  /*1b6b0*/  STL [R1+0x2c], R29 ;  /* 0x00002c1d01007387 */ /* 0x0041e80000100800 */
[----:B0-----:R-:W2:Y:S04]  /*1b6c0*/  LDL.LU R29, [R1+0x1964] ;  /* 0x00196400011d7983 */ /* 0x001ea80000300800 */
[----:B------:R-:W2:Y:S01]  /*1b6d0*/  LDL R5, [R1+0xa18] ;  /* 0x000a180001057983 */ /* 0x000ea20000100800 */
[----:B------:R-:W-:-:S03]  /*1b6e0*/  @!P0 IMAD.MOV.U32 R4, RZ, RZ, R14 ;  /* 0x000000ffff048224 */ /* 0x000fc600078e000e */
[----:B------:R-:W3:Y:S04]  /*1b6f0*/  LDL R14, [R1+0x97c] ;  /* 0x00097c00010e7983 */ /* 0x000ee80000100800 */
[----:B--2---:R-:W2:Y:S04]  /*1b700*/  @!P0 LDG.E.U16 R28, [R4.64] ;  /* 0x0000000a041c8981 */ /* 0x004ea8000c1e1500 */
[----:B--2---:R0:W-:Y:S04]  /*1b710*/  STL [R1+0x28], R28 ;  /* 0x0000281c01007387 */ /* 0x0041e80000100800 */
[----:B0-----:R-:W2:Y:S04]  /*1b720*/  LDL.LU R28, [R1+0x1960] ;  /* 0x00196000011c7983 */ /* 0x001ea80000300800 */
[----:B------:R-:W2:Y:S04]  /*1b730*/  LDL R4, [R1+0x9f8] ;  /* 0x0009f80001047983 */ /* 0x000ea80000100800 */
[----:B------:R-:W2:Y:S01]  /*1b740*/  LDL R5, [R1+0x9fc] ;  /* 0x0009fc0001057983 */ /* 0x000ea20000100800 */
[----:B---3--:R-:W-:-:S02]  /*1b750*/  PRMT R9, RZ, 0x7610, R9 ;  /* 0x00007610ff097816 */ /* 0x008fc40000000009 */
[----:B--2---:R-:W-:-:S04]  /*1b760*/  @!P0 LOP3.LUT R5, R5, R4, RZ, 0x3c, !PT ;  /* 0x0000000405058212 */ /* 0x004fc800078e3cff */
[----:B------:R-:W-:-:S04]  /*1b770*/  @!P0 LOP3.LUT R4, R5, R4, RZ, 0x3c, !PT ;  /* 0x0000000405048212 */ /* 0x000fc800078e3cff */
[----:B------:R-:W-:-:S05]  /*1b780*/  @!P0 LOP3.LUT R5, R5, R4, RZ, 0x3c, !PT ;  /* 0x0000000405058212 */ /* 0x000fca00078e3cff */
[----:B------:R0:W2:Y:S04]  /*1b790*/  @!P0 LDG.E.U16 R9, [R4.64] ;  /* 0x0000000a04098981 */ /* 0x0000a8000c1e1500 */
[----:B0-----:R-:W3:Y:S04]  /*1b7a0*/  LDL R4, [R1+0x9d8] ;  /* 0x0009d80001047983 */ /* 0x001ee80000100800 */
[----:B------:R-:W3:Y:S01]  /*1b7b0*/  LDL R5, [R1+0x9dc] ;  /* 0x0009dc0001057983 */ /* 0x000ee20000100800 */
[----:B------:R-:W-:Y:S02]  /*1b7c0*/  PRMT R27, RZ, 0x7610, R27 ;  /* 0x00007610ff1b7816 */ /* 0x000fe4000000001b */
        /* <DEDUP_REMOVED lines=8> */
[----:B------:R-:W2:Y:S04]  /*1b850*/  LDL R4, [R1+0x9b8] ;  /* 0x0009b80001047983 */ /* 0x000ea80000100800 */
[----:B------:R-:W2:Y:S01]  /*1b860*/  LDL R5, [R1+0x9bc] ;  /* 0x0009bc0001057983 */ /* 0x000ea20000100800 */
[----:B------:R-:W-:-:S02]  /*1b870*/  PRMT R7, RZ, 0x7610, R7 ;  /* 0x00007610ff077816 */ /* 0x000fc40000000007 */
[----:B--2---:R-:W-:-:S04]  /*1b880*/  @!P0 LOP3.LUT R5, R5, R4, RZ, 0x3c, !PT ;  /* 0x0000000405058212 */ /* 0x004fc800078e3cff */
[----:B------:R-:W-:-:S04]  /*1b890*/  @!P0 LOP3.LUT R4, R5, R4, RZ, 0x3c, !PT ;  /* 0x0000000405048212 */ /* 0x000fc800078e3cff */
[----:B------:R-:W-:-:S05]  /*1b8a0*/  @!P0 LOP3.LUT R5, R5, R4, RZ, 0x3c, !PT ;  /* 0x0000000405058212 */ /* 0x000fca00078e3cff */
[----:B------:R0:W2:Y:S04]  /*1b8b0*/  @!P0 LDG.E.U16 R7, [R4.64] ;  /* 0x0000000a04078981 */ /* 0x0000a8000c1e1500 */
[----:B0-----:R-:W2:Y:S04]  /*1b8c0*/  LDL R4, [R1+0x998] ;  /* 0x0009980001047983 */ /* 0x001ea80000100800 */
[----:B------:R-:W2:Y:S01]  /*1b8d0*/  LDL R5, [R1+0x99c] ;  /* 0x00099c0001057983 */ /* 0x000ea20000100800 */
[----:B------:R-:W-:Y:S02]  /*1b8e0*/  PRMT R13, RZ, 0x7610, R13 ;  /* 0x00007610ff0d7816 */ /* 0x000fe4000000000d */
[----:B--2---:R-:W-:-:S04]  /*1b8f0*/  @!P0 LOP3.LUT R5, R5, R4, RZ, 0x3c, !PT ;  /* 0x0000000405058212 */ /* 0x004fc800078e3cff */
[----:B------:R-:W-:-:S04]  /*1b900*/  @!P0 LOP3.LUT R4, R5, R4, RZ, 0x3c, !PT ;  /* 0x0000000405048212 */ /* 0x000fc800078e3cff */
[----:B------:R-:W-:-:S05]  /*1b910*/  @!P0 LOP3.LUT R5, R5, R4, RZ, 0x3c, !PT ;  /* 0x0000000405058212 */ /* 0x000fca00078e3cff */
[----:B------:R-:W2:Y:S04]  /*1b920*/  @!P0 LDG.E.U16 R13, [R4.64] ;  /* 0x0000000a040d8981 */ /* 0x000ea8000c1e1500 */
[----:B------:R0:W-:Y:S04]  /*1b930*/  STL [R1+0x1c], R7 ;  /* 0x00001c0701007387 */ /* 0x0001e80000100800 */
[----:B0-----:R-:W3:Y:S04]  /*1b940*/  LDL R7, [R1+0x91c] ;  /* 0x00091c0001077983 */ /* 0x001ee80000100800 */
[----:B--2---:R0:W-:Y:S04]  /*1b950*/  STL [R1+0x18], R13 ;  /* 0x0000180d01007387 */ /* 0x0041e80000100800 */
[----:B0-----:R-:W2:Y:S04]  /*1b960*/  LDL.LU R13, [R1+0x1958] ;  /* 0x00195800010d7983 */ /* 0x001ea80000300800 */
[----:B------:R-:W2:Y:S01]  /*1b970*/  LDL R5, [R1+0x978] ;  /* 0x0009780001057983 */ /* 0x000ea20000100800 */
[----:B----4-:R-:W-:Y:S01]  /*1b980*/  PRMT R11, RZ, 0x7610, R11 ;  /* 0x00007610ff0b7816 */ /* 0x010fe2000000000b */
[----:B------:R-:W-:Y:S01]  /*1b990*/  @!P0 IMAD.MOV.U32 R4, RZ, RZ, R14 ;  /* 0x000000ffff048224 */ /* 0x000fe200078e000e */
[----:B------:R-:W-:Y:S01]  /*1b9a0*/  PRMT R8, RZ, 0x7610, R8 ;  /* 0x00007610ff087816 */ /* 0x000fe20000000008 */
[----:B------:R-:W4:Y:S04]  /*1b9b0*/  LDL R14, [R1+0x8d8] ;  /* 0x0008d800010e7983 */ /* 0x000f280000100800 */
[----:B--2---:R0:W2:Y:S04]  /*1b9c0*/  @!P0 LDG.E.U16 R11, [R4.64] ;  /* 0x0000000a040b8981 */ /* 0x0040a8000c1e1500 */
[----:B0-----:R-:W3:Y:S01]  /*1b9d0*/  LDL R5, [R1+0x958] ;  /* 0x0009580001057983 */ /* 0x001ee20000100800 */
[----:B------:R-:W-:-:S03]  /*1b9e0*/  @!P0 IMAD.MOV.U32 R4, RZ, RZ, R9 ;  /* 0x000000ffff048224 */ /* 0x000fc600078e0009 */
[----:B--2---:R0:W-:Y:S01]  /*1b9f0*/  STL [R1+0x14], R11 ;  /* 0x0000140b01007387 */ /* 0x0041e20000100800 */
[----:B------:R-:W-:-:S03]  /*1ba00*/  PRMT R12, RZ, 0x7610, R12 ;  /* 0x00007610ff0c7816 */ /* 0x000fc6000000000c */
[----:B------:R-:W2:Y:S04]  /*1ba10*/  LDL R9, [R1+0x8b8] ;  /* 0x0008b80001097983 */ /* 0x000ea80000100800 */
[----:B---3--:R1:W3:Y:S04]  /*1ba20*/  @!P0 LDG.E.U16 R8, [R4.64] ;  /* 0x0000000a04088981 */ /* 0x0082e8000c1e1500 */
[----:B0-----:R-:W2:Y:S04]  /*1ba30*/  LDL R11, [R1+0x8dc] ;  /* 0x0008dc00010b7983 */ /* 0x001ea80000100800 */
[----:B-1----:R-:W2:Y:S04]  /*1ba40*/  LDL R4, [R1+0x938] ;  /* 0x0009380001047983 */ /* 0x002ea80000100800 */
[----:B------:R-:W2:Y:S02]  /*1ba50*/  LDL R5, [R1+0x93c] ;  /* 0x00093c0001057983 */ /* 0x000ea40000100800 */
[----:B--2---:R-:W-:-:S04]  /*1ba60*/  @!P0 LOP3.LUT R5, R5, R4, RZ, 0x3c, !PT ;  /* 0x0000000405058212 */ /* 0x004fc800078e3cff */
[----:B------:R-:W-:-:S04]  /*1ba70*/  @!P0 LOP3.LUT R4, R5, R4, RZ, 0x3c, !PT ;  /* 0x0000000405048212 */ /* 0x000fc800078e3cff */
[----:B------:R-:W-:-:S05]  /*1ba80*/  @!P0 LOP3.LUT R5, R5, R4, RZ, 0x3c, !PT ;  /* 0x0000000405058212 */ /* 0x000fca00078e3cff */
[----:B------:R-:W2:Y:S04]  /*1ba90*/  @!P0 LDG.E.U16 R12, [R4.64] ;  /* 0x0000000a040c8981 */ /* 0x000ea8000c1e1500 */
[----:B---3--:R0:W-:Y:S04]  /*1baa0*/  STL [R1+0x10], R8 ;  /* 0x0000100801007387 */ /* 0x0081e80000100800 */
[----:B0-----:R-:W3:Y:S04]  /*1bab0*/  LDL R8, [R1+0x8bc] ;  /* 0x0008bc0001087983 */ /* 0x001ee80000100800 */
[----:B--2---:R0:W-:Y:S04]  /*1bac0*/  STL [R1+0xc], R12 ;  /* 0x00000c0c01007387 */ /* 0x0041e80000100800 */
[----:B0-----:R-:W2:Y:S04]  /*1bad0*/  LDL.LU R12, [R1+0x1954] ;  /* 0x00195400010c7983 */ /* 0x001ea80000300800 */
[----:B------:R-:W2:Y:S01]  /*1bae0*/  LDL R5, [R1+0x918] ;  /* 0x0009180001057983 */ /* 0x000ea20000100800 */
[----:B------:R-:W-:Y:S01]  /*1baf0*/  PRMT R6, RZ, 0x7610, R6 ;  /* 0x00007610ff067816 */ /* 0x000fe20000000006 */
[----:B------:R-:W-:Y:S01]  /*1bb00*/  @!P0 IMAD.MOV.U32 R4, RZ, RZ, R7 ;  /* 0x000000ffff048224 */ /* 0x000fe200078e0007 */
[----:B------:R-:W-:Y:S01]  /*1bb10*/  PRMT R15, RZ, 0x7610, R15 ;  /* 0x00007610ff0f7816 */ /* 0x000fe2000000000f */
[----:B------:R-:W3:Y:S04]  /*1bb20*/  LDL R7, [R1+0x898] ;  /* 0x0008980001077983 */ /* 0x000ee80000100800 */
[----:B--2---:R0:W2:Y:S04]  /*1bb30*/  @!P0 LDG.E.U16 R6, [R4.64] ;  /* 0x0000000a04068981 */ /* 0x0040a8000c1e1500 */
[----:B0-----:R-:W2:Y:S04]  /*1bb40*/  LDL R4, [R1+0x8f8] ;  /* 0x0008f80001047983 */ /* 0x001ea80000100800 */
[----:B------:R-:W2:Y:S01]  /*1bb50*/  LDL R5, [R1+0x8fc] ;  /* 0x0008fc0001057983 */ /* 0x000ea20000100800 */
[----:B------:R-:W-:-:S02]  /*1bb60*/  PRMT R10, RZ, 0x7610, R10 ;  /* 0x00007610ff0a7816 */ /* 0x000fc4000000000a */
[----:B------:R-:W-:Y:S02]  /*1bb70*/  PRMT R29, RZ, 0x7610, R29 ;  /* 0x00007610ff1d7816 */ /* 0x000fe4000000001d */
[----:B--2---:R-:W-:-:S04]  /*1bb80*/  @!P0 LOP3.LUT R5, R5, R4, RZ, 0x3c, !PT ;  /* 0x0000000405058212 */ /* 0x004fc800078e3cff */
[----:B------:R-:W-:-:S04]  /*1bb90*/  @!P0 LOP3.LUT R4, R5, R4, RZ, 0x3c, !PT ;  /* 0x0000000405048212 */ /* 0x000fc800078e3cff */
[----:B------:R-:W-:-:S05]  /*1bba0*/  @!P0 LOP3.LUT R5, R5, R4, RZ, 0x3c, !PT ;  /* 0x0000000405058212 */ /* 0x000fca00078e3cff */
[----:B------:R0:W2:Y:S02]  /*1bbb0*/  @!P0 LDG.E.U16 R15, [R4.64] ;  /* 0x0000000a040f8981 */ /* 0x0000a4000c1e1500 */
[----:B0-----:R-:W-:Y:S02]  /*1bbc0*/  @!P0 IMAD.MOV.U32 R4, RZ, RZ, R11 ;  /* 0x000000ffff048224 */ /* 0x001fe400078e000b */
[----:B----4-:R-:W-:-:S05]  /*1bbd0*/  @!P0 IMAD.MOV.U32 R5, RZ, RZ, R14 ;  /* 0x000000ffff058224 */ /* 0x010fca00078e000e */
[----:B------:R3:W4:Y:S04]  /*1bbe0*/  @!P0 LDG.E.U16 R10, [R4.64] ;  /* 0x0000000a040a8981 */ /* 0x000728000c1e1500 */
[----:B------:R0:W-:Y:S04]  /*1bbf0*/  STL [R1+0x8], R6 ;  /* 0x0000080601007387 */ /* 0x0001e80000100800 */
[----:B------:R-:W2:Y:S01]  /*1bc00*/  LDL R11, [R1+0x878] ;  /* 0x00087800010b7983 */ /* 0x000ea20000100800 */
[----:B---3--:R-:W-:Y:S02]  /*1bc10*/  @!P0 IMAD.MOV.U32 R4, RZ, RZ, R8 ;  /* 0x000000ffff048224 */ /* 0x008fe400078e0008 */
[----:B------:R-:W-:Y:S01]  /*1bc20*/  @!P0 IMAD.MOV.U32 R5, RZ, RZ, R9 ;  /* 0x000000ffff058224 */ /* 0x000fe200078e0009 */
[----:B0-----:R-:W3:Y:S04]  /*1bc30*/  LDL R6, [R1+0x89c] ;  /* 0x00089c0001067983 */ /* 0x001ee80000100800 */
[----:B------:R0:W2:Y:S02]  /*1bc40*/  @!P0 LDG.E.U16 R29, [R4.64] ;  /* 0x0000000a041d8981 */ /* 0x0000a4000c1e1500 */
[----:B0-----:R-:W-:-:S02]  /*1bc50*/  @!P0 IMAD.MOV.U32 R5, RZ, RZ, R7 ;  /* 0x000000ffff058224 */ /* 0x001fc400078e0007 */
[----:B----4-:R0:W-:Y:S04]  /*1bc60*/  STL [R1], R10 ;  /* 0x0000000a01007387 */ /* 0x0101e80000100800 */
[----:B------:R-:W4:Y:S04]  /*1bc70*/  LDL R9, [R1+0x858] ;  /* 0x0008580001097983 */ /* 0x000f280000100800 */
[----:B------:R-:W4:Y:S04]  /*1bc80*/  LDL R8, [R1+0x85c] ;  /* 0x00085c0001087983 */ /* 0x000f280000100800 */
[----:B0-----:R-:W4:Y:S01]  /*1bc90*/  LDL R10, [R1+0x87c] ;  /* 0x00087c00010a7983 */ /* 0x001f220000100800 */
[----:B---3--:R-:W-:-:S03]  /*1bca0*/  @!P0 IMAD.MOV.U32 R4, RZ, RZ, R6 ;  /* 0x000000ffff048224 */ /* 0x008fc600078e0006 */
[----:B--2---:R-:W-:Y:S04]  /*1bcb0*/  STL [R1+0x187c], R29 ;  /* 0x00187c1d01007387 */ /* 0x004fe80000100800 */
[----:B------:R-:W-:Y:S04]  /*1bcc0*/  STL [R1+0x1880], R29 ;  /* 0x0018801d01007387 */ /* 0x000fe80000100800 */
[----:B------:R-:W-:Y:S04]  /*1bcd0*/  STL [R1+0x1884], R29 ;  /* 0x0018841d01007387 */ /* 0x000fe80000100800 */
[----:B------:R-:W2:Y:S04]  /*1bce0*/  LDL R7, [R1+0x838] ;  /* 0x0008380001077983 */ /* 0x000ea80000100800 */
[----:B------:R-:W2:Y:S01]  /*1bcf0*/  LDL R6, [R1+0x83c] ;  /* 0x00083c0001067983 */ /* 0x000ea20000100800 */
[----:B------:R-:W-:-:S02]  /*1bd00*/  PRMT R28, RZ, 0x7610, R28 ;  /* 0x00007610ff1c7816 */ /* 0x000fc4000000001c */
[----:B------:R-:W-:-:S04]  /*1bd10*/  PRMT R27, RZ, 0x7610, R27 ;  /* 0x00007610ff1b7816 */ /* 0x000fc8000000001b */
[----:B------:R0:W3:Y:S01]  /*1bd20*/  @!P0 LDG.E.U16 R28, [R4.64] ;  /* 0x0000000a041c8981 */ /* 0x0000e2000c1e1500 */
[----:B------:R-:W-:Y:S01]  /*1bd30*/  PRMT R3, RZ, 0x7610, R3 ;  /* 0x00007610ff037816 */ /* 0x000fe20000000003 */
[----:B0-----:R-:W-:Y:S02]  /*1bd40*/  @!P0 IMAD.MOV.U32 R5, RZ, RZ, R11 ;  /* 0x000000ffff058224 */ /* 0x001fe400078e000b */
[----:B----4-:R-:W-:-:S05]  /*1bd50*/  @!P0 IMAD.MOV.U32 R4, RZ, RZ, R10 ;  /* 0x000000ffff048224 */ /* 0x010fca00078e000a */
[----:B------:R0:W4:Y:S02]  /*1bd60*/  @!P0 LDG.E.U16 R27, [R4.64] ;  /* 0x0000000a041b8981 */ /* 0x000124000c1e1500 */
[----:B0-----:R-:W-:Y:S02]  /*1bd70*/  @!P0 IMAD.MOV.U32 R4, RZ, RZ, R8 ;  /* 0x000000ffff048224 */ /* 0x001fe400078e0008 */
[----:B------:R-:W-:-:S05]  /*1bd80*/  @!P0 IMAD.MOV.U32 R5, RZ, RZ, R9 ;  /* 0x000000ffff058224 */ /* 0x000fca00078e0009 */
[----:B------:R0:W4:Y:S02]  /*1bd90*/  @!P0 LDG.E.U16 R3, [R4.64] ;  /* 0x0000000a04038981 */ /* 0x000124000c1e1500 */
[----:B0-----:R-:W-:-:S06]  /*1bda0*/  PRMT R4, RZ, 0x7610, R4 ;  /* 0x00007610ff047816 */ /* 0x001fcc0000000004 */
[----:B--2---:R-:W2:Y:S04]  /*1bdb0*/  @!P0 LDG.E.U16 R4, [R6.64] ;  /* 0x0000000a06048981 */ /* 0x004ea8000c1e1500 */
[----:B---3--:R-:W-:Y:S04]  /*1bdc0*/  STL [R1+0x1878], R28 ;  /* 0x0018781c01007387 */ /* 0x008fe80000100800 */
[----:B------:R-:W-:Y:S04]  /*1bdd0*/  STL [R1+0x1888], R28 ;  /* 0x0018881c01007387 */ /* 0x000fe80000100800 */
[----:B------:R-:W-:Y:S04]  /*1bde0*/  STL [R1+0x188c], R28 ;  /* 0x00188c1c01007387 */ /* 0x000fe80000100800 */
[----:B----4-:R-:W-:Y:S04]  /*1bdf0*/  STL [R1+0x1890], R27 ;  /* 0x0018901b01007387 */ /* 0x010fe80000100800 */
[----:B------:R-:W-:Y:S04]  /*1be00*/  STL [R1+0x1894], R27 ;  /* 0x0018941b01007387 */ /* 0x000fe80000100800 */
[----:B------:R-:W3:Y:S04]  /*1be10*/  LDL R11, [R1+0x818] ;  /* 0x00081800010b7983 */ /* 0x000ee80000100800 */
[----:B------:R-:W4:Y:S04]  /*1be20*/  LDL R10, [R1+0x81c] ;  /* 0x00081c00010a7983 */ /* 0x000f280000100800 */
[----:B------:R0:W-:Y:S04]  /*1be30*/  STL [R1+0x4], R15 ;  /* 0x0000040f01007387 */ /* 0x0001e80000100800 */
[----:B------:R-:W-:Y:S04]  /*1be40*/  STL [R1+0x1874], R3 ;  /* 0x0018740301007387 */ /* 0x000fe80000100800 */
[----:B------:R-:W-:Y:S04]  /*1be50*/  STL [R1+0x1898], R3 ;  /* 0x0018980301007387 */ /* 0x000fe80000100800 */
[----:B------:R-:W-:Y:S04]  /*1be60*/  STL [R1+0x189c], R3 ;  /* 0x00189c0301007387 */ /* 0x000fe80000100800 */
[----:B------:R-:W-:Y:S04]  /*1be70*/  STL [R1+0x18a0], R3 ;  /* 0x0018a00301007387 */ /* 0x000fe80000100800 */
[----:B------:R-:W-:Y:S04]  /*1be80*/  STL [R1+0x18cc], R3 ;  /* 0x0018cc0301007387 */ /* 0x000fe80000100800 */
[----:B------:R-:W-:Y:S04]  /*1be90*/  STL [R1+0x18d0], R3 ;  /* 0x0018d00301007387 */ /* 0x000fe80000100800 */
[----:B------:R-:W4:Y:S04]  /*1bea0*/  LDL R9, [R1+0x7f8] ;  /* 0x0007f80001097983 */ /* 0x000f280000100800 */
[----:B------:R-:W4:Y:S04]  /*1beb0*/  LDL R8, [R1+0x7fc] ;  /* 0x0007fc0001087983 */ /* 0x000f280000100800 */
[----:B--2---:R-:W-:Y:S04]  /*1bec0*/  STL [R1+0x1870], R4 ;  /* 0x0018700401007387 */ /* 0x004fe80000100800 */
[----:B------:R-:W-:Y:S04]  /*1bed0*/  STL [R1+0x18a4], R4 ;  /* 0x0018a40401007387 */ /* 0x000fe80000100800 */
[----:B------:R-:W-:Y:S04]  /*1bee0*/  STL [R1+0x18a8], R4 ;  /* 0x0018a80401007387 */ /* 0x000fe80000100800 */
[----:B------:R-:W-:Y:S04]  /*1bef0*/  STL [R1+0x18b0], R4 ;  /* 0x0018b00401007387 */ /* 0x000fe80000100800 */
[----:B------:R-:W-:Y:S04]  /*1bf00*/  STL [R1+0x18b4], R4 ;  /* 0x0018b40401007387 */ /* 0x000fe80000100800 */
[----:B------:R-:W-:Y:S04]  /*1bf10*/  STL [R1+0x18b8], R4 ;  /* 0x0018b80401007387 */ /* 0x000fe80000100800 */
[----:B------:R-:W-:Y:S04]  /*1bf20*/  STL [R1+0x18d4], R4 ;  /* 0x0018d40401007387 */ /* 0x000fe80000100800 */
[----:B0-----:R-:W2:Y:S04]  /*1bf30*/  LDL R15, [R1+0x7d8] ;  /* 0x0007d800010f7983 */ /* 0x001ea80000100800 */
[----:B------:R-:W2:Y:S01]  /*1bf40*/  LDL R14, [R1+0x7dc] ;  /* 0x0007dc00010e7983 */ /* 0x000ea20000100800 */
[----:B------:R-:W-:Y:S01]  /*1bf50*/  PRMT R5, RZ, 0x7610, R5 ;  /* 0x00007610ff057816 */ /* 0x000fe20000000005 */
[----:B---3--:R-:W-:-:S02]  /*1bf60*/  @!P0 IMAD.MOV.U32 R7, RZ, RZ, R11 ;  /* 0x000000ffff078224 */ /* 0x008fc400078e000b */
[----:B------:R-:W3:Y:S01]  /*1bf70*/  LDL R11, [R1+0x7b8] ;  /* 0x0007b800010b7983 */ /* 0x000ee20000100800 */
[----:B----4-:R-:W-:-:S03]  /*1bf80*/  @!P0 IMAD.MOV.U32 R6, RZ, RZ, R10 ;  /* 0x000000ffff068224 */ /* 0x010fc600078e000a */
[----:B------:R-:W3:Y:S04]  /*1bf90*/  LDL R10, [R1+0x7bc] ;  /* 0x0007bc00010a7983 */ /* 0x000ee80000100800 */
[----:B------:R0:W4:Y:S02]  /*1bfa0*/  @!P0 LDG.E.U16 R5, [R6.64] ;  /* 0x0000000a06058981 */ /* 0x000124000c1e1500 */
[----:B0-----:R-:W-:Y:S02]  /*1bfb0*/  PRMT R6, RZ, 0x7610, R6 ;  /* 0x00007610ff067816 */ /* 0x001fe40000000006 */
[----:B------:R-:W-:-:S04]  /*1bfc0*/  PRMT R7, RZ, 0x7610, R7 ;  /* 0x00007610ff077816 */ /* 0x000fc80000000007 */
[----:B------:R2:W4:Y:S02]  /*1bfd0*/  @!P0 LDG.E.U16 R6, [R8.64] ;  /* 0x0000000a08068981 */ /* 0x000524000c1e1500 */
[----:B--2---:R-:W-:Y:S02]  /*1bfe0*/  @!P0 IMAD.MOV.U32 R9, RZ, RZ, R15 ;  /* 0x000000ffff098224 */ /* 0x004fe400078e000f */
[----:B------:R-:W-:-:S05]  /*1bff0*/  @!P0 IMAD.MOV.U32 R8, RZ, RZ, R14 ;  /* 0x000000ffff088224 */ /* 0x000fca00078e000e */
[----:B------:R0:W2:Y:S02]  /*1c000*/  @!P0 LDG.E.U16 R7, [R8.64] ;  /* 0x0000000a08078981 */ /* 0x0000a4000c1e1500 */
[----:B0-----:R-:W-:-:S06]  /*1c010*/  PRMT R8, RZ, 0x7610, R8 ;  /* 0x00007610ff087816 */ /* 0x001fcc0000000008 */
[----:B---3--:R0:W3:Y:S04]  /*1c020*/  @!P0 LDG.E.U16 R8, [R10.64] ;  /* 0x0000000a0a088981 */ /* 0x0080e8000c1e1500 */
[----:B----4-:R-:W-:Y:S04]  /*1c030*/  STL [R1+0x186c], R5 ;  /* 0x00186c0501007387 */ /* 0x010fe80000100800 */
[----:B------:R-:W-:Y:S04]  /*1c040*/  STL [R1+0x18ac], R5 ;  /* 0x0018ac0501007387 */ /* 0x000fe80000100800 */
        /* <DEDUP_REMOVED lines=12> */
[----:B0-----:R-:W2:Y:S04]  /*1c110*/  LDL R10, [R1+0x798] ;  /* 0x00079800010a7983 */ /* 0x001ea80000100800 */
        /* <DEDUP_REMOVED lines=20> */
[----:B------:R-:W-:Y:S01]  /*1c260*/  STL [R1+0x1864], R13 ;  /* 0x0018640d01007387 */ /* 0x000fe20000100800 */
[----:B0-----:R-:W-:-:S06]  /*1c270*/  PRMT R11, RZ, 0x7610, R11 ;  /* 0x00007610ff0b7816 */ /* 0x001fcc000000000b */
[----:B----4-:R0:W4:Y:S04]  /*1c280*/  @!P0 LDG.E.U16 R11, [R14.64] ;  /* 0x0000000a0e0b8981 */ /* 0x010128000c1e1500 */
        /* <DEDUP_REMOVED lines=184> */
[----:B------:R0:W3:Y:S04]  /*1ce10*/  @!P0 LDG.E.U16 R27, [R14.64] ;  /* 0x0000000a0e1b8981 */ /* 0x0000e8000c1e1500 */
[----:B0-----:R-:W3:Y:S04]  /*1ce20*/  LDL R14, [R1+0x478] ;  /* 0x00047800010e7983 */ /* 0x001ee80000100800 */
[----:B------:R-:W3:Y:S01]  /*1ce30*/  LDL R15, [R1+0x47c] ;  /* 0x00047c00010f7983 */ /* 0x000ee20000100800 */
[----:B--2---:R-:W-:Y:S02]  /*1ce40*/  PRMT R0, RZ, 0x7610, R0 ;  /* 0x00007610ff007816 */ /* 0x004fe40000000000 */
[----:B---3--:R-:W-:-:S04]  /*1ce50*/  @!P0 LOP3.LUT R15, R15, R14, RZ, 0x3c, !PT ;  /* 0x0000000e0f0f8212 */ /* 0x008fc800078e3cff */
[----:B------:R-:W-:-:S04]  /*1ce60*/  @!P0 LOP3.LUT R14, R15, R14, RZ, 0x3c, !PT ;  /* 0x0000000e0f0e8212 */ /* 0x000fc800078e3cff */
[----:B------:R-:W-:-:S05]  /*1ce70*/  @!P0 LOP3.LUT R15, R15, R14, RZ, 0x3c, !PT ;  /* 0x0000000e0f0f8212 */ /* 0x000fca00078e3cff */
[----:B------:R-:W2:Y:S04]  /*1ce80*/  @!P0 LDG.E.U16 R0, [R14.64] ;  /* 0x0000000a0e008981 */ /* 0x000ea8000c1e1500 */
[----:B------:R0:W-:Y:S04]  /*1ce90*/  STL [R1+0x110], R27 ;  /* 0x0001101b01007387 */ /* 0x0001e80000100800 */
[----:B0-----:R-:W3:Y:S04]  /*1cea0*/  LDL R27, [R1+0xbf4] ;  /* 0x000bf400011b7983 */ /* 0x001ee80000100800 */
        /* <DEDUP_REMOVED lines=20> */
[----:B------:R-:W2:Y:S04]  /*1cff0*/  LDL R14, [R1+0x42c] ;  /* 0x00042c00010e7983 */ /* 0x000ea80000100800 */
[----:B------:R-:W2:Y:S01]  /*1d000*/  LDL R15, [R1+0xc08] ;  /* 0x000c0800010f7983 */ /* 0x000ea20000100800 */
[----:B---3--:R-:W-:-:S02]  /*1d010*/  PRMT R24, RZ, 0x7610, R24 ;  /* 0x00007610ff187816 */ /* 0x008fc40000000018 */
[----:B--2---:R-:W-:-:S04]  /*1d020*/  @!P0 LOP3.LUT R15, R15, R14, RZ, 0x3c, !PT ;  /* 0x0000000e0f0f8212 */ /* 0x004fc800078e3cff */
[----:B------:R-:W-:-:S04]  /*1d030*/  @!P0 LOP3.LUT R14, R15, R14, RZ, 0x3c, !PT ;  /* 0x0000000e0f0e8212 */ /* 0x000fc800078e3cff */
[----:B------:R-:W-:-:S05]  /*1d040*/  @!P0 LOP3.LUT R15, R15, R14, RZ, 0x3c, !PT ;  /* 0x0000000e0f0f8212 */ /* 0x000fca00078e3cff */
[----:B------:R-:W2:Y:S01]  /*1d050*/  @!P0 LDG.E.U16 R24, [R14.64] ;  /* 0x0000000a0e188981 */ /* 0x000ea2000c1e1500 */
[----:B------:R-:W-:-:S03]  /*1d060*/  PRMT R5, RZ, 0x7610, R5 ;  /* 0x00007610ff057816 */ /* 0x000fc60000000005 */
[----:B--2---:R0:W-:Y:S04]  /*1d070*/  STL [R1+0x188], R24 ;  /* 0x0001881801007387 */ /* 0x0041e80000100800 */
[----:B0-----:R-:W2:Y:S04]  /*1d080*/  LDL.LU R24, [R1+0x18f8] ;  /* 0x0018f80001187983 */ /* 0x001ea80000300800 */
[----:B------:R-:W3:Y:S01]  /*1d090*/  LDL R15, [R1+0xbf0] ;  /* 0x000bf000010f7983 */ /* 0x000ee20000100800 */
[----:B------:R-:W-:Y:S01]  /*1d0a0*/  @!P0 IMAD.MOV.U32 R14, RZ, RZ, R27 ;  /* 0x000000ffff0e8224 */ /* 0x000fe200078e001b */
[----:B------:R-:W-:-:S02]  /*1d0b0*/  PRMT R28, RZ, 0x7610, R28 ;  /* 0x00007610ff1c7816 */ /* 0x000fc4000000001c */
[----:B------:R-:W2:Y:S04]  /*1d0c0*/  LDL R27, [R1+0xb70] ;  /* 0x000b7000011b7983 */ /* 0x000ea80000100800 */
[----:B---3--:R0:W3:Y:S04]  /*1d0d0*/  @!P0 LDG.E.U16 R5, [R14.64] ;  /* 0x0000000a0e058981 */ /* 0x0080e8000c1e1500 */
[----:B0-----:R-:W4:Y:S04]  /*1d0e0*/  LDL R14, [R1+0xbd0] ;  /* 0x000bd000010e7983 */ /* 0x001f280000100800 */
[----:B------:R-:W4:Y:S04]  /*1d0f0*/  LDL R15, [R1+0xbd4] ;  /* 0x000bd400010f7983 */ /* 0x000f280000100800 */
[----:B---3--:R0:W-:Y:S01]  /*1d100*/  STL [R1+0x184], R5 ;  /* 0x0001840501007387 */ /* 0x0081e20000100800 */
[----:B--2---:R-:W-:-:S03]  /*1d110*/  PRMT R24, RZ, 0x7610, R24 ;  /* 0x00007610ff187816 */ /* 0x004fc60000000018 */
[----:B0-----:R-:W2:Y:S01]  /*1d120*/  LDL R5, [R1+0xb74] ;  /* 0x000b740001057983 */ /* 0x001ea20000100800 */
[----:B----4-:R-:W-:-:S04]  /*1d130*/  @!P0 LOP3.LUT R15, R15, R14, RZ, 0x3c, !PT ;  /* 0x0000000e0f0f8212 */ /* 0x010fc800078e3cff */
[----:B------:R-:W-:-:S04]  /*1d140*/  @!P0 LOP3.LUT R14, R15, R14, RZ, 0x3c, !PT ;  /* 0x0000000e0f0e8212 */ /* 0x000fc800078e3cff */
[----:B------:R-:W-:-:S05]  /*1d150*/  @!P0 LOP3.LUT R15, R15, R14, RZ, 0x3c, !PT ;  /* 0x0000000e0f0f8212 */ /* 0x000fca00078e3cff */
[----:B------:R0:W3:Y:S04]  /*1d160*/  @!P0 LDG.E.U16 R28, [R14.64] ;  /* 0x0000000a0e1c8981 */ /* 0x0000e8000c1e1500 */
[----:B0-----:R-:W4:Y:S04]  /*1d170*/  LDL R14, [R1+0xbb0] ;  /* 0x000bb000010e7983 */ /* 0x001f280000100800 */
[----:B------:R-:W4:Y:S02]  /*1d180*/  LDL R15, [R1+0xbb4] ;  /* 0x000bb400010f7983 */ /* 0x000f240000100800 */
[----:B----4-:R-:W-:-:S04]  /*1d190*/  @!P0 LOP3.LUT R15, R15, R14, RZ, 0x3c, !PT ;  /* 0x0000000e0f0f8212 */ /* 0x010fc800078e3cff */
[----:B------:R-:W-:-:S04]  /*1d1a0*/  @!P0 LOP3.LUT R14, R15, R14, RZ, 0x3c, !PT ;  /* 0x0000000e0f0e8212 */ /* 0x000fc800078e3cff */
[----:B------:R-:W-:-:S05]  /*1d1b0*/  @!P0 LOP3.LUT R15, R15, R14, RZ, 0x3c, !PT ;  /* 0x0000000e0f0f8212 */ /* 0x000fca00078e3cff */
[----:B------:R-:W4:Y:S04]  /*1d1c0*/  @!P0 LDG.E.U16 R24, [R14.64] ;  /* 0x0000000a0e188981 */ /* 0x000f28000c1e1500 */
[----:B---3--:R0:W-:Y:S04]  /*1d1d0*/  STL [R1+0x180], R28 ;  /* 0x0001801c01007387 */ /* 0x0081e80000100800 */
[----:B0-----:R-:W3:Y:S04]  /*1d1e0*/  LDL R28, [R1+0xb54] ;  /* 0x000b5400011c7983 */ /* 0x001ee80000100800 */
        /* <DEDUP_REMOVED lines=8> */
[----:B------:R0:W2:Y:S01]  /*1d270*/  @!P0 LDG.E.U16 R6, [R14.64] ;  /* 0x0000000a0e068981 */ /* 0x0000a2000c1e1500 */
[----:B------:R-:W-:Y:S01]  /*1d280*/  PRMT R4, RZ, 0x7610, R4 ;  /* 0x00007610ff047816 */ /* 0x000fe20000000004 */
[----:B0-----:R-:W-:Y:S02]  /*1d290*/  @!P0 IMAD.MOV.U32 R14, RZ, RZ, R5 ;  /* 0x000000ffff0e8224 */ /* 0x001fe400078e0005 */
[----:B------:R-:W-:-:S05]  /*1d2a0*/  @!P0 IMAD.MOV.U32 R15, RZ, RZ, R27 ;  /* 0x000000ffff0f8224 */ /* 0x000fca00078e001b */
[----:B------:R0:W4:Y:S04]  /*1d2b0*/  @!P0 LDG.E.U16 R4, [R14.64] ;  /* 0x0000000a0e048981 */ /* 0x000128000c1e1500 */
[----:B--2---:R1:W-:Y:S04]  /*1d2c0*/  STL [R1+0x178], R6 ;  /* 0x0001780601007387 */ /* 0x0043e80000100800 */
[----:B-1----:R-:W2:Y:S04]  /*1d2d0*/  LDL.LU R6, [R1+0x6c] ;  /* 0x00006c0001067983 */ /* 0x002ea80000300800 */
[----:B0-----:R-:W2:Y:S01]  /*1d2e0*/  LDL R15, [R1+0xb50] ;  /* 0x000b5000010f7983 */ /* 0x001ea20000100800 */
[----:B------:R-:W-:Y:S01]  /*1d2f0*/  PRMT R29, RZ, 0x7610, R29 ;  /* 0x00007610ff1d7816 */ /* 0x000fe2000000001d */
[----:B---3--:R-:W-:-:S02]  /*1d300*/  @!P0 IMAD.MOV.U32 R14, RZ, RZ, R28 ;  /* 0x000000ffff0e8224 */ /* 0x008fc400078e001c */
[----:B------:R-:W3:Y:S04]  /*1d310*/  LDL R27, [R1+0xb14] ;  /* 0x000b1400011b7983 */ /* 0x000ee80000100800 */
[----:B------:R-:W3:Y:S04]  /*1d320*/  LDL.LU R5, [R1+0x7c] ;  /* 0x00007c0001057983 */ /* 0x000ee80000300800 */
[----:B----4-:R-:W-:Y:S04]  /*1d330*/  STL [R1+0x174], R4 ;  /* 0x0001740401007387 */ /* 0x010fe80000100800 */
[----:B------:R-:W4:Y:S04]  /*1d340*/  LDL.LU R28, [R1+0x78] ;  /* 0x00007800011c7983 */ /* 0x000f280000300800 */
[----:B--2---:R0:W2:Y:S04]  /*1d350*/  @!P0 LDG.E.U16 R29, [R14.64] ;  /* 0x0000000a0e1d8981 */ /* 0x0040a8000c1e1500 */
[----:B0-----:R-:W3:Y:S04]  /*1d360*/  LDL R14, [R1+0xb30] ;  /* 0x000b3000010e7983 */ /* 0x001ee80000100800 */
[----:B------:R-:W3:Y:S01]  /*1d370*/  LDL R15, [R1+0xb34] ;  /* 0x000b3400010f7983 */ /* 0x000ee20000100800 */
[----:B------:R-:W-:-:S03]  /*1d380*/  PRMT R3, RZ, 0x7610, R3 ;  /* 0x00007610ff037816 */ /* 0x000fc60000000003 */
[----:B--2---:R0:W-:Y:S01]  /*1d390*/  STL [R1+0x170], R29 ;  /* 0x0001701d01007387 */ /* 0x0041e20000100800 */
[----:B------:R-:W-:-:S03]  /*1d3a0*/  PRMT R23, RZ, 0x7610, R23 ;  /* 0x00007610ff177816 */ /* 0x000fc60000000017 */
[----:B0-----:R-:W2:Y:S01]  /*1d3b0*/  LDL R29, [R1+0xad4] ;  /* 0x000ad400011d7983 */ /* 0x001ea20000100800 */
[----:B---3--:R-:W-:-:S04]  /*1d3c0*/  @!P0 LOP3.LUT R15, R15, R14, RZ, 0x3c, !PT ;  /* 0x0000000e0f0f8212 */ /* 0x008fc800078e3cff */
[----:B------:R-:W-:-:S04]  /*1d3d0*/  @!P0 LOP3.LUT R14, R15, R14, RZ, 0x3c, !PT ;  /* 0x0000000e0f0e8212 */ /* 0x000fc800078e3cff */
[----:B------:R-:W-:-:S05]  /*1d3e0*/  @!P0 LOP3.LUT R15, R15, R14, RZ, 0x3c, !PT ;  /* 0x0000000e0f0f8212 */ /* 0x000fca00078e3cff */
[----:B------:R0:W3:Y:S04]  /*1d3f0*/  @!P0 LDG.E.U16 R3, [R14.64] ;  /* 0x0000000a0e038981 */ /* 0x0000e8000c1e1500 */
[----:B0-----:R-:W2:Y:S01]  /*1d400*/  LDL R15, [R1+0xb10] ;  /* 0x000b1000010f7983 */ /* 0x001ea20000100800 */
[----:B------:R-:W-:-:S05]  /*1d410*/  @!P0 IMAD.MOV.U32 R14, RZ, RZ, R27 ;  /* 0x000000ffff0e8224 */ /* 0x000fca00078e001b */
[----:B--2---:R-:W2:Y:S04]  /*1d420*/  @!P0 LDG.E.U16 R23, [R14.64] ;  /* 0x0000000a0e178981 */ /* 0x004ea8000c1e1500 */
[----:B---3--:R0:W-:Y:S04]  /*1d430*/  STL [R1+0x16c], R3 ;  /* 0x00016c0301007387 */ /* 0x0081e80000100800 */
[----:B0-----:R-:W3:Y:S04]  /*1d440*/  LDL.LU R3, [R1+0x74] ;  /* 0x0000740001037983 */ /* 0x001ee80000300800 */
[----:B------:R-:W3:Y:S04]  /*1d450*/  LDL.LU R27, [R1+0x30] ;  /* 0x00003000011b7983 */ /* 0x000ee80000300800 */
        /* <DEDUP_REMOVED lines=13> */
[----:B------:R-:W-:Y:S01]  /*1d530*/  @!P0 IMAD.MOV.U32 R14, RZ, RZ, R29 ;  /* 0x000000ffff0e8224 */ /* 0x000fe200078e001d */
[----:B------:R-:W-:-:S02]  /*1d540*/  LOP3.LUT R4, R0, 0x20, RZ, 0x3c, !PT ;  /* 0x0000002000047812 */ /* 0x000fc400078e3cff */
[----:B------:R-:W3:Y:S04]  /*1d550*/  LDL.LU R29, [R1+0x70] ;  /* 0x00007000011d7983 */ /* 0x000ee80000300800 */
[----:B--2---:R-:W2:Y:S04]  /*1d560*/  @!P0 LDG.E.U16 R7, [R14.64] ;  /* 0x0000000a0e078981 */ /* 0x004ea8000c1e1500 */
[----:B------:R-:W-:Y:S04]  /*1d570*/  STS.U16 [R0+0x10000], R16 ;  /* 0x0100001000007388 */ /* 0x000fe80000000400 */
        /* <DEDUP_REMOVED lines=12> */
[----:B--2---:R0:W-:Y:S04]  /*1d640*/  STL [R1+0x160], R7 ;  /* 0x0001600701007387 */ /* 0x0041e80000100800 */
[----:B0-----:R-:W2:Y:S04]  /*1d650*/  LDL.LU R7, [R1+0x18e8] ;  /* 0x0018e80001077983 */ /* 0x001ea80000300800 */
[----:B------:R-:W2:Y:S04]  /*1d660*/  LDL R14, [R1+0xab0] ;  /* 0x000ab000010e7983 */ /* 0x000ea80000100800 */
[----:B------:R-:W2:Y:S04]  /*1d670*/  LDL R15, [R1+0xab4] ;  /* 0x000ab400010f7983 */ /* 0x000ea80000100800 */
[----:B------:R-:W3:Y:S01]  /*1d680*/  LDL.LU R6, [R1+0x18e4] ;  /* 0x0018e40001067983 */ /* 0x000ee20000300800 */
[----:B--2---:R-:W-:-:S04]  /*1d690*/  @!P0 LOP3.LUT R15, R15, R14, RZ, 0x3c, !PT ;  /* 0x0000000e0f0f8212 */ /* 0x004fc800078e3cff */
[C---:B------:R-:W-:Y:S02]  /*1d6a0*/  @!P0 LOP3.LUT R14, R15.reuse, R14, RZ, 0x3c, !PT ;  /* 0x0000000e0f0e8212 */ /* 0x040fe400078e3cff */
[----:B---3--:R-:W-:Y:S02]  /*1d6b0*/  PRMT R6, RZ, 0x7610, R6 ;  /* 0x00007610ff067816 */ /* 0x008fe40000000006 */
[----:B------:R-:W-:-:S05]  /*1d6c0*/  @!P0 LOP3.LUT R15, R15, R14, RZ, 0x3c, !PT ;  /* 0x0000000e0f0f8212 */ /* 0x000fca00078e3cff */
[----:B------:R-:W2:Y:S04]  /*1d6d0*/  @!P0 LDG.E.U16 R6, [R14.64] ;  /* 0x0000000a0e068981 */ /* 0x000ea8000c1e1500 */
[----:B------:R-:W-:Y:S04]  /*1d6e0*/  STS.U16 [R4+0x10b00], R5 ;  /* 0x010b000504007388 */ /* 0x000fe80000000400 */
[----:B--2---:R0:W-:Y:S04]  /*1d6f0*/  STL [R1+0x15c], R6 ;  /* 0x00015c0601007387 */ /* 0x0041e80000100800 */
[----:B0-----:R-:W2:Y:S04]  /*1d700*/  LDL.LU R6, [R1+0x18e0] ;  /* 0x0018e00001067983 */ /* 0x001ea80000300800 */
[----:B------:R-:W3:Y:S04]  /*1d710*/  LDL R14, [R1+0xa90] ;  /* 0x000a9000010e7983 */ /* 0x000ee80000100800 */
[----:B------:R-:W3:Y:S04]  /*1d720*/  LDL R15, [R1+0xa94] ;  /* 0x000a9400010f7983 */ /* 0x000ee80000100800 */
[----:B------:R-:W2:Y:S01]  /*1d730*/  LDL.LU R5, [R1+0x18dc] ;  /* 0x0018dc0001057983 */ /* 0x000ea20000300800 */
[----:B---3--:R-:W-:-:S04]  /*1d740*/  @!P0 LOP3.LUT R15, R15, R14, RZ, 0x3c, !PT ;  /* 0x0000000e0f0f8212 */ /* 0x008fc800078e3cff */
[C---:B------:R-:W-:Y:S02]  /*1d750*/  @!P0 LOP3.LUT R14, R15.reuse, R14, RZ, 0x3c, !PT ;  /* 0x0000000e0f0e8212 */ /* 0x040fe400078e3cff */
[----:B--2---:R-:W-:Y:S02]  /*1d760*/  PRMT R5, RZ, 0x7610, R5 ;  /* 0x00007610ff057816 */ /* 0x004fe40000000005 */
        /* <DEDUP_REMOVED lines=9> */
[----:B----4-:R0:W-:Y:S04]  /*1d800*/  STS.U16 [R4+0x10d00], R28 ;  /* 0x010d001c04007388 */ /* 0x0101e80000000400 */
[----:B0-----:R-:W4:Y:S04]  /*1d810*/  LDL R28, [R1+0xa14] ;  /* 0x000a1400011c7983 */ /* 0x001f280000100800 */
[----:B--2---:R0:W-:Y:S04]  /*1d820*/  STL [R1+0x158], R5 ;  /* 0x0001580501007387 */ /* 0x0041e80000100800 */
[----:B0-----:R-:W2:Y:S04]  /*1d830*/  LDL.LU R5, [R1+0x60] ;  /* 0x0000600001057983 */ /* 0x001ea80000300800 */
[----:B------:R-:W-:Y:S04]  /*1d840*/  STS.U16 [R4+0x10f00], R3 ;  /* 0x010f000304007388 */ /* 0x000fe80000000400 */
[----:B---3--:R0:W-:Y:S04]  /*1d850*/  STL [R1+0x154], R6 ;  /* 0x0001540601007387 */ /* 0x0081e80000100800 */
[----:B0-----:R-:W3:Y:S04]  /*1d860*/  LDL.LU R6, [R1+0x18d8] ;  /* 0x0018d80001067983 */ /* 0x001ee80000300800 */
[----:B------:R-:W2:Y:S04]  /*1d870*/  LDL R14, [R1+0xa50] ;  /* 0x000a5000010e7983 */ /* 0x000ea80000100800 */
[----:B------:R-:W2:Y:S04]  /*1d880*/  LDL R15, [R1+0xa54] ;  /* 0x000a5400010f7983 */ /* 0x000ea80000100800 */
[----:B------:R-:W3:Y:S04]  /*1d890*/  LDL.LU R4, [R1+0x18d4] ;  /* 0x0018d40001047983 */ /* 0x000ee80000300800 */
[----:B------:R-:W4:Y:S01]  /*1d8a0*/  LDL.LU R3, [R1+0x18d0] ;  /* 0x0018d00001037983 */ /* 0x000f220000300800 */
[----:B--2---:R-:W-:-:S04]  /*1d8b0*/  @!P0 LOP3.LUT R15, R15, R14, RZ, 0x3c, !PT ;  /* 0x0000000e0f0f8212 */ /* 0x004fc800078e3cff */
[C---:B------:R-:W-:Y:S02]  /*1d8c0*/  @!P0 LOP3.LUT R14, R15.reuse, R14, RZ, 0x3c, !PT ;  /* 0x0000000e0f0e8212 */ /* 0x040fe400078e3cff */
[----:B---3--:R-:W-:Y:S02]  /*1d8d0*/  PRMT R4, RZ, 0x7610, R4 ;  /* 0x00007610ff047816 */ /* 0x008fe40000000004 */
        /* <DEDUP_REMOVED lines=9> */
[----:B------:R0:W-:Y:S04]  /*1d970*/  STS.U16 [R0], R27 ;  /* 0x0000001b00007388 */ /* 0x0001e80000000400 */
[----:B0-----:R-:W4:Y:S04]  /*1d980*/  LDL R27, [R1+0x9d0] ;  /* 0x0009d000011b7983 */ /* 0x001f280000100800 */
[----:B--2---:R0:W-:Y:S04]  /*1d990*/  STL [R1+0x150], R4 ;  /* 0x0001500401007387 */ /* 0x0041e80000100800 */
[----:B0-----:R-:W2:Y:S04]  /*1d9a0*/  LDL R4, [R1+0x9d4] ;  /* 0x0009d40001047983 */ /* 0x001ea80000100800 */
[----:B---3--:R0:W-:Y:S04]  /*1d9b0*/  STL [R1+0x14c], R3 ;  /* 0x00014c0301007387 */ /* 0x0081e80000100800 */
[----:B0-----:R-:W3:Y:S04]  /*1d9c0*/  LDL.LU R3, [R1+0x18cc] ;  /* 0x0018cc0001037983 */ /* 0x001ee80000300800 */
[----:B------:R-:W2:Y:S04]  /*1d9d0*/  LDL.LU R14, [R1+0x68] ;  /* 0x00006800010e7983 */ /* 0x000ea80000300800 */
[----:B------:R-:W4:Y:S01]  /*1d9e0*/  LDL R15, [R1+0xa10] ;  /* 0x000a1000010f7983 */ /* 0x000f220000100800 */
[----:B---3--:R-:W-:-:S03]  /*1d9f0*/  PRMT R3, RZ, 0x7610, R3 ;  /* 0x00007610ff037816 */ /* 0x008fc60000000003 */
[----:B--2---:R0:W-:Y:S02]  /*1da00*/  STS.U16 [R0+0x400], R14 ;  /* 0x0004000e00007388 */ /* 0x0041e40000000400 */
[----:B0-----:R-:W-:Y:S01]  /*1da10*/  @!P0 IMAD.MOV.U32 R14, RZ, RZ, R28 ;  /* 0x000000ffff0e8224 */ /* 0x001fe200078e001c */
[----:B------:R-:W-:Y:S01]  /*1da20*/  PRMT R6, RZ, 0x7610, R6 ;  /* 0x00007610ff067816 */ /* 0x000fe20000000006 */
[----:B------:R-:W2:Y:S04]  /*1da30*/  LDL R28, [R1+0x990] ;  /* 0x00099000011c7983 */ /* 0x000ea80000100800 */
[----:B----4-:R0:W3:Y:S04]  /*1da40*/  @!P0 LDG.E.U16 R3, [R14.64] ;  /* 0x0000000a0e038981 */ /* 0x0100e8000c1e1500 */
[----:B0-----:R-:W4:Y:S04]  /*1da50*/  LDL R14, [R1+0x9f0] ;  /* 0x0009f000010e7983 */ /* 0x001f280000100800 */
[----:B------:R-:W4:Y:S02]  /*1da60*/  LDL R15, [R1+0x9f4] ;  /* 0x0009f400010f7983 */ /* 0x000f240000100800 */
[----:B----4-:R-:W-:-:S04]  /*1da70*/  @!P0 LOP3.LUT R15, R15, R14, RZ, 0x3c, !PT ;  /* 0x0000000e0f0f8212 */ /* 0x010fc800078e3cff */
[----:B------:R-:W-:-:S04]  /*1da80*/  @!P0 LOP3.LUT R14, R15, R14, RZ, 0x3c, !PT ;  /* 0x0000000e0f0e8212 */ /* 0x000fc800078e3cff */
[----:B------:R-:W-:-:S05]  /*1da90*/  @!P0 LOP3.LUT R15, R15, R14, RZ, 0x3c, !PT ;  /* 0x0000000e0f0f8212 */ /* 0x000fca00078e3cff */
[----:B------:R-:W4:Y:S04]  /*1daa0*/  @!P0 LDG.E.U16 R6, [R14.64] ;  /* 0x0000000a0e068981 */ /* 0x000f28000c1e1500 */
[----:B---3--:R0:W-:Y:S04]  /*1dab0*/  STL [R1+0x148], R3 ;  /* 0x0001480301007387 */ /* 0x0081e80000100800 */
[----:B------:R1:W-:Y:S04]  /*1dac0*/  STS.U16 [R0+0x800], R29 ;  /* 0x0008001d00007388 */ /* 0x0003e80000000400 */
[----:B0-----:R-:W3:Y:S04]  /*1dad0*/  LDL R3, [R1+0x994] ;  /* 0x0009940001037983 */ /* 0x001ee80000100800 */
[----:B-1----:R-:W2:Y:S04]  /*1dae0*/  LDL.LU R29, [R1+0x54] ;  /* 0x00005400011d7983 */ /* 0x002ea80000300800 */
[----:B----4-:R0:W-:Y:S04]  /*1daf0*/  STL [R1+0x144], R6 ;  /* 0x0001440601007387 */ /* 0x0101e80000100800 */
[----:B0-----:R-:W4:Y:S04]  /*1db00*/  LDL.LU R6, [R1+0x18c8] ;  /* 0x0018c80001067983 */ /* 0x001f280000300800 */
[----:B------:R-:W2:Y:S01]  /*1db10*/  LDL.LU R15, [R1+0x64] ;  /* 0x00006400010f7983 */ /* 0x000ea20000300800 */
[----:B------:R-:W-:-:S03]  /*1db20*/  @!P0 IMAD.MOV.U32 R14, RZ, RZ, R4 ;  /* 0x000000ffff0e8224 */ /* 0x000fc600078e0004 */
[----:B------:R-:W3:Y:S01]  /*1db30*/  LDL R4, [R1+0x974] ;  /* 0x0009740001047983 */ /* 0x000ee20000100800 */
[----:B----4-:R-:W-:-:S03]  /*1db40*/  PRMT R6, RZ, 0x7610, R6 ;  /* 0x00007610ff067816 */ /* 0x010fc60000000006 */
[----:B--2---:R0:W-:Y:S02]  /*1db50*/  STS.U16 [R0+0xc00], R15 ;  /* 0x000c000f00007388 */ /* 0x0041e40000000400 */
[----:B0-----:R-:W-:Y:S02]  /*1db60*/  @!P0 IMAD.MOV.U32 R15, RZ, RZ, R27 ;  /* 0x000000ffff0f8224 */ /* 0x001fe400078e001b */
[----:B------:R-:W2:Y:S04]  /*1db70*/  LDL R27, [R1+0x970] ;  /* 0x00097000011b7983 */ /* 0x000ea80000100800 */
[----:B------:R-:W4:Y:S04]  /*1db80*/  @!P0 LDG.E.U16 R6, [R14.64] ;  /* 0x0000000a0e068981 */ /* 0x000f28000c1e1500 */
[----:B------:R-:W-:Y:S04]  /*1db90*/  STS.U16 [R0+0x1000], R5 ;  /* 0x0010000500007388 */ /* 0x000fe80000000400 */
[----:B----4-:R0:W-:Y:S04]  /*1dba0*/  STL [R1+0x140], R6 ;  /* 0x0001400601007387 */ /* 0x0101e80000100800 */
[----:B0-----:R-:W4:Y:S04]  /*1dbb0*/  LDL.LU R6, [R1+0x18c4] ;  /* 0x0018c40001067983 */ /* 0x001f280000300800 */
        /* <DEDUP_REMOVED lines=8> */
[----:B--2---:R0:W-:Y:S04]  /*1dc40*/  STL [R1+0x13c], R5 ;  /* 0x00013c0501007387 */ /* 0x0041e80000100800 */
[----:B0-----:R-:W2:Y:S04]  /*1dc50*/  LDL.LU R5, [R1+0x18bc] ;  /* 0x0018bc0001057983 */ /* 0x001ea80000300800 */
[----:B------:R-:W3:Y:S01]  /*1dc60*/  LDL.LU R15, [R1+0x5c] ;  /* 0x00005c00010f7983 */ /* 0x000ee20000300800 */
[----:B------:R-:W-:Y:S01]  /*1dc70*/  PRMT R26, RZ, 0x7610, R26 ;  /* 0x00007610ff1a7816 */ /* 0x000fe2000000001a */
[----:B------:R-:W-:-:S02]  /*1dc80*/  @!P0 IMAD.MOV.U32 R14, RZ, RZ, R3 ;  /* 0x000000ffff0e8224 */ /* 0x000fc400078e0003 */
[----:B------:R-:W2:Y:S04]  /*1dc90*/  LDL R3, [R1+0x954] ;  /* 0x0009540001037983 */ /* 0x000ea80000100800 */
[----:B---3--:R0:W-:Y:S02]  /*1dca0*/  STS.U16 [R0+0x1400], R15 ;  /* 0x0014000f00007388 */ /* 0x0081e40000000400 */
[----:B0-----:R-:W-:Y:S02]  /*1dcb0*/  @!P0 IMAD.MOV.U32 R15, RZ, RZ, R28 ;  /* 0x000000ffff0f8224 */ /* 0x001fe400078e001c */
[----:B------:R-:W3:Y:S04]  /*1dcc0*/  LDL R28, [R1+0x950] ;  /* 0x00095000011c7983 */ /* 0x000ee80000100800 */
[----:B------:R0:W2:Y:S04]  /*1dcd0*/  @!P0 LDG.E.U16 R26, [R14.64] ;  /* 0x0000000a0e1a8981 */ /* 0x0000a8000c1e1500 */
[----:B0-----:R-:W2:Y:S01]  /*1dce0*/  LDL.LU R15, [R1+0x58] ;  /* 0x00005800010f7983 */ /* 0x001ea20000300800 */
[----:B------:R-:W-:Y:S01]  /*1dcf0*/  PRMT R24, RZ, 0x7610, R24 ;  /* 0x00007610ff187816 */ /* 0x000fe20000000018 */
[----:B------:R-:W-:-:S02]  /*1dd00*/  @!P0 IMAD.MOV.U32 R14, RZ, RZ, R4 ;  /* 0x000000ffff0e8224 */ /* 0x000fc400078e0004 */
[----:B--2---:R0:W-:Y:S02]  /*1dd10*/  STS.U16 [R0+0x1800], R15 ;  /* 0x0018000f00007388 */ /* 0x0041e40000000400 */
[----:B0-----:R-:W-:-:S05]  /*1dd20*/  @!P0 IMAD.MOV.U32 R15, RZ, RZ, R27 ;  /* 0x000000ffff0f8224 */ /* 0x001fca00078e001b */
[----:B------:R0:W2:Y:S04]  /*1dd30*/  @!P0 LDG.E.U16 R24, [R14.64] ;  /* 0x0000000a0e188981 */ /* 0x0000a8000c1e1500 */
[----:B------:R-:W-:Y:S04]  /*1dd40*/  STL [R1+0x17cc], R26 ;  /* 0x0017cc1a01007387 */ /* 0x000fe80000100800 */
[----:B------:R-:W-:Y:S01]  /*1dd50*/  STL [R1+0x17d0], R26 ;  /* 0x0017d01a01007387 */ /* 0x000fe20000100800 */
[----:B------:R-:W-:-:S03]  /*1dd60*/  PRMT R22, RZ, 0x7610, R22 ;  /* 0x00007610ff167816 */ /* 0x000fc60000000016 */
[----:B------:R-:W-:Y:S01]  /*1dd70*/  STL [R1+0x1820], R26 ;  /* 0x0018201a01007387 */ /* 0x000fe20000100800 */
[----:B0-----:R-:W-:-:S03]  /*1dd80*/  @!P0 IMAD.MOV.U32 R14, RZ, RZ, R3 ;  /* 0x000000ffff0e8224 */ /* 0x001fc600078e0003 */
[----:B------:R-:W4:Y:S01]  /*1dd90*/  LDL R4, [R1+0x934] ;  /* 0x0009340001047983 */ /* 0x000f220000100800 */
[----:B---3--:R-:W-:-:S03]  /*1dda0*/  @!P0 IMAD.MOV.U32 R15, RZ, RZ, R28 ;  /* 0x000000ffff0f8224 */ /* 0x008fc600078e001c */
[----:B------:R-:W3:Y:S04]  /*1ddb0*/  LDL.LU R27, [R1+0x4c] ;  /* 0x00004c00011b7983 */ /* 0x000ee80000300800 */
[----:B------:R0:W-:Y:S04]  /*1ddc0*/  STS.U16 [R0+0x1c00], R29 ;  /* 0x001c001d00007388 */ /* 0x0001e80000000400 */
[----:B------:R1:W3:Y:S04]  /*1ddd0*/  @!P0 LDG.E.U16 R22, [R14.64] ;  /* 0x0000000a0e168981 */ /* 0x0002e8000c1e1500 */
[----:B--2---:R-:W-:Y:S04]  /*1dde0*/  STL [R1+0x17d4], R24 ;  /* 0x0017d41801007387 */ /* 0x004fe80000100800 */
[----:B------:R-:W-:Y:S04]  /*1ddf0*/  STL [R1+0x17d8], R24 ;  /* 0x0017d81801007387 */ /* 0x000fe80000100800 */
[----:B------:R-:W-:Y:S04]  /*1de00*/  STL [R1+0x17dc], R24 ;  /* 0x0017dc1801007387 */ /* 0x000fe80000100800 */
[----:B------:R-:W-:Y:S04]  /*1de10*/  STL [R1+0x1800], R24 ;  /* 0x0018001801007387 */ /* 0x000fe80000100800 */
[----:B------:R-:W-:Y:S04]  /*1de20*/  STL [R1+0x1850], R24 ;  /* 0x0018501801007387 */ /* 0x000fe80000100800 */
[----:B0-----:R-:W2:Y:S04]  /*1de30*/  LDL R29, [R1+0x910] ;  /* 0x00091000011d7983 */ /* 0x001ea80000100800 */
[----:B------:R-:W2:Y:S04]  /*1de40*/  LDL R28, [R1+0x914] ;  /* 0x00091400011c7983 */ /* 0x000ea80000100800 */
[----:B------:R-:W2:Y:S04]  /*1de50*/  LDL.LU R3, [R1+0x48] ;  /* 0x0000480001037983 */ /* 0x000ea80000300800 */
[----:B-1----:R-:W2:Y:S04]  /*1de60*/  LDL.LU R14, [R1+0x50] ;  /* 0x00005000010e7983 */ /* 0x002ea80000300800 */
[----:B------:R-:W3:Y:S01]  /*1de70*/  LDL R15, [R1+0x930] ;  /* 0x00093000010f7983 */ /* 0x000ee20000100800 */
[----:B------:R-:W-:-:S03]  /*1de80*/  PRMT R20, RZ, 0x7610, R20 ;  /* 0x00007610ff147816 */ /* 0x000fc60000000014 */
[----:B--2---:R4:W-:Y:S02]  /*1de90*/  STS.U16 [R0+0x2000], R14 ;  /* 0x0020000e00007388 */ /* 0x0049e40000000400 */
[----:B----4-:R-:W-:-:S05]  /*1dea0*/  @!P0 IMAD.MOV.U32 R14, RZ, RZ, R4 ;  /* 0x000000ffff0e8224 */ /* 0x010fca00078e0004 */
[----:B---3--:R0:W2:Y:S04]  /*1deb0*/  @!P0 LDG.E.U16 R20, [R14.64] ;  /* 0x0000000a0e148981 */ /* 0x0080a8000c1e1500 */
[----:B------:R-:W-:Y:S04]  /*1dec0*/  STL [R1+0x17e0], R22 ;  /* 0x0017e01601007387 */ /* 0x000fe80000100800 */
[----:B------:R-:W-:Y:S04]  /*1ded0*/  STL [R1+0x17e4], R22 ;  /* 0x0017e41601007387 */ /* 0x000fe80000100800 */
[----:B------:R-:W-:Y:S04]  /*1dee0*/  STL [R1+0x17e8], R22 ;  /* 0x0017e81601007387 */ /* 0x000fe80000100800 */
[----:B------:R-:W-:Y:S04]  /*1def0*/  STL [R1+0x1854], R22 ;  /* 0x0018541601007387 */ /* 0x000fe80000100800 */
[----:B------:R-:W-:Y:S04]  /*1df00*/  STL [R1+0x1858], R22 ;  /* 0x0018581601007387 */ /* 0x000fe80000100800 */
[----:B------:R-:W3:Y:S01]  /*1df10*/  LDL.LU R4, [R1+0x44] ;  /* 0x0000440001047983 */ /* 0x000ee20000300800 */
[----:B------:R-:W-:Y:S01]  /*1df20*/  PRMT R18, RZ, 0x7610, R18 ;  /* 0x00007610ff127816 */ /* 0x000fe20000000012 */
[----:B0-----:R-:W-:-:S02]  /*1df30*/  @!P0 IMAD.MOV.U32 R14, RZ, RZ, R28 ;  /* 0x000000ffff0e8224 */ /* 0x001fc400078e001c */
[----:B------:R0:W-:Y:S01]  /*1df40*/  STS.U16 [R0+0x2400], R27 ;  /* 0x0024001b00007388 */ /* 0x0001e20000000400 */
[----:B------:R-:W-:-:S05]  /*1df50*/  @!P0 IMAD.MOV.U32 R15, RZ, RZ, R29 ;  /* 0x000000ffff0f8224 */ /* 0x000fca00078e001d */
[----:B------:R1:W4:Y:S04]  /*1df60*/  @!P0 LDG.E.U16 R18, [R14.64] ;  /* 0x0000000a0e128981 */ /* 0x000328000c1e1500 */
        /* <DEDUP_REMOVED lines=8> */
[----:B------:R-:W3:Y:S04]  /*1dff0*/  LDL.LU R28, [R1+0x3c] ;  /* 0x00003c00011c7983 */ /* 0x000ee80000300800 */
[----:B------:R-:W3:Y:S04]  /*1e000*/  LDL.LU R29, [R1+0x38] ;  /* 0x00003800011d7983 */ /* 0x000ee80000300800 */
[----:B-1----:R-:W3:Y:S01]  /*1e010*/  LDL R15, [R1+0x8f0] ;  /* 0x0008f000010f7983 */ /* 0x002ee20000100800 */
[----:B------:R-:W-:Y:S01]  /*1e020*/  PRMT R16, RZ, 0x7610, R16 ;  /* 0x00007610ff107816 */ /* 0x000fe20000000010 */
[----:B--2---:R-:W-:-:S05]  /*1e030*/  @!P0 IMAD.MOV.U32 R14, RZ, RZ, R27 ;  /* 0x000000ffff0e8224 */ /* 0x004fca00078e001b */
[----:B---3--:R0:W2:Y:S04]  /*1e040*/  @!P0 LDG.E.U16 R16, [R14.64] ;  /* 0x0000000a0e108981 */ /* 0x0080a8000c1e1500 */
        /* <DEDUP_REMOVED lines=8> */
[----:B------:R1:W-:Y:S04]  /*1e0d0*/  STS.U16 [R0+0x2800], R3 ;  /* 0x0028000300007388 */ /* 0x0003e80000000400 */
[----:B-1----:R-:W3:Y:S04]  /*1e0e0*/  LDL R3, [R1+0x8b4] ;  /* 0x0008b40001037983 */ /* 0x002ee80000100800 */
[----:B------:R-:W4:Y:S04]  /*1e0f0*/  LDL.LU R27, [R1+0x34] ;  /* 0x00003400011b7983 */ /* 0x000f280000300800 */
[----:B0-----:R-:W3:Y:S04]  /*1e100*/  LDL R14, [R1+0x8d0] ;  /* 0x0008d000010e7983 */ /* 0x001ee80000100800 */
[----:B------:R-:W3:Y:S04]  /*1e110*/  LDL R15, [R1+0x8d4] ;  /* 0x0008d400010f7983 */ /* 0x000ee80000100800 */
[----:B------:R0:W-:Y:S04]  /*1e120*/  STS.U16 [R0+0x2c00], R4 ;  /* 0x002c000400007388 */ /* 0x0001e80000000400 */
[----:B--2---:R-:W-:Y:S04]  /*1e130*/  STL [R1+0x1810], R16 ;  /* 0x0018101001007387 */ /* 0x004fe80000100800 */
[----:B------:R-:W-:Y:S04]  /*1e140*/  STL [R1+0x1814], R16 ;  /* 0x0018141001007387 */ /* 0x000fe80000100800 */
[----:B------:R-:W-:Y:S04]  /*1e150*/  STL [R1+0x1818], R16 ;  /* 0x0018181001007387 */ /* 0x000fe80000100800 */
[----:B------:R-:W-:Y:S04]  /*1e160*/  STL [R1+0x181c], R16 ;  /* 0x00181c1001007387 */ /* 0x000fe80000100800 */
[----:B------:R-:W-:Y:S04]  /*1e170*/  STL [R1+0x183c], R16 ;  /* 0x00183c1001007387 */ /* 0x000fe80000100800 */
[----:B------:R-:W-:Y:S04]  /*1e180*/  STL [R1+0x1840], R16 ;  /* 0x0018401001007387 */ /* 0x000fe80000100800 */
[----:B------:R-:W-:Y:S04]  /*1e190*/  STL [R1+0x1844], R16 ;  /* 0x0018441001007387 */ /* 0x000fe80000100800 */
[----:B0-----:R-:W2:Y:S01]  /*1e1a0*/  LDL.LU R4, [R1+0x18b8] ;  /* 0x0018b80001047983 */ /* 0x001ea20000300800 */
[----:B---3--:R-:W-:-:S04]  /*1e1b0*/  @!P0 LOP3.LUT R15, R15, R14, RZ, 0x3c, !PT ;  /* 0x0000000e0f0f8212 */ /* 0x008fc800078e3cff */
[----:B------:R-:W-:-:S04]  /*1e1c0*/  @!P0 LOP3.LUT R14, R15, R14, RZ, 0x3c, !PT ;  /* 0x0000000e0f0e8212 */ /* 0x000fc800078e3cff */
[----:B------:R-:W-:Y:S02]  /*1e1d0*/  @!P0 LOP3.LUT R15, R15, R14, RZ, 0x3c, !PT ;  /* 0x0000000e0f0f8212 */ /* 0x000fe400078e3cff */
[----:B--2---:R-:W-:-:S06]  /*1e1e0*/  PRMT R4, RZ, 0x7610, R4 ;  /* 0x00007610ff047816 */ /* 0x004fcc0000000004 */
[----:B------:R-:W2:Y:S04]  /*1e1f0*/  @!P0 LDG.E.U16 R4, [R14.64] ;  /* 0x0000000a0e048981 */ /* 0x000ea8000c1e1500 */
[----:B--2---:R0:W-:Y:S04]  /*1e200*/  STL [R1+0x138], R4 ;  /* 0x0001380401007387 */ /* 0x0041e80000100800 */
[----:B0-----:R-:W2:Y:S04]  /*1e210*/  LDL.LU R4, [R1+0x18b4] ;  /* 0x0018b40001047983 */ /* 0x001ea80000300800 */
[----:B------:R-:W3:Y:S04]  /*1e220*/  LDL.LU R14, [R1+0x40] ;  /* 0x00004000010e7983 */ /* 0x000ee80000300800 */
[----:B------:R-:W2:Y:S01]  /*1e230*/  LDL R15, [R1+0x8b0] ;  /* 0x0008b000010f7983 */ /* 0x000ea20000100800 */
[----:B------:R-:W-:-:S03]  /*1e240*/  PRMT R2, RZ, 0x7610, R2 ;  /* 0x00007610ff027816 */ /* 0x000fc60000000002 */
[----:B---3--:R0:W-:Y:S02]  /*1e250*/  STS.U16 [R0+0x3000], R14 ;  /* 0x0030000e00007388 */ /* 0x0081e40000000400 */
[----:B0-----:R-:W-:Y:S01]  /*1e260*/  @!P0 IMAD.MOV.U32 R14, RZ, RZ, R3 ;  /* 0x000000ffff0e8224 */ /* 0x001fe200078e0003 */
[----:B--2---:R-:W-:Y:S01]  /*1e270*/  PRMT R4, RZ, 0x7610, R4 ;  /* 0x00007610ff047816 */ /* 0x004fe20000000004 */
[----:B------:R-:W2:Y:S04]  /*1e280*/  LDL R3, [R1+0x830] ;  /* 0x0008300001037983 */ /* 0x000ea80000100800 */
[----:B------:R0:W3:Y:S04]  /*1e290*/  @!P0 LDG.E.U16 R2, [R14.64] ;  /* 0x0000000a0e028981 */ /* 0x0000e8000c1e1500 */
[----:B0-----:R-:W2:Y:S04]  /*1e2a0*/  LDL R14, [R1+0x890] ;  /* 0x00089000010e7983 */ /* 0x001ea80000100800 */
[----:B------:R-:W2:Y:S02]  /*1e2b0*/  LDL R15, [R1+0x894] ;  /* 0x00089400010f7983 */ /* 0x000ea40000100800 */
[----:B--2---:R-:W-:-:S04]  /*1e2c0*/  @!P0 LOP3.LUT R15, R15, R14, RZ, 0x3c, !PT ;  /* 0x0000000e0f0f8212 */ /* 0x004fc800078e3cff */
[----:B------:R-:W-:-:S04]  /*1e2d0*/  @!P0 LOP3.LUT R14, R15, R14, RZ, 0x3c, !PT ;  /* 0x0000000e0f0e8212 */ /* 0x000fc800078e3cff */
[----:B------:R-:W-:-:S05]  /*1e2e0*/  @!P0 LOP3.LUT R15, R15, R14, RZ, 0x3c, !PT ;  /* 0x0000000e0f0f8212 */ /* 0x000fca00078e3cff */
[----:B------:R-:W2:Y:S04]  /*1e2f0*/  @!P0 LDG.E.U16 R4, [R14.64] ;  /* 0x0000000a0e048981 */ /* 0x000ea8000c1e1500 */
[----:B---3--:R0:W-:Y:S04]  /*1e300*/  STL [R1+0x134], R2 ;  /* 0x0001340201007387 */ /* 0x0081e80000100800 */
[----:B------:R1:W-:Y:S04]  /*1e310*/  STS.U16 [R0+0x3400], R28 ;  /* 0x0034001c00007388 */ /* 0x0003e80000000400 */
[----:B0-----:R-:W3:Y:S04]  /*1e320*/  LDL R2, [R1+0x834] ;  /* 0x0008340001027983 */ /* 0x001ee80000100800 */
[----:B-1----:R-:W3:Y:S04]  /*1e330*/  LDL.LU R28, [R1+0x24] ;  /* 0x00002400011c7983 */ /* 0x002ee80000300800 */
[----:B--2---:R0:W-:Y:S04]  /*1e340*/  STL [R1+0x130], R4 ;  /* 0x0001300401007387 */ /* 0x0041e80000100800 */
[----:B0-----:R-:W2:Y:S04]  /*1e350*/  LDL.LU R4, [R1+0x18b0] ;  /* 0x0018b00001047983 */ /* 0x001ea80000300800 */
[----:B------:R-:W2:Y:S04]  /*1e360*/  LDL R14, [R1+0x870] ;  /* 0x00087000010e7983 */ /* 0x000ea80000100800 */
[----:B------:R-:W2:Y:S01]  /*1e370*/  LDL R15, [R1+0x874] ;  /* 0x00087400010f7983 */ /* 0x000ea20000100800 */
[----:B------:R-:W-:-:S03]  /*1e380*/  PRMT R5, RZ, 0x7610, R5 ;  /* 0x00007610ff057816 */ /* 0x000fc60000000005 */
[----:B------:R0:W-:Y:S04]  /*1e390*/  STS.U16 [R0+0x3800], R29 ;  /* 0x0038001d00007388 */ /* 0x0001e80000000400 */
[----:B0-----:R-:W3:Y:S01]  /*1e3a0*/  LDL.LU R29, [R1+0x20] ;  /* 0x00002000011d7983 */ /* 0x001ee20000300800 */
[----:B--2---:R-:W-:-:S04]  /*1e3b0*/  @!P0 LOP3.LUT R15, R15, R14, RZ, 0x3c, !PT ;  /* 0x0000000e0f0f8212 */ /* 0x004fc800078e3cff */
[----:B------:R-:W-:-:S04]  /*1e3c0*/  @!P0 LOP3.LUT R14, R15, R14, RZ, 0x3c, !PT ;  /* 0x0000000e0f0e8212 */ /* 0x000fc800078e3cff */
[----:B------:R-:W-:-:S05]  /*1e3d0*/  @!P0 LOP3.LUT R15, R15, R14, RZ, 0x3c, !PT ;  /* 0x0000000e0f0f8212 */ /* 0x000fca00078e3cff */
[----:B------:R0:W2:Y:S04]  /*1e3e0*/  @!P0 LDG.E.U16 R5, [R14.64] ;  /* 0x0000000a0e058981 */ /* 0x0000a8000c1e1500 */
[----:B0-----:R-:W3:Y:S04]  /*1e3f0*/  LDL R14, [R1+0x850] ;  /* 0x00085000010e7983 */ /* 0x001ee80000100800 */
[----:B------:R-:W3:Y:S01]  /*1e400*/  LDL R15, [R1+0x854] ;  /* 0x00085400010f7983 */ /* 0x000ee20000100800 */
[----:B------:R-:W-:-:S03]  /*1e410*/  PRMT R4, RZ, 0x7610, R4 ;  /* 0x00007610ff047816 */ /* 0x000fc60000000004 */
[----:B----4-:R0:W-:Y:S04]  /*1e420*/  STS.U16 [R0+0x3c00], R27 ;  /* 0x003c001b00007388 */ /* 0x0101e80000000400 */
[----:B0-----:R-:W4:Y:S04]  /*1e430*/  LDL R27, [R1+0x814] ;  /* 0x00081400011b7983 */ /* 0x001f280000100800 */
[----:B--2---:R0:W-:Y:S04]  /*1e440*/  STL [R1+0x12c], R5 ;  /* 0x00012c0501007387 */ /* 0x0041e80000100800 */
[----:B0-----:R-:W2:Y:S01]  /*1e450*/  LDL.LU R5, [R1+0x1c] ;  /* 0x00001c0001057983 */ /* 0x001ea20000300800 */
[----:B---3--:R-:W-:-:S04]  /*1e460*/  @!P0 LOP3.LUT R15, R15, R14, RZ, 0x3c, !PT ;  /* 0x0000000e0f0f8212 */ /* 0x008fc800078e3cff */
[----:B------:R-:W-:-:S04]  /*1e470*/  @!P0 LOP3.LUT R14, R15, R14, RZ, 0x3c, !PT ;  /* 0x0000000e0f0e8212 */ /* 0x000fc800078e3cff */
[----:B------:R-:W-:-:S05]  /*1e480*/  @!P0 LOP3.LUT R15, R15, R14, RZ, 0x3c, !PT ;  /* 0x0000000e0f0f8212 */ /* 0x000fca00078e3cff */
[----:B------:R0:W3:Y:S04]  /*1e490*/  @!P0 LDG.E.U16 R4, [R14.64] ;  /* 0x0000000a0e048981 */ /* 0x0000e8000c1e1500 */
[----:B0-----:R-:W2:Y:S01]  /*1e4a0*/  LDL.LU R15, [R1+0x2c] ;  /* 0x00002c00010f7983 */ /* 0x001ea20000300800 */
[----:B------:R-:W-:Y:S01]  /*1e4b0*/  PRMT R17, RZ, 0x7610, R17 ;  /* 0x00007610ff117816 */ /* 0x000fe20000000011 */
[----:B------:R-:W-:Y:S02]  /*1e4c0*/  @!P0 IMAD.MOV.U32 R14, RZ, RZ, R2 ;  /* 0x000000ffff0e8224 */ /* 0x000fe400078e0002 */
[----:B---3--:R0:W-:Y:S04]  /*1e4d0*/  STL [R1+0x128], R4 ;  /* 0x0001280401007387 */ /* 0x0081e80000100800 */
[----:B--2---:R1:W-:Y:S04]  /*1e4e0*/  STS.U16 [R0+0x4000], R15 ;  /* 0x0040000f00007388 */ /* 0x0043e80000000400 */
[----:B0-----:R-:W2:Y:S01]  /*1e4f0*/  LDL.LU R4, [R1+0x18] ;  /* 0x0000180001047983 */ /* 0x001ea20000300800 */
[----:B-1----:R-:W-:-:S03]  /*1e500*/  @!P0 IMAD.MOV.U32 R15, RZ, RZ, R3 ;  /* 0x000000ffff0f8224 */ /* 0x002fc600078e0003 */
[----:B------:R-:W3:Y:S04]  /*1e510*/  LDL.LU R3, [R1+0x14] ;  /* 0x0000140001037983 */ /* 0x000ee80000300800 */
[----:B------:R-:W2:Y:S04]  /*1e520*/  LDL.LU R2, [R1+0x10] ;  /* 0x0000100001027983 */ /* 0x000ea80000300800 */
[----:B------:R0:W2:Y:S04]  /*1e530*/  @!P0 LDG.E.U16 R17, [R14.64] ;  /* 0x0000000a0e118981 */ /* 0x0000a8000c1e1500 */
[----:B0-----:R-:W3:Y:S04]  /*1e540*/  LDL.LU R14, [R1+0x28] ;  /* 0x00002800010e7983 */ /* 0x001ee80000300800 */
[----:B------:R-:W4:Y:S01]  /*1e550*/  LDL R15, [R1+0x810] ;  /* 0x00081000010f7983 */ /* 0x000f220000100800 */
[----:B------:R-:W-:-:S03]  /*1e560*/  PRMT R19, RZ, 0x7610, R19 ;  /* 0x00007610ff137816 */ /* 0x000fc60000000013 */
[----:B--2---:R-:W-:Y:S04]  /*1e570*/  STL [R1+0x1824], R17 ;  /* 0x0018241101007387 */ /* 0x004fe80000100800 */
[----:B------:R-:W-:Y:S04]  /*1e580*/  STL [R1+0x1848], R17 ;  /* 0x0018481101007387 */ /* 0x000fe80000100800 */
[----:B---3--:R4:W-:Y:S04]  /*1e590*/  STS.U16 [R0+0x4400], R14 ;  /* 0x0044000e00007388 */ /* 0x0089e80000000400 */
[----:B------:R-:W-:Y:S01]  /*1e5a0*/  STL [R1+0x184c], R17 ;  /* 0x00184c1101007387 */ /* 0x000fe20000100800 */
[----:B----4-:R-:W-:-:S03]  /*1e5b0*/  @!P0 IMAD.MOV.U32 R14, RZ, RZ, R27 ;  /* 0x000000ffff0e8224 */ /* 0x010fc600078e001b */
[----:B------:R-:W2:Y:S04]  /*1e5c0*/  LDL.LU R27, [R1+0xc] ;  /* 0x00000c00011b7983 */ /* 0x000ea80000300800 */
[----:B------:R0:W3:Y:S04]  /*1e5d0*/  @!P0 LDG.E.U16 R19, [R14.64] ;  /* 0x0000000a0e138981 */ /* 0x0000e8000c1e1500 */
[----:B0-----:R-:W4:Y:S04]  /*1e5e0*/  LDL R14, [R1+0x7f0] ;  /* 0x0007f000010e7983 */ /* 0x001f280000100800 */
[----:B------:R-:W4:Y:S01]  /*1e5f0*/  LDL R15, [R1+0x7f4] ;  /* 0x0007f400010f7983 */ /* 0x000f220000100800 */
[----:B------:R-:W-:-:S03]  /*1e600*/  PRMT R21, RZ, 0x7610, R21 ;  /* 0x00007610ff157816 */ /* 0x000fc60000000015 */
[----:B------:R0:W-:Y:S04]  /*1e610*/  STS.U16 [R0+0x4800], R28 ;  /* 0x0048001c00007388 */ /* 0x0001e80000000400 */
[----:B0-----:R-:W2:Y:S01]  /*1e620*/  LDL.LU R28, [R1+0x8] ;  /* 0x00000800011c7983 */ /* 0x001ea20000300800 */
[----:B----4-:R-:W-:-:S04]  /*1e630*/  @!P0 LOP3.LUT R15, R15, R14, RZ, 0x3c, !PT ;  /* 0x0000000e0f0f8212 */ /* 0x010fc800078e3cff */
[----:B------:R-:W-:-:S04]  /*1e640*/  @!P0 LOP3.LUT R14, R15, R14, RZ, 0x3c, !PT ;  /* 0x0000000e0f0e8212 */ /* 0x000fc800078e3cff */
[----:B------:R-:W-:-:S05]  /*1e650*/  @!P0 LOP3.LUT R15, R15, R14, RZ, 0x3c, !PT ;  /* 0x0000000e0f0f8212 */ /* 0x000fca00078e3cff */
[----:B------:R0:W4:Y:S04]  /*1e660*/  @!P0 LDG.E.U16 R21, [R14.64] ;  /* 0x0000000a0e158981 */ /* 0x000128000c1e1500 */
[----:B0-----:R-:W2:Y:S04]  /*1e670*/  LDL R14, [R1+0x7d0] ;  /* 0x0007d000010e7983 */ /* 0x001ea80000100800 */
        /* <DEDUP_REMOVED lines=8> */
[----:B0-----:R-:W2:Y:S04]  /*1e700*/  LDL R14, [R1+0x7b0] ;  /* 0x0007b000010e7983 */ /* 0x001ea80000100800 */
[----:B------:R-:W2:Y:S01]  /*1e710*/  LDL R15, [R1+0x7b4] ;  /* 0x0007b400010f7983 */ /* 0x000ea20000100800 */
[----:B------:R-:W-:-:S03]  /*1e720*/  PRMT R25, RZ, 0x7610, R25 ;  /* 0x00007610ff197816 */ /* 0x000fc60000000019 */
[----:B------:R0:W-:Y:S04]  /*1e730*/  STS.U16 [R0+0x5000], R5 ;  /* 0x0050000500007388 */ /* 0x0001e80000000400 */
[----:B0-----:R-:W3:Y:S04]  /*1e740*/  LDL.LU R5, [R1+0x18ac] ;  /* 0x0018ac0001057983 */ /* 0x001ee80000300800 */
[----:B------:R0:W-:Y:S01]  /*1e750*/  STS.U16 [R0+0x5400], R4 ;  /* 0x0054000400007388 */ /* 0x0001e20000000400 */
[----:B--2---:R-:W-:-:S04]  /*1e760*/  @!P0 LOP3.LUT R15, R15, R14, RZ, 0x3c, !PT ;  /* 0x0000000e0f0f8212 */ /* 0x004fc800078e3cff */
[----:B------:R-:W-:-:S04]  /*1e770*/  @!P0 LOP3.LUT R14, R15, R14, RZ, 0x3c, !PT ;  /* 0x0000000e0f0e8212 */ /* 0x000fc800078e3cff */
[----:B------:R-:W-:-:S05]  /*1e780*/  @!P0 LOP3.LUT R15, R15, R14, RZ, 0x3c, !PT ;  /* 0x0000000e0f0f8212 */ /* 0x000fca00078e3cff */
[----:B------:R1:W2:Y:S04]  /*1e790*/  @!P0 LDG.E.U16 R25, [R14.64] ;  /* 0x0000000a0e198981 */ /* 0x0002a8000c1e1500 */
[----:B-1----:R-:W2:Y:S04]  /*1e7a0*/  LDL R14, [R1+0x790] ;  /* 0x00079000010e7983 */ /* 0x002ea80000100800 */
[----:B------:R-:W2:Y:S04]  /*1e7b0*/  LDL R15, [R1+0x794] ;  /* 0x00079400010f7983 */ /* 0x000ea80000100800 */
[----:B0-----:R-:W3:Y:S01]  /*1e7c0*/  LDL.LU R4, [R1+0x18a8] ;  /* 0x0018a80001047983 */ /* 0x001ee20000300800 */
        /* <DEDUP_REMOVED lines=25> */
[----:B------:R0:W-:Y:S04]  /*1e960*/  STS.U16 [R0+0x5c00], R2 ;  /* 0x005c000200007388 */ /* 0x0001e80000000400 */
[----:B0-----:R-:W3:Y:S04]  /*1e970*/  LDL R2, [R1+0x6d4] ;  /* 0x0006d40001027983 */ /* 0x001ee80000100800 */
        /* <DEDUP_REMOVED lines=35> */
[----:B------:R-:W3:Y:S04]  /*1ebb0*/  LDL.LU R14, [R1] ;  /* 0x00000000010e7983 */ /* 0x000ee80000300800 */
[----:B------:R-:W4:Y:S01]  /*1ebc0*/  LDL R15, [R1+0x6d0] ;  /* 0x0006d000010f7983 */ /* 0x000f220000100800 */
[----:B--2---:R-:W-:-:S03]  /*1ebd0*/  PRMT R29, RZ, 0x7610, R29 ;  /* 0x00007610ff1d7816 */ /* 0x004fc6000000001d */
[----:B---3--:R0:W-:Y:S02]  /*1ebe0*/  STS.U16 [R0+0x6c00], R14 ;  /* 0x006c000e00007388 */ /* 0x0081e40000000400 */
[----:B0-----:R-:W-:Y:S02]  /*1ebf0*/  @!P0 IMAD.MOV.U32 R14, RZ, RZ, R2 ;  /* 0x000000ffff0e8224 */ /* 0x001fe400078e0002 */
[----:B------:R-:W2:Y:S04]  /*1ec00*/  LDL R2, [R1+0x654] ;  /* 0x0006540001027983 */ /* 0x000ea80000100800 */
[----:B----4-:R-:W3:Y:S04]  /*1ec10*/  @!P0 LDG.E.U16 R29, [R14.64] ;  /* 0x0000000a0e1d8981 */ /* 0x010ee8000c1e1500 */
        /* <DEDUP_REMOVED lines=28> */
[----:B0-----:R-:W2:Y:S01]  /*1ede0*/  LDL.LU R3, [R1+0x1874] ;  /* 0x0018740001037983 */ /* 0x001ea20000300800 */
[----:B------:R-:W-:-:S03]  /*1edf0*/  PRMT R4, RZ, 0x7610, R4 ;  /* 0x00007610ff047816 */ /* 0x000fc60000000004 */
[----:B--2---:R0:W-:Y:S04]  /*1ee00*/  STS.U16 [R0+0x7c00], R3 ;  /* 0x007c000300007388 */ /* 0x0041e80000000400 */
[----:B0-----:R-:W2:Y:S04]  /*1ee10*/  LDL R3, [R1+0x650] ;  /* 0x0006500001037983 */ /* 0x001ea80000100800 */
[----:B--2---:R-:W2:Y:S04]  /*1ee20*/  @!P0 LDG.E.U16 R4, [R2.64] ;  /* 0x0000000a02048981 */ /* 0x004ea8000c1e1500 */
        /* <DEDUP_REMOVED lines=22> */
[----:B---3--:R-:W-:Y:S01]  /*1ef90*/  @!P0 IMAD.MOV.U32 R2, RZ, RZ, R24 ;  /* 0x000000ffff028224 */ /* 0x008fe200078e0018 */
[----:B------:R-:W-:-:S02]  /*1efa0*/  PRMT R16, RZ, 0x7610, R16 ;  /* 0x00007610ff107816 */ /* 0x000fc40000000010 */
[----:B------:R-:W3:Y:S04]  /*1efb0*/  LDL R24, [R1+0x570] ;  /* 0x0005700001187983 */ /* 0x000ee80000100800 */
[----:B--2---:R0:W2:Y:S04]  /*1efc0*/  @!P0 LDG.E.U16 R18, [R2.64] ;  /* 0x0000000a02128981 */ /* 0x0040a8000c1e1500 */
[----:B0-----:R-:W3:Y:S04]  /*1efd0*/  LDL R2, [R1+0x5d0] ;  /* 0x0005d00001027983 */ /* 0x001ee80000100800 */
[----:B------:R-:W3:Y:S04]  /*1efe0*/  LDL R3, [R1+0x5d4] ;  /* 0x0005d40001037983 */ /* 0x000ee80000100800 */
[----:B--2---:R0:W-:Y:S01]  /*1eff0*/  STL [R1+0xa8], R18 ;  /* 0x0000a81201007387 */ /* 0x0041e20000100800 */
[----:B------:R-:W-:-:S03]  /*1f000*/  PRMT R22, RZ, 0x7610, R22 ;  /* 0x00007610ff167816 */ /* 0x000fc60000000016 */
[----:B0-----:R-:W2:Y:S01]  /*1f010*/  LDL R18, [R1+0x574] ;  /* 0x0005740001127983 */ /* 0x001ea20000100800 */
[----:B---3--:R-:W-:-:S04]  /*1f020*/  @!P0 LOP3.LUT R3, R3, R2, RZ, 0x3c, !PT ;  /* 0x0000000203038212 */ /* 0x008fc800078e3cff */
[----:B------:R-:W-:-:S04]  /*1f030*/  @!P0 LOP3.LUT R2, R3, R2, RZ, 0x3c, !PT ;  /* 0x0000000203028212 */ /* 0x000fc800078e3cff */
[----:B------:R-:W-:-:S05]  /*1f040*/  @!P0 LOP3.LUT R3, R3, R2, RZ, 0x3c, !PT ;  /* 0x0000000203038212 */ /* 0x000fca00078e3cff */
[----:B------:R0:W3:Y:S04]  /*1f050*/  @!P0 LDG.E.U16 R16, [R2.64] ;  /* 0x0000000a02108981 */ /* 0x0000e8000c1e1500 */
[----:B0-----:R-:W2:Y:S04]  /*1f060*/  LDL R2, [R1+0x5b0] ;  /* 0x0005b00001027983 */ /* 0x001ea80000100800 */
[----:B------:R-:W2:Y:S04]  /*1f070*/  LDL R3, [R1+0x5b4] ;  /* 0x0005b40001037983 */ /* 0x000ea80000100800 */
[----:B---3--:R0:W-:Y:S04]  /*1f080*/  STL [R1+0xa4], R16 ;  /* 0x0000a41001007387 */ /* 0x0081e80000100800 */
[----:B0-----:R-:W3:Y:S01]  /*1f090*/  LDL.LU R16, [R1+0x80] ;  /* 0x0000800001107983 */ /* 0x001ee20000300800 */
        /* <DEDUP_REMOVED lines=10> */
[----:B------:R0:W2:Y:S01]  /*1f140*/  @!P0 LDG.E.U16 R13, [R2.64] ;  /* 0x0000000a020d8981 */ /* 0x0000a2000c1e1500 */
[----:B------:R-:W-:-:S03]  /*1f150*/  PRMT R17, RZ, 0x7610, R17 ;  /* 0x00007610ff117816 */ /* 0x000fc60000000011 */
[----:B------:R1:W-:Y:S01]  /*1f160*/  STL [R1+0xa0], R22 ;  /* 0x0000a01601007387 */ /* 0x0003e20000100800 */
[----:B0-----:R-:W-:Y:S02]  /*1f170*/  @!P0 IMAD.MOV.U32 R2, RZ, RZ, R18 ;  /* 0x000000ffff028224 */ /* 0x001fe400078e0012 */
[----:B------:R-:W-:Y:S01]  /*1f180*/  @!P0 IMAD.MOV.U32 R3, RZ, RZ, R24 ;  /* 0x000000ffff038224 */ /* 0x000fe200078e0018 */
[----:B-1----:R-:W3:Y:S04]  /*1f190*/  LDL.LU R22, [R1+0x84] ;  /* 0x0000840001167983 */ /* 0x002ee80000300800 */
[----:B------:R0:W3:Y:S04]  /*1f1a0*/  @!P0 LDG.E.U16 R17, [R2.64] ;  /* 0x0000000a02118981 */ /* 0x0000e8000c1e1500 */
[----:B--2---:R1:W-:Y:S04]  /*1f1b0*/  STL [R1+0x9c], R13 ;  /* 0x00009c0d01007387 */ /* 0x0043e80000100800 */
[----:B-1----:R-:W2:Y:S04]  /*1f1c0*/  LDL.LU R13, [R1+0x1864] ;  /* 0x00186400010d7983 */ /* 0x002ea80000300800 */
[----:B0-----:R-:W2:Y:S04]  /*1f1d0*/  LDL R2, [R1+0x550] ;  /* 0x0005500001027983 */ /* 0x001ea80000100800 */
[----:B------:R-:W2:Y:S01]  /*1f1e0*/  LDL R3, [R1+0x554] ;  /* 0x0005540001037983 */ /* 0x000ea20000100800 */
[----:B------:R-:W-:-:S03]  /*1f1f0*/  PRMT R20, RZ, 0x7610, R20 ;  /* 0x00007610ff147816 */ /* 0x000fc60000000014 */
[----:B---3--:R0:W-:Y:S04]  /*1f200*/  STL [R1+0x98], R17 ;  /* 0x0000981101007387 */ /* 0x0081e80000100800 */
[----:B0-----:R-:W3:Y:S04]  /*1f210*/  LDL R17, [R1+0x514] ;  /* 0x0005140001117983 */ /* 0x001ee80000100800 */
[----:B------:R-:W3:Y:S04]  /*1f220*/  LDL.LU R18, [R1+0x88] ;  /* 0x0000880001127983 */ /* 0x000ee80000300800 */
[----:B------:R-:W3:Y:S01]  /*1f230*/  LDL.LU R24, [R1+0x8c] ;  /* 0x00008c0001187983 */ /* 0x000ee20000300800 */
        /* <DEDUP_REMOVED lines=11> */
[----:B------:R1:W-:Y:S04]  /*1f2f0*/  STL [R1+0x94], R20 ;  /* 0x0000941401007387 */ /* 0x0003e80000100800 */
[----:B------:R0:W-:Y:S04]  /*1f300*/  STS.U16 [R0+0xa000], R11 ;  /* 0x00a0000b00007388 */ /* 0x0001e80000000400 */
[----:B-1----:R-:W3:Y:S04]  /*1f310*/  LDL.LU R20, [R1+0xc0] ;  /* 0x0000c00001147983 */ /* 0x002ee80000300800 */
[----:B0-----:R-:W4:Y:S04]  /*1f320*/  LDL R11, [R1+0x4f4] ;  /* 0x0004f400010b7983 */ /* 0x001f280000100800 */
[----:B------:R-:W4:Y:S04]  /*1f330*/  LDL R3, [R1+0x510] ;  /* 0x0005100001037983 */ /* 0x000f280000100800 */
[----:B------:R-:W-:Y:S04]  /*1f340*/  STS.U16 [R0+0xa400], R10 ;  /* 0x00a4000a00007388 */ /* 0x000fe80000000400 */
[----:B--2---:R0:W-:Y:S04]  /*1f350*/  STL [R1+0x90], R26 ;  /* 0x0000901a01007387 */ /* 0x0041e80000100800 */
[----:B0-----:R-:W2:Y:S04]  /*1f360*/  LDL.LU R26, [R1+0xc4] ;  /* 0x0000c400011a7983 */ /* 0x001ea80000300800 */
[----:B------:R-:W2:Y:S01]  /*1f370*/  LDL R10, [R1+0x4f0] ;  /* 0x0004f000010a7983 */ /* 0x000ea20000100800 */
[----:B---3--:R-:W-:-:S03]  /*1f380*/  @!P0 IMAD.MOV.U32 R2, RZ, RZ, R17 ;  /* 0x000000ffff028224 */ /* 0x008fc600078e0011 */
[----:B------:R0:W-:Y:S04]  /*1f390*/  STS.U16 [R0+0x9000], R8 ;  /* 0x0090000800007388 */ /* 0x0001e80000000400 */
[----:B------:R1:W-:Y:S04]  /*1f3a0*/  STS.U16 [R0+0x8c00], R7 ;  /* 0x008c000700007388 */ /* 0x0003e80000000400 */
[----:B------:R3:W-:Y:S01]  /*1f3b0*/  STS.U16 [R0+0xa800], R16 ;  /* 0x00a8001000007388 */ /* 0x0007e20000000400 */
[----:B0-----:R-:W-:-:S03]  /*1f3c0*/  PRMT R8, RZ, 0x7610, R8 ;  /* 0x00007610ff087816 */ /* 0x001fc60000000008 */
[----:B------:R-:W2:Y:S01]  /*1f3d0*/  LDL R17, [R1+0x494] ;  /* 0x0004940001117983 */ /* 0x000ea20000100800 */
[----:B-1----:R-:W-:-:S03]  /*1f3e0*/  PRMT R7, RZ, 0x7610, R7 ;  /* 0x00007610ff077816 */ /* 0x002fc60000000007 */
[----:B----4-:R0:W4:Y:S04]  /*1f3f0*/  @!P0 LDG.E.U16 R8, [R2.64] ;  /* 0x0000000a02088981 */ /* 0x010128000c1e1500 */
[----:B---3--:R-:W3:Y:S01]  /*1f400*/  LDL.LU R16, [R1+0xc8] ;  /* 0x0000c80001107983 */ /* 0x008ee20000300800 */
[----:B0-----:R-:W-:-:S03]  /*1f410*/  @!P0 IMAD.MOV.U32 R2, RZ, RZ, R11 ;  /* 0x000000ffff028224 */ /* 0x001fc600078e000b */
[----:B------:R0:W-:Y:S04]  /*1f420*/  STS.U16 [R0+0x8800], R6 ;  /* 0x0088000600007388 */ /* 0x0001e80000000400 */
[----:B------:R1:W-:Y:S04]  /*1f430*/  STS.U16 [R0+0xac00], R22 ;  /* 0x00ac001600007388 */ /* 0x0003e80000000400 */
[----:B------:R-:W3:Y:S01]  /*1f440*/  LDL R11, [R1+0x470] ;  /* 0x00047000010b7983 */ /* 0x000ee20000100800 */
[----:B--2---:R-:W-:Y:S01]  /*1f450*/  @!P0 IMAD.MOV.U32 R3, RZ, RZ, R10 ;  /* 0x000000ffff038224 */ /* 0x004fe200078e000a */
[----:B0-----:R-:W-:-:S02]  /*1f460*/  PRMT R6, RZ, 0x7610, R6 ;  /* 0x00007610ff067816 */ /* 0x001fc40000000006 */
[----:B------:R-:W3:Y:S04]  /*1f470*/  LDL R10, [R1+0x474] ;  /* 0x00047400010a7983 */ /* 0x000ee80000100800 */
[----:B------:R0:W2:Y:S04]  /*1f480*/  @!P0 LDG.E.U16 R7, [R2.64] ;  /* 0x0000000a02078981 */ /* 0x0000a8000c1e1500 */
[----:B0-----:R-:W2:Y:S04]  /*1f490*/  LDL R2, [R1+0x4d0] ;  /* 0x0004d00001027983 */ /* 0x001ea80000100800 */
[----:B------:R-:W2:Y:S04]  /*1f4a0*/  LDL R3, [R1+0x4d4] ;  /* 0x0004d40001037983 */ /* 0x000ea80000100800 */
[----:B-1----:R-:W3:Y:S01]  /*1f4b0*/  LDL.LU R22, [R1+0xd0] ;  /* 0x0000d00001167983 */ /* 0x002ee20000300800 */
[----:B--2---:R-:W-:-:S04]  /*1f4c0*/  @!P0 LOP3.LUT R3, R3, R2, RZ, 0x3c, !PT ;  /* 0x0000000203038212 */ /* 0x004fc800078e3cff */
[----:B------:R-:W-:-:S04]  /*1f4d0*/  @!P0 LOP3.LUT R2, R3, R2, RZ, 0x3c, !PT ;  /* 0x0000000203028212 */ /* 0x000fc800078e3cff */
[----:B------:R-:W-:-:S05]  /*1f4e0*/  @!P0 LOP3.LUT R3, R3, R2, RZ, 0x3c, !PT ;  /* 0x0000000203038212 */ /* 0x000fca00078e3cff */
[----:B------:R0:W2:Y:S04]  /*1f4f0*/  @!P0 LDG.E.U16 R6, [R2.64] ;  /* 0x0000000a02068981 */ /* 0x0000a8000c1e1500 */
[----:B0-----:R-:W2:Y:S04]  /*1f500*/  LDL R2, [R1+0x4b0] ;  /* 0x0004b00001027983 */ /* 0x001ea80000100800 */
[----:B------:R-:W2:Y:S04]  /*1f510*/  LDL R3, [R1+0x4b4] ;  /* 0x0004b40001037983 */ /* 0x000ea80000100800 */
[----:B------:R0:W-:Y:S04]  /*1f520*/  STS.U16 [R0+0x8400], R5 ;  /* 0x0084000500007388 */ /* 0x0001e80000000400 */
[----:B------:R1:W-:Y:S01]  /*1f530*/  STS.U16 [R0+0xb000], R18 ;  /* 0x00b0001200007388 */ /* 0x0003e20000000400 */
[----:B0-----:R-:W-:-:S03]  /*1f540*/  PRMT R5, RZ, 0x7610, R5 ;  /* 0x00007610ff057816 */ /* 0x001fc60000000005 */
[----:B-1----:R-:W3:Y:S01]  /*1f550*/  LDL.LU R18, [R1+0x1860] ;  /* 0x0018600001127983 */ /* 0x002ee20000300800 */
[----:B--2---:R-:W-:-:S04]  /*1f560*/  @!P0 LOP3.LUT R3, R3, R2, RZ, 0x3c, !PT ;  /* 0x0000000203038212 */ /* 0x004fc800078e3cff */
[----:B------:R-:W-:-:S04]  /*1f570*/  @!P0 LOP3.LUT R2, R3, R2, RZ, 0x3c, !PT ;  /* 0x0000000203028212 */ /* 0x000fc800078e3cff */
[----:B------:R-:W-:-:S05]  /*1f580*/  @!P0 LOP3.LUT R3, R3, R2, RZ, 0x3c, !PT ;  /* 0x0000000203038212 */ /* 0x000fca00078e3cff */
[----:B------:R0:W2:Y:S04]  /*1f590*/  @!P0 LDG.E.U16 R5, [R2.64] ;  /* 0x0000000a02058981 */ /* 0x0000a8000c1e1500 */
[----:B0-----:R-:W2:Y:S01]  /*1f5a0*/  LDL R3, [R1+0x490] ;  /* 0x0004900001037983 */ /* 0x001ea20000100800 */
[----:B------:R-:W-:-:S03]  /*1f5b0*/  @!P0 IMAD.MOV.U32 R2, RZ, RZ, R17 ;  /* 0x000000ffff028224 */ /* 0x000fc600078e0011 */
[----:B------:R0:W-:Y:S02]  /*1f5c0*/  STS.U16 [R0+0x8000], R4 ;  /* 0x0080000400007388 */ /* 0x0001e40000000400 */
[----:B0-----:R-:W-:Y:S02]  /*1f5d0*/  PRMT R4, RZ, 0x7610, R4 ;  /* 0x00007610ff047816 */ /* 0x001fe40000000004 */
[----:B------:R0:W-:Y:S04]  /*1f5e0*/  STS.U16 [R0+0xb400], R24 ;  /* 0x00b4001800007388 */ /* 0x0001e80000000400 */
[----:B------:R1:W-:Y:S04]  /*1f5f0*/  STS.U16 [R0+0xb800], R20 ;  /* 0x00b8001400007388 */ /* 0x0003e80000000400 */
[----:B0-----:R-:W4:Y:S04]  /*1f600*/  LDL.LU R24, [R1+0xd8] ;  /* 0x0000d80001187983 */ /* 0x001f280000300800 */
[----:B-1----:R-:W4:Y:S04]  /*1f610*/  LDL.LU R20, [R1+0xe0] ;  /* 0x0000e00001147983 */ /* 0x002f280000300800 */
[----:B--2---:R0:W2:Y:S02]  /*1f620*/  @!P0 LDG.E.U16 R4, [R2.64] ;  /* 0x0000000a02048981 */ /* 0x0040a4000c1e1500 */
[----:B0-----:R-:W-:-:S06]  /*1f630*/  PRMT R3, RZ, 0x7610, R3 ;  /* 0x00007610ff037816 */ /* 0x001fcc0000000003 */
[----:B---3--:R0:W3:Y:S04]  /*1f640*/  @!P0 LDG.E.U16 R3, [R10.64] ;  /* 0x0000000a0a038981 */ /* 0x0080e8000c1e1500 */
[----:B0-----:R-:W2:Y:S04]  /*1f650*/  LDL R10, [R1+0x450] ;  /* 0x00045000010a7983 */ /* 0x001ea80000100800 */
[----:B------:R-:W2:Y:S01]  /*1f660*/  LDL R11, [R1+0x454] ;  /* 0x00045400010b7983 */ /* 0x000ea20000100800 */
[----:B------:R-:W-:-:S03]  /*1f670*/  PRMT R2, RZ, 0x7610, R2 ;  /* 0x00007610ff027816 */ /* 0x000fc60000000002 */
[----:B------:R0:W-:Y:S04]  /*1f680*/  STS.U16 [R0+0xbc00], R26 ;  /* 0x00bc001a00007388 */ /* 0x0001e80000000400 */
[----:B0-----:R-:W3:Y:S04]  /*1f690*/  LDL R26, [R1+0xbec] ;  /* 0x000bec00011a7983 */ /* 0x001ee80000100800 */
        /* <DEDUP_REMOVED lines=12> */
[----:B------:R0:W-:Y:S04]  /*1f760*/  STS.U16 [R0+0xc000], R16 ;  /* 0x00c0001000007388 */ /* 0x0001e80000000400 */
[----:B0-----:R-:W3:Y:S04]  /*1f770*/  LDL.LU R16, [R1+0xe8] ;  /* 0x0000e80001107983 */ /* 0x001ee80000300800 */
[----:B--2---:R0:W-:Y:S04]  /*1f780*/  STL [R1+0x8c], R18 ;  /* 0x00008c1201007387 */ /* 0x0041e80000100800 */
[----:B0-----:R-:W2:Y:S04]  /*1f790*/  LDL.LU R18, [R1+0x185c] ;  /* 0x00185c0001127983 */ /* 0x001ea80000300800 */
[----:B------:R-:W3:Y:S04]  /*1f7a0*/  LDL R10, [R1+0x428] ;  /* 0x00042800010a7983 */ /* 0x000ee80000100800 */
[----:B------:R-:W3:Y:S04]  /*1f7b0*/  LDL R11, [R1+0xc04] ;  /* 0x000c0400010b7983 */ /* 0x000ee80000100800 */
[----:B------:R0:W-:Y:S04]  /*1f7c0*/  STS.U16 [R0+0xc400], R22 ;  /* 0x00c4001600007388 */ /* 0x0001e80000000400 */
[----:B0-----:R-:W4:Y:S01]  /*1f7d0*/  LDL.LU R22, [R1+0x1858] ;  /* 0x0018580001167983 */ /* 0x001f220000300800 */
[----:B--2---:R-:W-:-:S02]  /*1f7e0*/  PRMT R18, RZ, 0x7610, R18 ;  /* 0x00007610ff127816 */ /* 0x004fc40000000012 */
[----:B---3--:R-:W-:-:S04]  /*1f7f0*/  @!P0 LOP3.LUT R11, R11, R10, RZ, 0x3c, !PT ;  /* 0x0000000a0b0b8212 */ /* 0x008fc800078e3cff */
[----:B------:R-:W-:-:S04]  /*1f800*/  @!P0 LOP3.LUT R10, R11, R10, RZ, 0x3c, !PT ;  /* 0x0000000a0b0a8212 */ /* 0x000fc800078e3cff */
[----:B------:R-:W-:-:S05]  /*1f810*/  @!P0 LOP3.LUT R11, R11, R10, RZ, 0x3c, !PT ;  /* 0x0000000a0b0b8212 */ /* 0x000fca00078e3cff */
[----:B------:R0:W2:Y:S04]  /*1f820*/  @!P0 LDG.E.U16 R18, [R10.64] ;  /* 0x0000000a0a128981 */ /* 0x0000a8000c1e1500 */
[----:B0-----:R-:W3:Y:S04]  /*1f830*/  LDL.LU R10, [R1+0xd4] ;  /* 0x0000d400010a7983 */ /* 0x001ee80000300800 */
[----:B------:R-:W2:Y:S01]  /*1f840*/  LDL R11, [R1+0xbe8] ;  /* 0x000be800010b7983 */ /* 0x000ea20000100800 */
[----:B----4-:R-:W-:-:S03]  /*1f850*/  PRMT R22, RZ, 0x7610, R22 ;  /* 0x00007610ff167816 */ /* 0x010fc60000000016 */
[----:B---3--:R0:W-:Y:S02]  /*1f860*/  STS.U16 [R0+0xc800], R10 ;  /* 0x00c8000a00007388 */ /* 0x0081e40000000400 */
[----:B0-----:R-:W-:-:S05]  /*1f870*/  @!P0 IMAD.MOV.U32 R10, RZ, RZ, R26 ;  /* 0x000000ffff0a8224 */ /* 0x001fca00078e001a */
[----:B--2---:R-:W2:Y:S04]  /*1f880*/  @!P0 LDG.E.U16 R22, [R10.64] ;  /* 0x0000000a0a168981 */ /* 0x004ea8000c1e1500 */
[----:B------:R0:W-:Y:S04]  /*1f890*/  STL [R1+0x88], R18 ;  /* 0x0000881201007387 */ /* 0x0001e80000100800 */
[----:B0-----:R-:W3:Y:S04]  /*1f8a0*/  LDL.LU R18, [R1+0xf4] ;  /* 0x0000f40001127983 */ /* 0x001ee80000300800 */
[----:B------:R-:W4:Y:S04]  /*1f8b0*/  LDL.LU R26, [R1+0xf8] ;  /* 0x0000f800011a7983 */ /* 0x000f280000300800 */
        /* <DEDUP_REMOVED lines=17> */
[----:B------:R0:W3:Y:S04]  /*1f9d0*/  @!P0 LDG.E.U16 R22, [R10.64] ;  /* 0x0000000a0a168981 */ /* 0x0000e8000c1e1500 */
[----:B--2---:R1:W-:Y:S04]  /*1f9e0*/  STL [R1+0x80], R24 ;  /* 0x0000801801007387 */ /* 0x0043e80000100800 */
[----:B------:R2:W-:Y:S04]  /*1f9f0*/  STS.U16 [R0+0xd000], R20 ;  /* 0x00d0001400007388 */ /* 0x0005e80000000400 */
[----:B-1----:R-:W4:Y:S04]  /*1fa00*/  LDL R24, [R1+0xb4c] ;  /* 0x000b4c0001187983 */ /* 0x002f280000100800 */
[----:B--2---:R-:W2:Y:S04]  /*1fa10*/  LDL.LU R20, [R1+0x100] ;  /* 0x0001000001147983 */ /* 0x004ea80000300800 */
[----:B0-----:R-:W2:Y:S04]  /*1fa20*/  LDL R10, [R1+0xb88] ;  /* 0x000b8800010a7983 */ /* 0x001ea80000100800 */
[----:B------:R-:W2:Y:S04]  /*1fa30*/  LDL R11, [R1+0xb8c] ;  /* 0x000b8c00010b7983 */ /* 0x000ea80000100800 */
[----:B------:R-:W-:Y:S04]  /*1fa40*/  STS.U16 [R0+0xd400], R17 ;  /* 0x00d4001100007388 */ /* 0x000fe80000000400 */
[----:B---3--:R0:W-:Y:S04]  /*1fa50*/  STL [R1+0x7c], R22 ;  /* 0x00007c1601007387 */ /* 0x0081e80000100800 */
[----:B0-----:R-:W3:Y:S04]  /*1fa60*/  LDL.LU R22, [R1+0x104] ;  /* 0x0001040001167983 */ /* 0x001ee80000300800 */
[----:B------:R-:W3:Y:S01]  /*1fa70*/  LDL.LU R17, [R1+0x184c] ;  /* 0x00184c0001117983 */ /* 0x000ee20000300800 */
[----:B--2---:R-:W-:-:S04]  /*1fa80*/  @!P0 LOP3.LUT R11, R11, R10, RZ, 0x3c, !PT ;  /* 0x0000000a0b0b8212 */ /* 0x004fc800078e3cff */
[----:B------:R-:W-:-:S04]  /*1fa90*/  @!P0 LOP3.LUT R10, R11, R10, RZ, 0x3c, !PT ;  /* 0x0000000a0b0a8212 */ /* 0x000fc800078e3cff */
[----:B------:R-:W-:Y:S02]  /*1faa0*/  @!P0 LOP3.LUT R11, R11, R10, RZ, 0x3c, !PT ;  /* 0x0000000a0b0b8212 */ /* 0x000fe400078e3cff */
[----:B---3--:R-:W-:-:S06]  /*1fab0*/  PRMT R17, RZ, 0x7610, R17 ;  /* 0x00007610ff117816 */ /* 0x008fcc0000000011 */
        /* <DEDUP_REMOVED lines=14> */
[----:B------:R-:W3:Y:S04]  /*1fba0*/  LDL.LU R10, [R1+0xf0] ;  /* 0x0000f000010a7983 */ /* 0x000ee80000300800 */
[----:B------:R-:W4:Y:S01]  /*1fbb0*/  LDL R11, [R1+0xb48] ;  /* 0x000b4800010b7983 */ /* 0x000f220000100800 */
[----:B--2---:R-:W-:-:S03]  /*1fbc0*/  PRMT R16, RZ, 0x7610, R16 ;  /* 0x00007610ff107816 */ /* 0x004fc60000000010 */
[----:B---3--:R4:W-:Y:S02]  /*1fbd0*/  STS.U16 [R0+0xdc00], R10 ;  /* 0x00dc000a00007388 */ /* 0x0089e40000000400 */
[----:B----4-:R-:W-:Y:S02]  /*1fbe0*/  @!P0 IMAD.MOV.U32 R10, RZ, RZ, R24 ;  /* 0x000000ffff0a8224 */ /* 0x010fe400078e0018 */
[----:B------:R-:W2:Y:S04]  /*1fbf0*/  LDL.LU R24, [R1+0x114] ;  /* 0x0001140001187983 */ /* 0x000ea80000300800 */
[----:B------:R-:W3:Y:S04]  /*1fc00*/  @!P0 LDG.E.U16 R16, [R10.64] ;  /* 0x0000000a0a108981 */ /* 0x000ee8000c1e1500 */
[----:B---3--:R0:W-:Y:S04]  /*1fc10*/  STL [R1+0x70], R16 ;  /* 0x0000701001007387 */ /* 0x0081e80000100800 */
[----:B0-----:R-:W3:Y:S04]  /*1fc20*/  LDL.LU R16, [R1+0x183c] ;  /* 0x00183c0001107983 */ /* 0x001ee80000300800 */
[----:B------:R-:W4:Y:S04]  /*1fc30*/  LDL R10, [R1+0xb28] ;  /* 0x000b2800010a7983 */ /* 0x000f280000100800 */
[----:B------:R-:W4:Y:S04]  /*1fc40*/  LDL R11, [R1+0xb2c] ;  /* 0x000b2c00010b7983 */ /* 0x000f280000100800 */
[----:B------:R0:W-:Y:S04]  /*1fc50*/  STS.U16 [R0+0x9800], R13 ;  /* 0x0098000d00007388 */ /* 0x0001e80000000400 */
[----:B------:R1:W-:Y:S01]  /*1fc60*/  STS.U16 [R0+0xe000], R18 ;  /* 0x00e0001200007388 */ /* 0x0003e20000000400 */
[----:B0-----:R-:W-:-:S03]  /*1fc70*/  PRMT R13, RZ, 0x7610, R13 ;  /* 0x00007610ff0d7816 */ /* 0x001fc6000000000d */
[----:B-1----:R-:W2:Y:S01]  /*1fc80*/  LDL.LU R18, [R1+0x1838] ;  /* 0x0018380001127983 */ /* 0x002ea20000300800 */
[----:B----4-:R-:W-:-:S04]  /*1fc90*/  @!P0 LOP3.LUT R11, R11, R10, RZ, 0x3c, !PT ;  /* 0x0000000a0b0b8212 */ /* 0x010fc800078e3cff */
[----:B------:R-:W-:-:S04]  /*1fca0*/  @!P0 LOP3.LUT R10, R11, R10, RZ, 0x3c, !PT ;  /* 0x0000000a0b0a8212 */ /* 0x000fc800078e3cff */
[----:B------:R-:W-:-:S05]  /*1fcb0*/  @!P0 LOP3.LUT R11, R11, R10, RZ, 0x3c, !PT ;  /* 0x0000000a0b0b8212 */ /* 0x000fca00078e3cff */
[----:B------:R0:W4:Y:S04]  /*1fcc0*/  @!P0 LDG.E.U16 R13, [R10.64] ;  /* 0x0000000a0a0d8981 */ /* 0x000128000c1e1500 */
[----:B0-----:R-:W2:Y:S04]  /*1fcd0*/  LDL R10, [R1+0xb08] ;  /* 0x000b0800010a7983 */ /* 0x001ea80000100800 */
[----:B------:R-:W2:Y:S01]  /*1fce0*/  LDL R11, [R1+0xb0c] ;  /* 0x000b0c00010b7983 */ /* 0x000ea20000100800 */
[----:B---3--:R-:W-:Y:S02]  /*1fcf0*/  PRMT R16, RZ, 0x7610, R16 ;  /* 0x00007610ff107816 */ /* 0x008fe40000000010 */
[----:B--2---:R-:W-:-:S04]  /*1fd00*/  @!P0 LOP3.LUT R11, R11, R10, RZ, 0x3c, !PT ;  /* 0x0000000a0b0b8212 */ /* 0x004fc800078e3cff */
[----:B------:R-:W-:-:S04]  /*1fd10*/  @!P0 LOP3.LUT R10, R11, R10, RZ, 0x3c, !PT ;  /* 0x0000000a0b0a8212 */ /* 0x000fc800078e3cff */
[----:B------:R-:W-:-:S05]  /*1fd20*/  @!P0 LOP3.LUT R11, R11, R10, RZ, 0x3c, !PT ;  /* 0x0000000a0b0b8212 */ /* 0x000fca00078e3cff */
[----:B------:R0:W2:Y:S04]  /*1fd30*/  @!P0 LDG.E.U16 R16, [R10.64] ;  /* 0x0000000a0a108981 */ /* 0x0000a8000c1e1500 */
[----:B------:R1:W-:Y:S04]  /*1fd40*/  STS.U16 [R0+0xe400], R26 ;  /* 0x00e4001a00007388 */ /* 0x0003e80000000400 */
[----:B-1----:R-:W3:Y:S04]  /*1fd50*/  LDL R26, [R1+0xaac] ;  /* 0x000aac00011a7983 */ /* 0x002ee80000100800 */
[----:B----4-:R1:W-:Y:S04]  /*1fd60*/  STL [R1+0x6c], R13 ;  /* 0x00006c0d01007387 */ /* 0x0103e80000100800 */
[----:B-1----:R-:W4:Y:S04]  /*1fd70*/  LDL.LU R13, [R1+0x118] ;  /* 0x00011800010d7983 */ /* 0x002f280000300800 */
[----:B0-----:R-:W3:Y:S04]  /*1fd80*/  LDL R10, [R1+0xae8] ;  /* 0x000ae800010a7983 */ /* 0x001ee80000100800 */
[----:B------:R-:W3:Y:S04]  /*1fd90*/  LDL R11, [R1+0xaec] ;  /* 0x000aec00010b7983 */ /* 0x000ee80000100800 */
[----:B------:R-:W-:Y:S04]  /*1fda0*/  STS.U16 [R0+0xe800], R20 ;  /* 0x00e8001400007388 */ /* 0x000fe80000000400 */
[----:B--2---:R0:W-:Y:S04]  /*1fdb0*/  STL [R1+0x68], R16 ;  /* 0x0000681001007387 */ /* 0x0041e80000100800 */
[----:B0-----:R-:W2:Y:S04]  /*1fdc0*/  LDL R16, [R1+0xa8c] ;  /* 0x000a8c0001107983 */ /* 0x001ea80000100800 */
[----:B------:R-:W2:Y:S01]  /*1fdd0*/  LDL.LU R20, [R1+0x1834] ;  /* 0x0018340001147983 */ /* 0x000ea20000300800 */
[----:B---3--:R-:W-:-:S04]  /*1fde0*/  @!P0 LOP3.LUT R11, R11, R10, RZ, 0x3c, !PT ;  /* 0x0000000a0b0b8212 */ /* 0x008fc800078e3cff */
[----:B------:R-:W-:-:S04]  /*1fdf0*/  @!P0 LOP3.LUT R10, R11, R10, RZ, 0x3c, !PT ;  /* 0x0000000a0b0a8212 */ /* 0x000fc800078e3cff */
[----:B------:R-:W-:Y:S02]  /*1fe00*/  @!P0 LOP3.LUT R11, R11, R10, RZ, 0x3c, !PT ;  /* 0x0000000a0b0b8212 */ /* 0x000fe400078e3cff */
[----:B--2---:R-:W-:-:S06]  /*1fe10*/  PRMT R20, RZ, 0x7610, R20 ;  /* 0x00007610ff147816 */ /* 0x004fcc0000000014 */
        /* <DEDUP_REMOVED lines=12> */
[----:B--2---:R0:W-:Y:S04]  /*1fee0*/  STL [R1+0x60], R20 ;  /* 0x0000601401007387 */ /* 0x0041e80000100800 */
[----:B0-----:R-:W2:Y:S04]  /*1fef0*/  LDL.LU R20, [R1+0x182c] ;  /* 0x00182c0001147983 */ /* 0x001ea80000300800 */
[----:B------:R-:W3:Y:S04]  /*1ff00*/  LDL.LU R10, [R1+0x108] ;  /* 0x00010800010a7983 */ /* 0x000ee80000300800 */
[----:B------:R-:W4:Y:S01]  /*1ff10*/  LDL R11, [R1+0xaa8] ;  /* 0x000aa800010b7983 */ /* 0x000f220000100800 */
[----:B--2---:R-:W-:-:S03]  /*1ff20*/  PRMT R20, RZ, 0x7610, R20 ;  /* 0x00007610ff147816 */ /* 0x004fc60000000014 */
[----:B---3--:R0:W-:Y:S02]  /*1ff30*/  STS.U16 [R0+0xf000], R10 ;  /* 0x00f0000a00007388 */ /* 0x0081e40000000400 */
[----:B0-----:R-:W-:Y:S02]  /*1ff40*/  @!P0 IMAD.MOV.U32 R10, RZ, RZ, R26 ;  /* 0x000000ffff0a8224 */ /* 0x001fe400078e001a */
[----:B------:R-:W2:Y:S04]  /*1ff50*/  LDL.LU R26, [R1+0x188] ;  /* 0x00018800011a7983 */ /* 0x000ea80000300800 */
[----:B----4-:R-:W3:Y:S04]  /*1ff60*/  @!P0 LDG.E.U16 R20, [R10.64] ;  /* 0x0000000a0a148981 */ /* 0x010ee8000c1e1500 */
[----:B---3--:R0:W-:Y:S04]  /*1ff70*/  STL [R1+0x5c], R20 ;  /* 0x00005c1401007387 */ /* 0x0081e80000100800 */
[----:B0-----:R-:W3:Y:S04]  /*1ff80*/  LDL.LU R20, [R1+0x1828] ;  /* 0x0018280001147983 */ /* 0x001ee80000300800 */
[----:B------:R-:W4:Y:S04]  /*1ff90*/  LDL.LU R10, [R1+0x110] ;  /* 0x00011000010a7983 */ /* 0x000f280000300800 */
[----:B------:R-:W2:Y:S01]  /*1ffa0*/  LDL R11, [R1+0xa88] ;  /* 0x000a8800010b7983 */ /* 0x000ea20000100800 */
[----:B------:R-:W-:-:S03]  /*1ffb0*/  PRMT R14, RZ, 0x7610, R14 ;  /* 0x00007610ff0e7816 */ /* 0x000fc6000000000e */
[----:B----4-:R0:W-:Y:S02]  /*1ffc0*/  STS.U16 [R0+0xf400], R10 ;  /* 0x00f4000a00007388 */ /* 0x0101e40000000400 */
[----:B0-----:R-:W-:Y:S02]  /*1ffd0*/  @!P0 IMAD.MOV.U32 R10, RZ, RZ, R16 ;  /* 0x000000ffff0a8224 */ /* 0x001fe400078e0010 */
[----:B------:R-:W4:Y:S04]  /*1ffe0*/  LDL.LU R16, [R1+0x184] ;  /* 0x0001840001107983 */ /* 0x000f280000300800 */
[----:B--2---:R0:W2:Y:S04]  /*1fff0*/  @!P0 LDG.E.U16 R14, [R10.64] ;  /* 0x0000000a0a0e8981 */ /* 0x0040a8000c1e1500 */
[----:B0-----:R-:W3:Y:S01]  /*20000*/  LDL R11, [R1+0xa68] ;  /* 0x000a6800010b7983 */ /* 0x001ee20000100800 */
[----:B------:R-:W-:Y:S01]  /*20010*/  PRMT R18, RZ, 0x7610, R18 ;  /* 0x00007610ff127816 */ /* 0x000fe20000000012 */
[----:B------:R-:W-:-:S02]  /*20020*/  @!P0 IMAD.MOV.U32 R10, RZ, RZ, R22 ;  /* 0x000000ffff0a8224 */ /* 0x000fc400078e0016 */
[----:B------:R-:W-:Y:S04]  /*20030*/  STS.U16 [R0+0xf800], R24 ;  /* 0x00f8001800007388 */ /* 0x000fe80000000400 */
[----:B------:R-:W0:Y:S04]  /*20040*/  S2R R22, SR_TID.X ;  /* 0x0000000000167919 */ /* 0x000e280000002100 */
[----:B--2---:R1:W-:Y:S04]  /*20050*/  STL [R1+0x58], R14 ;  /* 0x0000580e01007387 */ /* 0x0043e80000100800 */
[----:B-1----:R-:W2:Y:S04]  /*20060*/  LDL R14, [R1+0xa2c] ;  /* 0x000a2c00010e7983 */ /* 0x002ea80000100800 */
[----:B------:R-:W2:Y:S04]  /*20070*/  LDL.LU R24, [R1+0x180] ;  /* 0x0001800001187983 */ /* 0x000ea80000300800 */
[----:B---3--:R1:W3:Y:S04]  /*20080*/  @!P0 LDG.E.U16 R18, [R10.64] ;  /* 0x0000000a0a128981 */ /* 0x0082e8000c1e1500 */
[----:B-1----:R-:W2:Y:S04]  /*20090*/  LDL R10, [R1+0xa48] ;  /* 0x000a4800010a7983 */ /* 0x002ea80000100800 */
[----:B------:R-:W2:Y:S04]  /*200a0*/  LDL R11, [R1+0xa4c] ;  /* 0x000a4c00010b7983 */ /* 0x000ea80000100800 */
[----:B------:R0:W-:Y:S01]  /*200b0*/  STS.U16 [R0+0xfc00], R13 ;  /* 0x00fc000d00007388 */ /* 0x0001e20000000400 */
[----:B------:R-:W-:-:S02]  /*200c0*/  PRMT R20, RZ, 0x7610, R20 ;  /* 0x00007610ff147816 */ /* 0x000fc40000000014 */
[----:B0-----:R-:W-:-:S04]  /*200d0*/  LOP3.LUT R13, R22, 0x40, RZ, 0xc0, !PT ;  /* 0x00000040160d7812 */ /* 0x001fc800078ec0ff */
[----:B------:R-:W-:-:S04]  /*200e0*/  ISETP.NE.U32.AND P1, PT, R13, RZ, PT ;  /* 0x000000ff0d00720c */ /* 0x000fc80003f25070 */
[----:B------:R-:W-:Y:S01]  /*200f0*/  SEL R13, RZ, 0x90, !P1 ;  /* 0x00000090ff0d7807 */ /* 0x000fe20004800000 */
[----:B---3--:R0:W-:Y:S02]  /*20100*/  STL [R1+0x54], R18 ;  /* 0x0000541201007387 */ /* 0x0081e40000100800 */
[----:B0-----:R-:W-:Y:S02]  /*20110*/  LOP3.LUT R18, R22, 0x3f, RZ, 0xc0, !PT ;  /* 0x0000003f16127812 */ /* 0x001fe400078ec0ff */
[----:B------:R-:W3:Y:S01]  /*20120*/  LDL.LU R22, [R1+0x17c] ;  /* 0x00017c0001167983 */ /* 0x000ee20000300800 */
[-C--:B--2---:R-:W-:Y:S02]  /*20130*/  @!P0 LOP3.LUT R11, R11, R10.reuse, RZ, 0x3c, !PT ;  /* 0x0000000a0b0b8212 */ /* 0x084fe400078e3cff */
[----:B------:R-:W-:Y:S02]  /*20140*/  IMAD.SHL.U32 R18, R18, 0x2, RZ ;  /* 0x0000000212127824 */ /* 0x000fe400078e00ff */
[----:B------:R-:W-:-:S04]  /*20150*/  @!P0 LOP3.LUT R10, R11, R10, RZ, 0x3c, !PT ;  /* 0x0000000a0b0a8212 */ /* 0x000fc800078e3cff */
[----:B------:R-:W-:Y:S01]  /*20160*/  @!P0 LOP3.LUT R11, R11, R10, RZ, 0x3c, !PT ;  /* 0x0000000a0b0b8212 */ /* 0x000fe200078e3cff */
[----:B------:R-:W-:Y:S01]  /*20170*/  STL [R1+0xc8c], R0 ;  /* 0x000c8c0001007387 */ /* 0x000fe20000100800 */
[----:B------:R-:W-:-:S03]  /*20180*/  LOP3.LUT R13, R13, R18, RZ, 0x3c, !PT ;  /* 0x000000120d0d7212 */ /* 0x000fc600078e3cff */
[----:B------:R-:W2:Y:S04]  /*20190*/  LDL.LU R18, [R1+0x178] ;  /* 0x0001780001127983 */ /* 0x000ea80000300800 */
[----:B------:R0:W2:Y:S04]  /*201a0*/  @!P0 LDG.E.U16 R20, [R10.64] ;  /* 0x0000000a0a148981 */ /* 0x0000a8000c1e1500 */
[----:B0-----:R-:W2:Y:S04]  /*201b0*/  LDL.LU R10, [R1+0x18c] ;  /* 0x00018c00010a7983 */ /* 0x001ea80000300800 */
[----:B------:R-:W3:Y:S01]  /*201c0*/  LDL R11, [R1+0xa28] ;  /* 0x000a2800010b7983 */ /* 0x000ee20000100800 */
[----:B------:R-:W-:-:S02]  /*201d0*/  LOP3.LUT R13, R13, 0x20, RZ, 0x3c, !PT ;  /* 0x000000200d0d7812 */ /* 0x000fc400078e3cff */
[----:B------:R-:W-:Y:S01]  /*201e0*/  PRMT R17, RZ, 0x7610, R17 ;  /* 0x00007610ff117816 */ /* 0x000fe20000000011 */
[----:B------:R-:W-:Y:S04]  /*201f0*/  STS.U16 [R0+0x7000], R29 ;  /* 0x0070001d00007388 */ /* 0x000fe80000000400 */
[----:B------:R-:W-:Y:S04]  /*20200*/  STS.U16 [R0+0x7400], R28 ;  /* 0x0074001c00007388 */ /* 0x000fe80000000400 */
[----:B------:R-:W-:Y:S04]  /*20210*/  STS.U16 [R0+0x7800], R27 ;  /* 0x0078001b00007388 */ /* 0x000fe80000000400 */
[----:B------:R-:W-:Y:S04]  /*20220*/  STS.U16 [R0+0x9400], R9 ;  /* 0x0094000900007388 */ /* 0x000fe80000000400 */
[----:B------:R-:W-:Y:S04]  /*20230*/  STS.U16 [R0+0x9c00], R12 ;  /* 0x009c000c00007388 */ /* 0x000fe80000000400 */
[----:B--2---:R0:W-:Y:S02]  /*20240*/  STS.U16 [R13+0x100], R10 ;  /* 0x0001000a0d007388 */ /* 0x0041e40000000400 */
[----:B0-----:R-:W-:-:S05]  /*20250*/  @!P0 IMAD.MOV.U32 R10, RZ, RZ, R14 ;  /* 0x000000ffff0a8224 */ /* 0x001fca00078e000e */
[----:B---3--:R-:W2:Y:S04]  /*20260*/  @!P0 LDG.E.U16 R17, [R10.64] ;  /* 0x0000000a0a118981 */ /* 0x008ea8000c1e1500 */
[----:B------:R0:W-:Y:S04]  /*20270*/  STL [R1+0x50], R20 ;  /* 0x0000501401007387 */ /* 0x0001e80000100800 */
[----:B0-----:R-:W3:Y:S04]  /*20280*/  LDL.LU R20, [R1+0x174] ;  /* 0x0001740001147983 */ /* 0x001ee80000300800 */
[----:B------:R-:W3:Y:S04]  /*20290*/  LDL.LU R14, [R1+0x170] ;  /* 0x00017000010e7983 */ /* 0x000ee80000300800 */
        /* <DEDUP_REMOVED lines=11> */
[----:B----4-:R-:W-:Y:S04]  /*20350*/  STS.U16 [R13+0x900], R16 ;  /* 0x000900100d007388 */ /* 0x010fe80000000400 */
[----:B0-----:R-:W3:Y:S04]  /*20360*/  LDL R10, [R1+0x9e8] ;  /* 0x0009e800010a7983 */ /* 0x001ee80000100800 */
[----:B------:R-:W3:Y:S04]  /*20370*/  LDL R11, [R1+0x9ec] ;  /* 0x0009ec00010b7983 */ /* 0x000ee80000100800 */
[----:B--2---:R0:W-:Y:S04]  /*20380*/  STL [R1+0x48], R26 ;  /* 0x0000481a01007387 */ /* 0x0041e80000100800 */
[----:B0-----:R-:W2:Y:S04]  /*20390*/  LDL.LU R26, [R1+0x16c] ;  /* 0x00016c00011a7983 */ /* 0x001ea80000300800 */
[----:B------:R-:W4:Y:S01]  /*203a0*/  LDL.LU R16, [R1+0x181c] ;  /* 0x00181c0001107983 */ /* 0x000f220000300800 */
[----:B---3--:R-:W-:-:S04]  /*203b0*/  @!P0 LOP3.LUT R11, R11, R10, RZ, 0x3c, !PT ;  /* 0x0000000a0b0b8212 */ /* 0x008fc800078e3cff */
[----:B------:R-:W-:-:S04]  /*203c0*/  @!P0 LOP3.LUT R10, R11, R10, RZ, 0x3c, !PT ;  /* 0x0000000a0b0a8212 */ /* 0x000fc800078e3cff */
[----:B------:R-:W-:Y:S02]  /*203d0*/  @!P0 LOP3.LUT R11, R11, R10, RZ, 0x3c, !PT ;  /* 0x0000000a0b0b8212 */ /* 0x000fe400078e3cff */
[----:B----4-:R-:W-:-:S06]  /*203e0*/  PRMT R16, RZ, 0x7610, R16 ;  /* 0x00007610ff107816 */ /* 0x010fcc0000000010 */
[----:B------:R-:W3:Y:S04]  /*203f0*/  @!P0 LDG.E.U16 R16, [R10.64] ;  /* 0x0000000a0a108981 */ /* 0x000ee8000c1e1500 */
[----:B---3--:R0:W-:Y:S04]  /*20400*/  STL [R1+0x44], R16 ;  /* 0x0000441001007387 */ /* 0x0081e80000100800 */
[----:B0-----:R-:W3:Y:S04]  /*20410*/  LDL.LU R16, [R1+0x1818] ;  /* 0x0018180001107983 */ /* 0x001ee80000300800 */
[----:B------:R-:W4:Y:S04]  /*20420*/  LDL R10, [R1+0x9c8] ;  /* 0x0009c800010a7983 */ /* 0x000f280000100800 */
[----:B------:R-:W4:Y:S01]  /*20430*/  LDL R11, [R1+0x9cc] ;  /* 0x0009cc00010b7983 */ /* 0x000f220000100800 */
[----:B---3--:R-:W-:-:S02]  /*20440*/  PRMT R16, RZ, 0x7610, R16 ;  /* 0x00007610ff107816 */ /* 0x008fc40000000010 */
[----:B----4-:R-:W-:-:S04]  /*20450*/  @!P0 LOP3.LUT R11, R11, R10, RZ, 0x3c, !PT ;  /* 0x0000000a0b0b8212 */ /* 0x010fc800078e3cff */
[----:B------:R-:W-:-:S04]  /*20460*/  @!P0 LOP3.LUT R10, R11, R10, RZ, 0x3c, !PT ;  /* 0x0000000a0b0a8212 */ /* 0x000fc800078e3cff */
[----:B------:R-:W-:-:S05]  /*20470*/  @!P0 LOP3.LUT R11, R11, R10, RZ, 0x3c, !PT ;  /* 0x0000000a0b0b8212 */ /* 0x000fca00078e3cff */
[----:B------:R-:W3:Y:S04]  /*20480*/  @!P0 LDG.E.U16 R16, [R10.64] ;  /* 0x0000000a0a108981 */ /* 0x000ee8000c1e1500 */
[----:B------:R0:W-:Y:S04]  /*20490*/  STS.U16 [R13+0xd00], R24 ;  /* 0x000d00180d007388 */ /* 0x0001e80000000400 */
[----:B0-----:R-:W4:Y:S04]  /*204a0*/  LDL.LU R24, [R1+0x168] ;  /* 0x0001680001187983 */ /* 0x001f280000300800 */
        /* <DEDUP_REMOVED lines=24> */
[----:B------:R-:W3:Y:S04]  /*20630*/  LDL R10, [R1+0x968] ;  /* 0x00096800010a7983 */ /* 0x000ee80000100800 */
[----:B------:R-:W3:Y:S01]  /*20640*/  LDL R11, [R1+0x96c] ;  /* 0x00096c00010b7983 */ /* 0x000ee20000100800 */
[----:B------:R-:W-:-:S03]  /*20650*/  PRMT R12, RZ, 0x7610, R12 ;  /* 0x00007610ff0c7816 */ /* 0x000fc6000000000c */
[----:B------:R0:W-:Y:S04]  /*20660*/  STS.U16 [R13+0x1900], R20 ;  /* 0x001900140d007388 */ /* 0x0001e80000000400 */
[----:B0-----:R-:W2:Y:S01]  /*20670*/  LDL.LU R20, [R1+0x15c] ;  /* 0x00015c0001147983 */ /* 0x001ea20000300800 */
[----:B---3--:R-:W-:-:S04]  /*20680*/  @!P0 LOP3.LUT R11, R11, R10, RZ, 0x3c, !PT ;  /* 0x0000000a0b0b8212 */ /* 0x008fc800078e3cff */
[----:B------:R-:W-:-:S04]  /*20690*/  @!P0 LOP3.LUT R10, R11, R10, RZ, 0x3c, !PT ;  /* 0x0000000a0b0a8212 */ /* 0x000fc800078e3cff */
[----:B------:R-:W-:-:S05]  /*206a0*/  @!P0 LOP3.LUT R11, R11, R10, RZ, 0x3c, !PT ;  /* 0x0000000a0b0b8212 */ /* 0x000fca00078e3cff */
[----:B------:R0:W3:Y:S04]  /*206b0*/  @!P0 LDG.E.U16 R12, [R10.64] ;  /* 0x0000000a0a0c8981 */ /* 0x0000e8000c1e1500 */
[----:B0-----:R-:W2:Y:S01]  /*206c0*/  LDL R11, [R1+0x948] ;  /* 0x00094800010b7983 */ /* 0x001ea20000100800 */
[----:B------:R-:W-:Y:S01]  /*206d0*/  PRMT R15, RZ, 0x7610, R15 ;  /* 0x00007610ff0f7816 */ /* 0x000fe2000000000f */
[----:B------:R-:W-:Y:S02]  /*206e0*/  @!P0 IMAD.MOV.U32 R10, RZ, RZ, R22 ;  /* 0x000000ffff0a8224 */ /* 0x000fe400078e0016 */
[----:B------:R-:W-:Y:S04]  /*206f0*/  STS.U16 [R13+0x1d00], R14 ;  /* 0x001d000e0d007388 */ /* 0x000fe80000000400 */
[----:B---3--:R0:W-:Y:S04]  /*20700*/  STL [R1+0x34], R12 ;  /* 0x0000340c01007387 */ /* 0x0081e80000100800 */
[----:B0-----:R-:W3:Y:S04]  /*20710*/  LDL R12, [R1+0x8ec] ;  /* 0x0008ec00010c7983 */ /* 0x001ee80000100800 */
[----:B------:R-:W3:Y:S04]  /*20720*/  LDL.LU R14, [R1+0x158] ;  /* 0x00015800010e7983 */ /* 0x000ee80000300800 */
[----:B--2---:R0:W2:Y:S04]  /*20730*/  @!P0 LDG.E.U16 R15, [R10.64] ;  /* 0x0000000a0a0f8981 */ /* 0x0040a8000c1e1500 */
[----:B0-----:R-:W2:Y:S04]  /*20740*/  LDL R10, [R1+0x928] ;  /* 0x00092800010a7983 */ /* 0x001ea80000100800 */
[----:B------:R-:W2:Y:S01]  /*20750*/  LDL R11, [R1+0x92c] ;  /* 0x00092c00010b7983 */ /* 0x000ea20000100800 */
[----:B------:R-:W-:-:S02]  /*20760*/  PRMT R18, RZ, 0x7610, R18 ;  /* 0x00007610ff127816 */ /* 0x000fc40000000012 */
[----:B--2---:R-:W-:-:S04]  /*20770*/  @!P0 LOP3.LUT R11, R11, R10, RZ, 0x3c, !PT ;  /* 0x0000000a0b0b8212 */ /* 0x004fc800078e3cff */
[----:B------:R-:W-:-:S04]  /*20780*/  @!P0 LOP3.LUT R10, R11, R10, RZ, 0x3c, !PT ;  /* 0x0000000a0b0a8212 */ /* 0x000fc800078e3cff */
[----:B------:R-:W-:-:S05]  /*20790*/  @!P0 LOP3.LUT R11, R11, R10, RZ, 0x3c, !PT ;  /* 0x0000000a0b0b8212 */ /* 0x000fca00078e3cff */
[----:B------:R-:W2:Y:S04]  /*207a0*/  @!P0 LDG.E.U16 R18, [R10.64] ;  /* 0x0000000a0a128981 */ /* 0x000ea8000c1e1500 */
[----:B------:R0:W-:Y:S04]  /*207b0*/  STS.U16 [R13+0x2100], R26 ;  /* 0x0021001a0d007388 */ /* 0x0001e80000000400 */
[----:B0-----:R-:W3:Y:S04]  /*207c0*/  LDL R26, [R1+0x8c8] ;  /* 0x0008c800011a7983 */ /* 0x001ee80000100800 */
[----:B------:R0:W-:Y:S04]  /*207d0*/  STL [R1+0x30], R15 ;  /* 0x0000300f01007387 */ /* 0x0001e80000100800 */
[----:B0-----:R-:W3:Y:S04]  /*207e0*/  LDL R15, [R1+0x8cc] ;  /* 0x0008cc00010f7983 */ /* 0x001ee80000100800 */
[----:B------:R-:W3:Y:S04]  /*207f0*/  LDL.LU R22, [R1+0x154] ;  /* 0x0001540001167983 */ /* 0x000ee80000300800 */
[----:B----4-:R-:W-:Y:S04]  /*20800*/  STS.U16 [R13+0x2500], R24 ;  /* 0x002500180d007388 */ /* 0x010fe80000000400 */
[----:B--2---:R0:W-:Y:S04]  /*20810*/  STL [R1+0x2c], R18 ;  /* 0x00002c1201007387 */ /* 0x0041e80000100800 */
[----:B0-----:R-:W2:Y:S04]  /*20820*/  LDL.LU R18, [R1+0x1804] ;  /* 0x0018040001127983 */ /* 0x001ea80000300800 */
[----:B------:R-:W4:Y:S04]  /*20830*/  LDL R10, [R1+0x908] ;  /* 0x00090800010a7983 */ /* 0x000f280000100800 */
[----:B------:R-:W4:Y:S04]  /*20840*/  LDL R11, [R1+0x90c] ;  /* 0x00090c00010b7983 */ /* 0x000f280000100800 */
[----:B------:R-:W2:Y:S01]  /*20850*/  LDL.LU R24, [R1+0x1800] ;  /* 0x0018000001187983 */ /* 0x000ea20000300800 */
[----:B----4-:R-:W-:-:S04]  /*20860*/  @!P0 LOP3.LUT R11, R11, R10, RZ, 0x3c, !PT ;  /* 0x0000000a0b0b8212 */ /* 0x010fc800078e3cff */
[C---:B------:R-:W-:Y:S02]  /*20870*/  @!P0 LOP3.LUT R10, R11.reuse, R10, RZ, 0x3c, !PT ;  /* 0x0000000a0b0a8212 */ /* 0x040fe400078e3cff */
[----:B--2---:R-:W-:Y:S02]  /*20880*/  PRMT R24, RZ, 0x7610, R24 ;  /* 0x00007610ff187816 */ /* 0x004fe40000000018 */
[----:B------:R-:W-:-:S05]  /*20890*/  @!P0 LOP3.LUT R11, R11, R10, RZ, 0x3c, !PT ;  /* 0x0000000a0b0b8212 */ /* 0x000fca00078e3cff */
[----:B------:R0:W2:Y:S04]  /*208a0*/  @!P0 LDG.E.U16 R24, [R10.64] ;  /* 0x0000000a0a188981 */ /* 0x0000a8000c1e1500 */
[----:B0-----:R-:W4:Y:S04]  /*208b0*/  LDL.LU R10, [R1+0x164] ;  /* 0x00016400010a7983 */ /* 0x001f280000300800 */
[----:B------:R-:W2:Y:S01]  /*208c0*/  LDL R11, [R1+0x8e8] ;  /* 0x0008e800010b7983 */ /* 0x000ea20000100800 */
[----:B------:R-:W-:-:S03]  /*208d0*/  PRMT R18, RZ, 0x7610, R18 ;  /* 0x00007610ff127816 */ /* 0x000fc60000000012 */
[----:B----4-:R3:W-:Y:S02]  /*208e0*/  STS.U16 [R13+0x2900], R10 ;  /* 0x0029000a0d007388 */ /* 0x0107e40000000400 */
[----:B---3--:R-:W-:-:S05]  /*208f0*/  @!P0 IMAD.MOV.U32 R10, RZ, RZ, R12 ;  /* 0x000000ffff0a8224 */ /* 0x008fca00078e000c */
[----:B--2---:R-:W2:Y:S04]  /*20900*/  @!P0 LDG.E.U16 R18, [R10.64] ;  /* 0x0000000a0a128981 */ /* 0x004ea8000c1e1500 */
[----:B------:R0:W-:Y:S04]  /*20910*/  STL [R1+0x28], R24 ;  /* 0x0000281801007387 */ /* 0x0001e80000100800 */
[----:B0-----:R-:W3:Y:S04]  /*20920*/  LDL.LU R24, [R1+0x14c] ;  /* 0x00014c0001187983 */ /* 0x001ee80000300800 */
[----:B------:R-:W4:Y:S04]  /*20930*/  LDL.LU R12, [R1+0x148] ;  /* 0x00014800010c7983 */ /* 0x000f280000300800 */
[----:B--2---:R0:W-:Y:S04]  /*20940*/  STL [R1+0x24], R18 ;  /* 0x0000241201007387 */ /* 0x0041e80000100800 */
[----:B0-----:R-:W2:Y:S04]  /*20950*/  LDL.LU R18, [R1+0x17fc] ;  /* 0x0017fc0001127983 */ /* 0x001ea80000300800 */
[----:B------:R-:W3:Y:S01]  /*20960*/  LDL.LU R11, [R1+0x160] ;  /* 0x00016000010b7983 */ /* 0x000ee20000300800 */
[----:B------:R-:W-:-:S03]  /*20970*/  @!P0 IMAD.MOV.U32 R10, RZ, RZ, R15 ;  /* 0x000000ffff0a8224 */ /* 0x000fc600078e000f */
[----:B------:R-:W4:Y:S01]  /*20980*/  LDL R15, [R1+0x84c] ;  /* 0x00084c00010f7983 */ /* 0x000f220000100800 */
[----:B--2---:R-:W-:-:S03]  /*20990*/  PRMT R18, RZ, 0x7610, R18 ;  /* 0x00007610ff127816 */ /* 0x004fc60000000012 */
[----:B---3--:R0:W-:Y:S02]  /*209a0*/  STS.U16 [R13+0x2d00], R11 ;  /* 0x002d000b0d007388 */ /* 0x0081e40000000400 */
[----:B0-----:R-:W-:Y:S02]  /*209b0*/  @!P0 IMAD.MOV.U32 R11, RZ, RZ, R26 ;  /* 0x000000ffff0b8224 */ /* 0x001fe400078e001a */
[----:B------:R-:W2:Y:S04]  /*209c0*/  LDL.LU R26, [R1+0x144] ;  /* 0x00014400011a7983 */ /* 0x000ea80000300800 */
[----:B------:R-:W3:Y:S04]  /*209d0*/  @!P0 LDG.E.U16 R18, [R10.64] ;  /* 0x0000000a0a128981 */ /* 0x000ee8000c1e1500 */
[----:B------:R-:W-:Y:S04]  /*209e0*/  STS.U16 [R13+0x3100], R20 ;  /* 0x003100140d007388 */ /* 0x000fe80000000400 */
[----:B---3--:R0:W-:Y:S04]  /*209f0*/  STL [R1+0x20], R18 ;  /* 0x0000201201007387 */ /* 0x0081e80000100800 */
[----:B0-----:R-:W3:Y:S04]  /*20a00*/  LDL.LU R18, [R1+0x17f8] ;  /* 0x0017f80001127983 */ /* 0x001ee80000300800 */
        /* <DEDUP_REMOVED lines=18> */
[----:B0-----:R-:W3:Y:S04]  /*20b30*/  LDL.LU R14, [R1+0x13c] ;  /* 0x00013c00010e7983 */ /* 0x001ee80000300800 */
        /* <DEDUP_REMOVED lines=18> */
[----:B------:R-:W2:Y:S04]  /*20c60*/  LDL R15, [R1+0x7cc] ;  /* 0x0007cc00010f7983 */ /* 0x000ea80000100800 */
[----:B------:R-:W3:Y:S04]  /*20c70*/  @!P0 LDG.E.U16 R22, [R10.64] ;  /* 0x0000000a0a168981 */ /* 0x000ee8000c1e1500 */
[----:B------:R-:W-:Y:S04]  /*20c80*/  STS.U16 [R13+0x4100], R24 ;  /* 0x004100180d007388 */ /* 0x000fe80000000400 */
[----:B---3--:R0:W-:Y:S04]  /*20c90*/  STL [R1+0x10], R22 ;  /* 0x0000101601007387 */ /* 0x0081e80000100800 */
[----:B0-----:R-:W3:Y:S04]  /*20ca0*/  LDL.LU R22, [R1+0x17e0] ;  /* 0x0017e00001167983 */ /* 0x001ee80000300800 */
[----:B------:R-:W4:Y:S04]  /*20cb0*/  LDL R10, [R1+0x828] ;  /* 0x00082800010a7983 */ /* 0x000f280000100800 */
[----:B------:R-:W4:Y:S04]  /*20cc0*/  LDL R11, [R1+0x82c] ;  /* 0x00082c00010b7983 */ /* 0x000f280000100800 */
[----:B------:R-:W2:Y:S01]  /*20cd0*/  LDL.LU R24, [R1+0x17dc] ;  /* 0x0017dc0001187983 */ /* 0x000ea20000300800 */
[----:B----4-:R-:W-:-:S04]  /*20ce0*/  @!P0 LOP3.LUT R11, R11, R10, RZ, 0x3c, !PT ;  /* 0x0000000a0b0b8212 */ /* 0x010fc800078e3cff */
[C---:B------:R-:W-:Y:S02]  /*20cf0*/  @!P0 LOP3.LUT R10, R11.reuse, R10, RZ, 0x3c, !PT ;  /* 0x0000000a0b0a8212 */ /* 0x040fe400078e3cff */
[----:B--2---:R-:W-:Y:S02]  /*20d00*/  PRMT R24, RZ, 0x7610, R24 ;  /* 0x00007610ff187816 */ /* 0x004fe40000000018 */
[----:B------:R-:W-:-:S05]  /*20d10*/  @!P0 LOP3.LUT R11, R11, R10, RZ, 0x3c, !PT ;  /* 0x0000000a0b0b8212 */ /* 0x000fca00078e3cff */
[----:B------:R-:W2:Y:S04]  /*20d20*/  @!P0 LDG.E.U16 R24, [R10.64] ;  /* 0x0000000a0a188981 */ /* 0x000ea8000c1e1500 */
[----:B--2---:R0:W-:Y:S04]  /*20d30*/  STL [R1+0xc], R24 ;  /* 0x00000c1801007387 */ /* 0x0041e80000100800 */
[----:B0-----:R-:W2:Y:S04]  /*20d40*/  LDL.LU R24, [R1+0x17d8] ;  /* 0x0017d80001187983 */ /* 0x001ea80000300800 */
[----:B------:R-:W4:Y:S04]  /*20d50*/  LDL R10, [R1+0x808] ;  /* 0x00080800010a7983 */ /* 0x000f280000100800 */
[----:B------:R-:W4:Y:S01]  /*20d60*/  LDL R11, [R1+0x80c] ;  /* 0x00080c00010b7983 */ /* 0x000f220000100800 */
[----:B--2---:R-:W-:-:S02]  /*20d70*/  PRMT R24, RZ, 0x7610, R24 ;  /* 0x00007610ff187816 */ /* 0x004fc40000000018 */
[----:B----4-:R-:W-:-:S04]  /*20d80*/  @!P0 LOP3.LUT R11, R11, R10, RZ, 0x3c, !PT ;  /* 0x0000000a0b0b8212 */ /* 0x010fc800078e3cff */
[----:B------:R-:W-:-:S04]  /*20d90*/  @!P0 LOP3.LUT R10, R11, R10, RZ, 0x3c, !PT ;  /* 0x0000000a0b0a8212 */ /* 0x000fc800078e3cff */
[----:B------:R-:W-:-:S05]  /*20da0*/  @!P0 LOP3.LUT R11, R11, R10, RZ, 0x3c, !PT ;  /* 0x0000000a0b0b8212 */ /* 0x000fca00078e3cff */
[----:B------:R-:W2:Y:S04]  /*20db0*/  @!P0 LDG.E.U16 R24, [R10.64] ;  /* 0x0000000a0a188981 */ /* 0x000ea8000c1e1500 */
[----:B------:R0:W-:Y:S04]  /*20dc0*/  STS.U16 [R13+0x4500], R12 ;  /* 0x0045000c0d007388 */ /* 0x0001e80000000400 */
[----:B0-----:R-:W4:Y:S04]  /*20dd0*/  LDL R12, [R1+0x7ac] ;  /* 0x0007ac00010c7983 */ /* 0x001f280000100800 */
        /* <DEDUP_REMOVED lines=18> */
[----:B------:R-:W-:Y:S01]  /*20f00*/  PRMT R28, RZ, 0x7610, R28 ;  /* 0x00007610ff1c7816 */ /* 0x000fe2000000001c */
[----:B------:R-:W3:Y:S04]  /*20f10*/  LDL R15, [R1+0x78c] ;  /* 0x00078c00010f7983 */ /* 0x000ee80000100800 */
[----:B--2---:R0:W2:Y:S04]  /*20f20*/  @!P0 LDG.E.U16 R0, [R10.64] ;  /* 0x0000000a0a008981 */ /* 0x0040a8000c1e1500 */
[----:B0-----:R-:W2:Y:S01]  /*20f30*/  LDL R11, [R1+0x7a8] ;  /* 0x0007a800010b7983 */ /* 0x001ea20000100800 */
[----:B----4-:R-:W-:-:S05]  /*20f40*/  @!P0 IMAD.MOV.U32 R10, RZ, RZ, R12 ;  /* 0x000000ffff0a8224 */ /* 0x010fca00078e000c */
[----:B--2---:R0:W2:Y:S04]  /*20f50*/  @!P0 LDG.E.U16 R28, [R10.64] ;  /* 0x0000000a0a1c8981 */ /* 0x0040a8000c1e1500 */
[----:B0-----:R-:W0:Y:S04]  /*20f60*/  S2R R11, SR_TID.X ;  /* 0x00000000000b7919 */ /* 0x001e280000002100 */
[----:B------:R1:W-:Y:S04]  /*20f70*/  STL [R1+0x1758], R0 ;  /* 0x0017580001007387 */ /* 0x0003e80000100800 */
[----:B------:R4:W-:Y:S04]  /*20f80*/  STS.U16 [R13+0x5100], R14 ;  /* 0x0051000e0d007388 */ /* 0x0009e80000000400 */
[----:B------:R-:W3:Y:S04]  /*20f90*/  LDL R12, [R1+0x748] ;  /* 0x00074800010c7983 */ /* 0x000ee80000100800 */
[----:B-1----:R-:W3:Y:S04]  /*20fa0*/  LDL R0, [R1+0x74c] ;  /* 0x00074c0001007983 */ /* 0x002ee80000100800 */
[----:B----4-:R-:W4:Y:S01]  /*20fb0*/  LDL R14, [R1+0x768] ;  /* 0x00076800010e7983 */ /* 0x010f220000100800 */
[----:B0-----:R-:W-:-:S03]  /*20fc0*/  LOP3.LUT R10, R11, 0x3f, RZ, 0xc0, !PT ;  /* 0x0000003f0b0a7812 */ /* 0x001fc600078ec0ff */
[----:B------:R-:W3:Y:S04]  /*20fd0*/  LDL R13, [R1+0x76c] ;  /* 0x00076c00010d7983 */ /* 0x000ee80000100800 */
[----:B------:R-:W3:Y:S01]  /*20fe0*/  LDL R11, [R1+0x788] ;  /* 0x00078800010b7983 */ /* 0x000ee20000100800 */
[----:B------:R-:W-:-:S03]  /*20ff0*/  IMAD.SHL.U32 R10, R10, 0x2, RZ ;  /* 0x000000020a0a7824 */ /* 0x000fc600078e00ff */
[----:B--2---:R0:W-:Y:S04]  /*21000*/  STL [R1+0x175c], R28 ;  /* 0x00175c1c01007387 */ /* 0x0041e80000100800 */
[----:B0-----:R-:W0:Y:S02]  /*21010*/  S2R R28, SR_TID.X ;  /* 0x00000000001c7919 */ /* 0x001e240000002100 */
[----:B0-----:R-:W-:-:S04]  /*21020*/  LOP3.LUT R28, R28, 0x40, RZ, 0xc0, !PT ;  /* 0x000000401c1c7812 */ /* 0x001fc800078ec0ff */
[----:B------:R-:W-:-:S04]  /*21030*/  ISETP.NE.U32.AND P1, PT, R28, RZ, PT ;  /* 0x000000ff1c00720c */ /* 0x000fc80003f25070 */
[----:B------:R-:W-:-:S04]  /*21040*/  SEL R28, RZ, 0x90, !P1 ;  /* 0x00000090ff1c7807 */ /* 0x000fc80004800000 */
[----:B------:R-:W-:-:S04]  /*21050*/  LOP3.LUT R28, R28, R10, RZ, 0x3c, !PT ;  /* 0x0000000a1c1c7212 */ /* 0x000fc800078e3cff */
[----:B------:R-:W-:Y:S01]  /*21060*/  LOP3.LUT R28, R28, 0x20, RZ, 0x3c, !PT ;  /* 0x000000201c1c7812 */ /* 0x000fe200078e3cff */
[----:B---3--:R-:W-:-:S04]  /*21070*/  @!P0 IMAD.MOV.U32 R10, RZ, RZ, R15 ;  /* 0x000000ffff0a8224 */ /* 0x008fc800078e000f */
[----:B------:R0:W-:Y:S02]  /*21080*/  STS.U16 [R28+0x5500], R26 ;  /* 0x0055001a1c007388 */ /* 0x0001e40000000400 */
[----:B0-----:R-:W-:-:S06]  /*21090*/  PRMT R26, RZ, 0x7610, R26 ;  /* 0x00007610ff1a7816 */ /* 0x001fcc000000001a */
[----:B------:R0:W2:Y:S04]  /*210a0*/  @!P0 LDG.E.U16 R26, [R10.64] ;  /* 0x0000000a0a1a8981 */ /* 0x0000a8000c1e1500 */
[----:B------:R1:W-:Y:S01]  /*210b0*/  STS.U16 [R28+0x5900], R24 ;  /* 0x005900181c007388 */ /* 0x0003e20000000400 */
[----:B0-----:R-:W-:Y:S02]  /*210c0*/  @!P0 IMAD.MOV.U32 R10, RZ, RZ, R13 ;  /* 0x000000ffff0a8224 */ /* 0x001fe400078e000d */
[----:B----4-:R-:W-:Y:S01]  /*210d0*/  @!P0 IMAD.MOV.U32 R11, RZ, RZ, R14 ;  /* 0x000000ffff0b8224 */ /* 0x010fe200078e000e */
[----:B-1----:R-:W-:Y:S01]  /*210e0*/  PRMT R24, RZ, 0x7610, R24 ;  /* 0x00007610ff187816 */ /* 0x002fe20000000018 */
[----:B------:R0:W-:Y:S05]  /*210f0*/  STS.U16 [R28+0x5d00], R22 ;  /* 0x005d00161c007388 */ /* 0x0001ea0000000400 */
[----:B------:R1:W3:Y:S01]  /*21100*/  @!P0 LDG.E.U16 R24, [R10.64] ;  /* 0x0000000a0a188981 */ /* 0x0002e2000c1e1500 */
[----:B0-----:R-:W-:Y:S01]  /*21110*/  PRMT R22, RZ, 0x7610, R22 ;  /* 0x00007610ff167816 */ /* 0x001fe20000000016 */
[----:B-1----:R-:W-:-:S02]  /*21120*/  @!P0 IMAD.MOV.U32 R10, RZ, RZ, R0 ;  /* 0x000000ffff0a8224 */ /* 0x002fc400078e0000 */
[----:B------:R-:W-:-:S05]  /*21130*/  @!P0 IMAD.MOV.U32 R11, RZ, RZ, R12 ;  /* 0x000000ffff0b8224 */ /* 0x000fca00078e000c */
[----:B------:R-:W4:Y:S04]  /*21140*/  @!P0 LDG.E.U16 R22, [R10.64] ;  /* 0x0000000a0a168981 */ /* 0x000f28000c1e1500 */
[----:B------:R-:W0:Y:S04]  /*21150*/  S2R R13, SR_TID.X ;  /* 0x00000000000d7919 */ /* 0x000e280000002100 */
[----:B--2---:R-:W-:Y:S04]  /*21160*/  STL [R1+0x1760], R26 ;  /* 0x0017601a01007387 */ /* 0x004fe80000100800 */
[----:B------:R-:W2:Y:S04]  /*21170*/  LDL R15, [R1+0x728] ;  /* 0x00072800010f7983 */ /* 0x000ea80000100800 */
[----:B------:R-:W2:Y:S01]  /*21180*/  LDL R14, [R1+0x72c] ;  /* 0x00072c00010e7983 */ /* 0x000ea20000100800 */
[----:B0-----:R-:W-:-:S02]  /*21190*/  LOP3.LUT R12, R13, 0x40, RZ, 0xc0, !PT ;  /* 0x000000400d0c7812 */ /* 0x001fc400078ec0ff */
[----:B------:R-:W-:Y:S02]  /*211a0*/  LOP3.LUT R13, R13, 0x3f, RZ, 0xc0, !PT ;  /* 0x0000003f0d0d7812 */ /* 0x000fe400078ec0ff */
[----:B------:R-:W-:-:S03]  /*211b0*/  ISETP.NE.U32.AND P2, PT, R12, RZ, PT ;  /* 0x000000ff0c00720c */ /* 0x000fc60003f45070 */
[----:B------:R-:W-:Y:S01]  /*211c0*/  IMAD.SHL.U32 R13, R13, 0x2, RZ ;  /* 0x000000020d0d7824 */ /* 0x000fe200078e00ff */
[----:B---3--:R-:W-:Y:S04]  /*211d0*/  STL [R1+0x1764], R24 ;  /* 0x0017641801007387 */ /* 0x008fe80000100800 */
[----:B----4-:R0:W-:Y:S04]  /*211e0*/  STL [R1+0x1768], R22 ;  /* 0x0017681601007387 */ /* 0x0101e80000100800 */
[----:B------:R-:W3:Y:S04]  /*211f0*/  LDL R12, [R1+0x708] ;  /* 0x00070800010c7983 */ /* 0x000ee80000100800 */
[----:B------:R-:W4:Y:S01]  /*21200*/  LDL R0, [R1+0x70c] ;  /* 0x00070c0001007983 */ /* 0x000f220000100800 */
[----:B0-----:R-:W-:-:S04]  /*21210*/  SEL R22, RZ, 0x90, !P2 ;  /* 0x00000090ff167807 */ /* 0x001fc80005000000 */
[----:B------:R-:W-:Y:S02]  /*21220*/  LOP3.LUT R22, R22, R13, RZ, 0x3c, !PT ;  /* 0x0000000d16167212 */ /* 0x000fe400078e3cff */
[----:B------:R-:W4:Y:S02]  /*21230*/  LDL.LU R13, [R1+0x134] ;  /* 0x00013400010d7983 */ /* 0x000f240000300800 */
[----:B------:R-:W-:-:S05]  /*21240*/  LOP3.LUT R22, R22, 0x20, RZ, 0x3c, !PT ;  /* 0x0000002016167812 */ /* 0x000fca00078e3cff */
[----:B------:R0:W-:Y:S02]  /*21250*/  STS.U16 [R22+0x6100], R20 ;  /* 0x0061001416007388 */ /* 0x0001e40000000400 */
[----:B0-----:R-:W-:Y:S01]  /*21260*/  PRMT R20, RZ, 0x7610, R20 ;  /* 0x00007610ff147816 */ /* 0x001fe20000000014 */
[----:B--2---:R-:W-:Y:S02]  /*21270*/  @!P0 IMAD.MOV.U32 R11, RZ, RZ, R15 ;  /* 0x000000ffff0b8224 */ /* 0x004fe400078e000f */
[----:B------:R-:W-:Y:S01]  /*21280*/  @!P0 IMAD.MOV.U32 R10, RZ, RZ, R14 ;  /* 0x000000ffff0a8224 */ /* 0x000fe200078e000e */
[----:B------:R-:W2:Y:S04]  /*21290*/  LDL R15, [R1+0x6c8] ;  /* 0x0006c800010f7983 */ /* 0x000ea80000100800 */
[----:B------:R3:W2:Y:S04]  /*212a0*/  @!P0 LDG.E.U16 R20, [R10.64] ;  /* 0x0000000a0a148981 */ /* 0x0006a8000c1e1500 */
[----:B------:R-:W2:Y:S04]  /*212b0*/  LDL R14, [R1+0x6cc] ;  /* 0x0006cc00010e7983 */ /* 0x000ea80000100800 */
[----:B------:R-:W2:Y:S04]  /*212c0*/  LDL.LU R24, [R1+0x130] ;  /* 0x0001300001187983 */ /* 0x000ea80000300800 */
[----:B------:R0:W-:Y:S04]  /*212d0*/  STS.U16 [R22+0x6500], R18 ;  /* 0x0065001216007388 */ /* 0x0001e80000000400 */
[----:B------:R-:W2:Y:S01]  /*212e0*/  LDL.LU R26, [R1+0x12c] ;  /* 0x00012c00011a7983 */ /* 0x000ea20000300800 */
[----:B0-----:R-:W-:Y:S01]  /*212f0*/  PRMT R18, RZ, 0x7610, R18 ;  /* 0x00007610ff127816 */ /* 0x001fe20000000012 */
[----:B---3--:R-:W-:-:S02]  /*21300*/  @!P0 IMAD.MOV.U32 R11, RZ, RZ, R12 ;  /* 0x000000ffff0b8224 */ /* 0x008fc400078e000c */
[----:B----4-:R-:W-:-:S05]  /*21310*/  @!P0 IMAD.MOV.U32 R10, RZ, RZ, R0 ;  /* 0x000000ffff0a8224 */ /* 0x010fca00078e0000 */
[----:B------:R0:W3:Y:S04]  /*21320*/  @!P0 LDG.E.U16 R18, [R10.64] ;  /* 0x0000000a0a128981 */ /* 0x0000e8000c1e1500 */
[----:B--2---:R1:W-:Y:S04]  /*21330*/  STL [R1+0x176c], R20 ;  /* 0x00176c1401007387 */ /* 0x0043e80000100800 */
[----:B------:R-:W2:Y:S04]  /*21340*/  LDL R12, [R1+0x6a8] ;  /* 0x0006a800010c7983 */ /* 0x000ea80000100800 */
[----:B------:R-:W4:Y:S04]  /*21350*/  LDL R0, [R1+0x6ac] ;  /* 0x0006ac0001007983 */ /* 0x000f280000100800 */
[----:B-1----:R-:W2:Y:S04]  /*21360*/  LDL R20, [R1+0x6ec] ;  /* 0x0006ec0001147983 */ /* 0x002ea80000100800 */
[----:B------:R-:W4:Y:S04]  /*21370*/  LDL.LU R28, [R1+0x128] ;  /* 0x00012800011c7983 */ /* 0x000f280000300800 */
[----:B0-----:R-:W4:Y:S04]  /*21380*/  LDL R11, [R1+0x6e8] ;  /* 0x0006e800010b7983 */ /* 0x001f280000100800 */
[----:B------:R0:W-:Y:S02]  /*21390*/  STS.U16 [R22+0x6900], R16 ;  /* 0x0069001016007388 */ /* 0x0001e40000000400 */
[----:B0-----:R-:W-:-:S02]  /*213a0*/  PRMT R16, RZ, 0x7610, R16 ;  /* 0x00007610ff107816 */ /* 0x001fc40000000010 */
[----:B---3--:R0:W-:Y:S04]  /*213b0*/  STL [R1+0x1770], R18 ;  /* 0x0017701201007387 */ /* 0x0081e80000100800 */
[----:B0-----:R-:W3:Y:S01]  /*213c0*/  LDL R18, [R1+0x68c] ;  /* 0x00068c0001127983 */ /* 0x001ee20000100800 */
[----:B--2---:R-:W-:-:S03]  /*213d0*/  @!P0 IMAD.MOV.U32 R10, RZ, RZ, R20 ;  /* 0x000000ffff0a8224 */ /* 0x004fc600078e0014 */
[----:B------:R-:W2:Y:S04]  /*213e0*/  LDL R20, [R1+0x688] ;  /* 0x0006880001147983 */ /* 0x000ea80000100800 */
[----:B----4-:R0:W4:Y:S04]  /*213f0*/  @!P0 LDG.E.U16 R16, [R10.64] ;  /* 0x0000000a0a108981 */ /* 0x010128000c1e1500 */
[----:B0-----:R-:W2:Y:S01]  /*21400*/  LDL.LU R11, [R1+0x138] ;  /* 0x00013800010b7983 */ /* 0x001ea20000300800 */
[----:B------:R-:W-:Y:S01]  /*21410*/  @!P0 IMAD.MOV.U32 R10, RZ, RZ, R14 ;  /* 0x000000ffff0a8224 */ /* 0x000fe200078e000e */
[----:B------:R-:W-:-:S02]  /*21420*/  PRMT R9, RZ, 0x7610, R9 ;  /* 0x00007610ff097816 */ /* 0x000fc40000000009 */
[----:B----4-:R-:W-:Y:S04]  /*21430*/  STL [R1+0x1774], R16 ;  /* 0x0017741001007387 */ /* 0x010fe80000100800 */
[----:B------:R-:W4:Y:S04]  /*21440*/  LDL R14, [R1+0x66c] ;  /* 0x00066c00010e7983 */ /* 0x000f280000100800 */
[----:B--2---:R0:W-:Y:S02]  /*21450*/  STS.U16 [R22+0x6d00], R11 ;  /* 0x006d000b16007388 */ /* 0x0041e40000000400 */
[----:B0-----:R-:W-:-:S02]  /*21460*/  @!P0 IMAD.MOV.U32 R11, RZ, RZ, R15 ;  /* 0x000000ffff0b8224 */ /* 0x001fc400078e000f */
[----:B------:R-:W4:Y:S04]  /*21470*/  LDL R15, [R1+0x668] ;  /* 0x00066800010f7983 */ /* 0x000f280000100800 */
[----:B------:R0:W2:Y:S04]  /*21480*/  @!P0 LDG.E.U16 R9, [R10.64] ;  /* 0x0000000a0a098981 */ /* 0x0000a8000c1e1500 */
[----:B------:R1:W-:Y:S01]  /*21490*/  STS.U16 [R22+0x7100], R13 ;  /* 0x0071000d16007388 */ /* 0x0003e20000000400 */
[----:B0-----:R-:W-:Y:S01]  /*214a0*/  PRMT R10, RZ, 0x7610, R10 ;  /* 0x00007610ff0a7816 */ /* 0x001fe2000000000a */
[----:B-1----:R-:W-:-:S02]  /*214b0*/  @!P0 IMAD.MOV.U32 R13, RZ, RZ, R12 ;  /* 0x000000ffff0d8224 */ /* 0x002fc400078e000c */
[----:B------:R-:W-:Y:S01]  /*214c0*/  @!P0 IMAD.MOV.U32 R12, RZ, RZ, R0 ;  /* 0x000000ffff0c8224 */ /* 0x000fe200078e0000 */
[----:B------:R-:W-:-:S04]  /*214d0*/  PRMT R11, RZ, 0x7610, R11 ;  /* 0x00007610ff0b7816 */ /* 0x000fc8000000000b */
[----:B------:R3:W2:Y:S02]  /*214e0*/  @!P0 LDG.E.U16 R10, [R12.64] ;  /* 0x0000000a0c0a8981 */ /* 0x0006a4000c1e1500 */
[----:B---3--:R-:W-:Y:S02]  /*214f0*/  @!P0 IMAD.MOV.U32 R12, RZ, RZ, R18 ;  /* 0x000000ffff0c8224 */ /* 0x008fe400078e0012 */
[----:B------:R-:W-:-:S05]  /*21500*/  @!P0 IMAD.MOV.U32 R13, RZ, RZ, R20 ;  /* 0x000000ffff0d8224 */ /* 0x000fca00078e0014 */
[----:B------:R0:W3:Y:S02]  /*21510*/  @!P0 LDG.E.U16 R11, [R12.64] ;  /* 0x0000000a0c0b8981 */ /* 0x0000e4000c1e1500 */
[----:B0-----:R-:W-:-:S06]  /*21520*/  PRMT R12, RZ, 0x7610, R12 ;  /* 0x00007610ff0c7816 */ /* 0x001fcc000000000c */
[----:B----4-:R-:W4:Y:S04]  /*21530*/  @!P0 LDG.E.U16 R12, [R14.64] ;  /* 0x0000000a0e0c8981 */ /* 0x010f28000c1e1500 */
[----:B--2---:R0:W-:Y:S04]  /*21540*/  STL [R1+0x1778], R9 ;  /* 0x0017780901007387 */ /* 0x0041e80000100800 */
[----:B------:R-:W2:Y:S04]  /*21550*/  LDL R0, [R1+0x64c] ;  /* 0x00064c0001007983 */ /* 0x000ea80000100800 */
[----:B0-----:R-:W2:Y:S04]  /*21560*/  LDL R9, [R1+0x648] ;  /* 0x0006480001097983 */ /* 0x001ea80000100800 */
[----:B------:R-:W-:Y:S04]  /*21570*/  STL [R1+0x177c], R10 ;  /* 0x00177c0a01007387 */ /* 0x000fe80000100800 */
[----:B---3--:R0:W-:Y:S04]  /*21580*/  STL [R1+0x1780], R11 ;  /* 0x0017800b01007387 */ /* 0x0081e80000100800 */
[----:B------:R-:W3:Y:S04]  /*21590*/  LDL R18, [R1+0x628] ;  /* 0x0006280001127983 */ /* 0x000ee80000100800 */
[----:B------:R-:W3:Y:S04]  /*215a0*/  LDL R16, [R1+0x62c] ;  /* 0x00062c0001107983 */ /* 0x000ee80000100800 */
[----:B----4-:R-:W-:Y:S04]  /*215b0*/  STL [R1+0x1784], R12 ;  /* 0x0017840c01007387 */ /* 0x010fe80000100800 */
[----:B0-----:R-:W4:Y:S04]  /*215c0*/  LDL R11, [R1+0x608] ;  /* 0x00060800010b7983 */ /* 0x001f280000100800 */
[----:B------:R-:W4:Y:S01]  /*215d0*/  LDL R10, [R1+0x60c] ;  /* 0x00060c00010a7983 */ /* 0x000f220000100800 */
[----:B------:R-:W-:Y:S01]  /*215e0*/  PRMT R13, RZ, 0x7610, R13 ;  /* 0x00007610ff0d7816 */ /* 0x000fe2000000000d */
[----:B--2---:R-:W-:-:S02]  /*215f0*/  @!P0 IMAD.MOV.U32 R14, RZ, RZ, R0 ;  /* 0x000000ffff0e8224 */ /* 0x004fc400078e0000 */
[----:B------:R-:W-:Y:S01]  /*21600*/  STS.U16 [R22+0x7500], R24 ;  /* 0x0075001816007388 */ /* 0x000fe20000000400 */
[----:B------:R-:W-:-:S03]  /*21610*/  @!P0 IMAD.MOV.U32 R15, RZ, RZ, R9 ;  /* 0x000000ffff0f8224 */ /* 0x000fc600078e0009 */
[----:B------:R-:W-:Y:S04]  /*21620*/  STS.U16 [R22+0x7900], R26 ;  /* 0x0079001a16007388 */ /* 0x000fe80000000400 */
[----:B------:R-:W-:Y:S04]  /*21630*/  STS.U16 [R22+0x7d00], R28 ;  /* 0x007d001c16007388 */ /* 0x000fe80000000400 */
[----:B------:R0:W-:Y:S04]  /*21640*/  STS.U16 [R22+0x8100], R17 ;  /* 0x0081001116007388 */ /* 0x0001e80000000400 */
[----:B------:R3:W2:Y:S04]  /*21650*/  @!P0 LDG.E.U16 R13, [R14.64] ;  /* 0x0000000a0e0d8981 */ /* 0x0006a8000c1e1500 */
[----:B------:R-:W2:Y:S01]  /*21660*/  LDL R9, [R1+0x5e8] ;  /* 0x0005e80001097983 */ /* 0x000ea20000100800 */
[----:B0-----:R-:W-:-:S03]  /*21670*/  PRMT R17, RZ, 0x7610, R17 ;  /* 0x00007610ff117816 */ /* 0x001fc60000000011 */
[----:B------:R0:W-:Y:S04]  /*21680*/  STS.U16 [R22+0x8500], R19 ;  /* 0x0085001316007388 */ /* 0x0001e80000000400 */
[----:B------:R-:W2:Y:S04]  /*21690*/  LDL R0, [R1+0x5ec] ;  /* 0x0005ec0001007983 */ /* 0x000ea80000100800 */
[----:B------:R-:W2:Y:S01]  /*216a0*/  LDL.LU R26, [R1+0x124] ;  /* 0x00012400011a7983 */ /* 0x000ea20000300800 */
[----:B---3--:R-:W-:Y:S02]  /*216b0*/  @!P0 IMAD.MOV.U32 R15, RZ, RZ, R18 ;  /* 0x000000ffff0f8224 */ /* 0x008fe400078e0012 */
[----:B------:R-:W-:Y:S01]  /*216c0*/  @!P0 IMAD.MOV.U32 R14, RZ, RZ, R16 ;  /* 0x000000ffff0e8224 */ /* 0x000fe200078e0010 */
[----:B0-----:R-:W-:Y:S01]  /*216d0*/  PRMT R19, RZ, 0x7610, R19 ;  /* 0x00007610ff137816 */ /* 0x001fe20000000013 */
[----:B------:R-:W3:Y:S04]  /*216e0*/  LDL.LU R28, [R1+0x120] ;  /* 0x00012000011c7983 */ /* 0x000ee80000300800 */
[----:B------:R4:W3:Y:S02]  /*216f0*/  @!P0 LDG.E.U16 R17, [R14.64] ;  /* 0x0000000a0e118981 */ /* 0x0008e4000c1e1500 */
[----:B----4-:R-:W-:-:S02]  /*21700*/  @!P0 IMAD.MOV.U32 R15, RZ, RZ, R11 ;  /* 0x000000ffff0f8224 */ /* 0x010fc400078e000b */
[----:B------:R-:W-:-:S05]  /*21710*/  @!P0 IMAD.MOV.U32 R14, RZ, RZ, R10 ;  /* 0x000000ffff0e8224 */ /* 0x000fca00078e000a */
[----:B------:R-:W4:Y:S04]  /*21720*/  @!P0 LDG.E.U16 R19, [R14.64] ;  /* 0x0000000a0e138981 */ /* 0x000f28000c1e1500 */
[----:B--2---:R0:W-:Y:S04]  /*21730*/  STL [R1+0x1788], R13 ;  /* 0x0017880d01007387 */ /* 0x0041e80000100800 */
[----:B------:R-:W2:Y:S04]  /*21740*/  LDL R18, [R1+0x5c8] ;  /* 0x0005c80001127983 */ /* 0x000ea80000100800 */
[----:B------:R-:W2:Y:S04]  /*21750*/  LDL R16, [R1+0x5cc] ;  /* 0x0005cc0001107983 */ /* 0x000ea80000100800 */
[----:B---3--:R-:W-:Y:S04]  /*21760*/  STL [R1+0x178c], R17 ;  /* 0x00178c1101007387 */ /* 0x008fe80000100800 */
[----:B0-----:R-:W3:Y:S04]  /*21770*/  LDL R13, [R1+0x5a8] ;  /* 0x0005a800010d7983 */ /* 0x001ee80000100800 */
[----:B------:R-:W3:Y:S04]  /*21780*/  LDL R12, [R1+0x5ac] ;  /* 0x0005ac00010c7983 */ /* 0x000ee80000100800 */
[----:B----4-:R-:W-:Y:S04]  /*21790*/  STL [R1+0x1790], R19 ;  /* 0x0017901301007387 */ /* 0x010fe80000100800 */
[----:B------:R-:W4:Y:S04]  /*217a0*/  LDL R11, [R1+0x588] ;  /* 0x00058800010b7983 */ /* 0x000f280000100800 */
[----:B------:R-:W4:Y:S01]  /*217b0*/  LDL R10, [R1+0x58c] ;  /* 0x00058c00010a7983 */ /* 0x000f220000100800 */
[----:B------:R-:W-:-:S02]  /*217c0*/  @!P0 IMAD.MOV.U32 R14, RZ, RZ, R0 ;  /* 0x000000ffff0e8224 */ /* 0x000fc400078e0000 */
[----:B------:R-:W-:Y:S01]  /*217d0*/  @!P0 IMAD.MOV.U32 R15, RZ, RZ, R9 ;  /* 0x000000ffff0f8224 */ /* 0x000fe200078e0009 */
[----:B------:R-:W4:Y:S04]  /*217e0*/  LDL R0, [R1+0x56c] ;  /* 0x00056c0001007983 */ /* 0x000f280000100800 */
[----:B------:R-:W4:Y:S04]  /*217f0*/  LDL R9, [R1+0x568] ;  /* 0x0005680001097983 */ /* 0x000f280000100800 */
[----:B------:R0:W-:Y:S04]  /*21800*/  STS.U16 [R22+0x8900], R21 ;  /* 0x0089001516007388 */ /* 0x0001e80000000400 */
[----:B------:R1:W-:Y:S01]  /*21810*/  STS.U16 [R22+0x8d00], R23 ;  /* 0x008d001716007388 */ /* 0x0003e20000000400 */
[----:B0-----:R-:W-:-:S02]  /*21820*/  PRMT R21, RZ, 0x7610, R21 ;  /* 0x00007610ff157816 */ /* 0x001fc40000000015 */
[----:B-1----:R-:W-:-:S04]  /*21830*/  PRMT R23, RZ, 0x7610, R23 ;  /* 0x00007610ff177816 */ /* 0x002fc80000000017 */
[----:B------:R2:W4:Y:S04]  /*21840*/  @!P0 LDG.E.U16 R21, [R14.64] ;  /* 0x0000000a0e158981 */ /* 0x000528000c1e1500 */
[----:B------:R0:W-:Y:S01]  /*21850*/  STS.U16 [R22+0x9100], R25 ;  /* 0x0091001916007388 */ /* 0x0001e20000000400 */
[----:B--2---:R-:W-:Y:S02]  /*21860*/  @!P0 IMAD.MOV.U32 R14, RZ, RZ, R16 ;  /* 0x000000ffff0e8224 */ /* 0x004fe400078e0010 */
[----:B------:R-:W-:Y:S01]  /*21870*/  @!P0 IMAD.MOV.U32 R15, RZ, RZ, R18 ;  /* 0x000000ffff0f8224 */ /* 0x000fe200078e0012 */
[----:B0-----:R-:W-:-:S04]  /*21880*/  PRMT R25, RZ, 0x7610, R25 ;  /* 0x00007610ff197816 */ /* 0x001fc80000000019 */
[----:B------:R3:W2:Y:S01]  /*21890*/  @!P0 LDG.E.U16 R23, [R14.64] ;  /* 0x0000000a0e178981 */ /* 0x0006a2000c1e1500 */
[----:B------:R-:W-:Y:S01]  /*218a0*/  PRMT R27, RZ, 0x7610, R27 ;  /* 0x00007610ff1b7816 */ /* 0x000fe2000000001b */
[----:B---3--:R-:W-:Y:S02]  /*218b0*/  @!P0 IMAD.MOV.U32 R14, RZ, RZ, R12 ;  /* 0x000000ffff0e8224 */ /* 0x008fe400078e000c */
[----:B------:R-:W-:-:S05]  /*218c0*/  @!P0 IMAD.MOV.U32 R15, RZ, RZ, R13 ;  /* 0x000000ffff0f8224 */ /* 0x000fca00078e000d */
[----:B------:R4:W3:Y:S02]  /*218d0*/  @!P0 LDG.E.U16 R25, [R14.64] ;  /* 0x0000000a0e198981 */ /* 0x0008e4000c1e1500 */
[----:B----4-:R-:W-:Y:S02]  /*218e0*/  @!P0 IMAD.MOV.U32 R15, RZ, RZ, R11 ;  /* 0x000000ffff0f8224 */ /* 0x010fe400078e000b */
[----:B------:R-:W-:-:S05]  /*218f0*/  @!P0 IMAD.MOV.U32 R14, RZ, RZ, R10 ;  /* 0x000000ffff0e8224 */ /* 0x000fca00078e000a */
[----:B------:R0:W4:Y:S01]  /*21900*/  @!P0 LDG.E.U16 R27, [R14.64] ;  /* 0x0000000a0e1b8981 */ /* 0x000122000c1e1500 */
[----:B------:R-:W-:Y:S01]  /*21910*/  PRMT R29, RZ, 0x7610, R29 ;  /* 0x00007610ff1d7816 */ /* 0x000fe2000000001d */
[----:B0-----:R-:W-:Y:S02]  /*21920*/  @!P0 IMAD.MOV.U32 R14, RZ, RZ, R0 ;  /* 0x000000ffff0e8224 */ /* 0x001fe400078e0000 */
[----:B------:R-:W-:-:S05]  /*21930*/  @!P0 IMAD.MOV.U32 R15, RZ, RZ, R9 ;  /* 0x000000ffff0f8224 */ /* 0x000fca00078e0009 */
[----:B------:R-:W4:Y:S04]  /*21940*/  @!P0 LDG.E.U16 R29, [R14.64] ;  /* 0x0000000a0e1d8981 */ /* 0x000f28000c1e1500 */
[----:B------:R-:W-:Y:S04]  /*21950*/  STL [R1+0x1794], R21 ;  /* 0x0017941501007387 */ /* 0x000fe80000100800 */
[----:B------:R-:W-:Y:S04]  /*21960*/  STS.U16 [R22+0x9500], R26 ;  /* 0x0095001a16007388 */ /* 0x000fe80000000400 */
[----:B--2---:R-:W-:Y:S04]  /*21970*/  STL [R1+0x1798], R23 ;  /* 0x0017981701007387 */ /* 0x004fe80000100800 */
[----:B------:R-:W-:Y:S04]  /*21980*/  STS.U16 [R22+0x9900], R28 ;  /* 0x0099001c16007388 */ /* 0x000fe80000000400 */
[----:B---3--:R-:W-:Y:S04]  /*21990*/  STL [R1+0x179c], R25 ;  /* 0x00179c1901007387 */ /* 0x008fe80000100800 */
[----:B----4-:R0:W-:Y:S04]  /*219a0*/  STL [R1+0x17a0], R27 ;  /* 0x0017a01b01007387 */ /* 0x0101e80000100800 */
[----:B0-----:R-:W2:Y:S04]  /*219b0*/  LDL.LU R27, [R1+0x11c] ;  /* 0x00011c00011b7983 */ /* 0x001ea80000300800 */
[----:B------:R-:W3:Y:S04]  /*219c0*/  LDL.LU R25, [R1+0x10c] ;  /* 0x00010c0001197983 */ /* 0x000ee80000300800 */
        /* <DEDUP_REMOVED lines=50> */
[----:B--2---:R-:W-:Y:S04]  /*21cf0*/  STS.U16 [R22+0x9d00], R27 ;  /* 0x009d001b16007388 */ /* 0x004fe80000000400 */
[----:B---3--:R-:W-:Y:S04]  /*21d00*/  STS.U16 [R22+0xa100], R25 ;  /* 0x00a1001916007388 */ /* 0x008fe80000000400 */
[----:B----4-:R-:W-:Y:S04]  /*21d10*/  STS.U16 [R22+0xa500], R23 ;  /* 0x00a5001716007388 */ /* 0x010fe80000000400 */
[----:B------:R-:W-:Y:S04]  /*21d20*/  STS.U16 [R22+0xa900], R21 ;  /* 0x00a9001516007388 */ /* 0x000fe80000000400 */
[----:B------:R-:W-:Y:S04]  /*21d30*/  STS.U16 [R22+0xad00], R19 ;  /* 0x00ad001316007388 */ /* 0x000fe80000000400 */
[----:B------:R-:W-:Y:S04]  /*21d40*/  STS.U16 [R22+0xb100], R17 ;  /* 0x00b1001116007388 */ /* 0x000fe80000000400 */
[----:B------:R-:W-:Y:S04]  /*21d50*/  STS.U16 [R22+0xb500], R13 ;  /* 0x00b5000d16007388 */ /* 0x000fe80000000400 */
[----:B------:R0:W-:Y:S04]  /*21d60*/  STS.U16 [R22+0xb900], R24 ;  /* 0x00b9001816007388 */ /* 0x0001e80000000400 */
[----:B------:R1:W-:Y:S04]  /*21d70*/  STS.U16 [R22+0xbd00], R26 ;  /* 0x00bd001a16007388 */ /* 0x0003e80000000400 */
[----:B------:R2:W-:Y:S04]  /*21d80*/  STS.U16 [R22+0xc100], R28 ;  /* 0x00c1001c16007388 */ /* 0x0005e80000000400 */
[----:B------:R3:W-:Y:S04]  /*21d90*/  STS.U16 [R22+0xc500], R0 ;  /* 0x00c5000016007388 */ /* 0x0007e80000000400 */
[----:B0-----:R-:W4:Y:S04]  /*21da0*/  LDL.LU R24, [R1+0x8c] ;  /* 0x00008c0001187983 */ /* 0x001f280000300800 */
[----:B-1----:R-:W4:Y:S04]  /*21db0*/  LDL.LU R26, [R1+0x88] ;  /* 0x00008800011a7983 */ /* 0x002f280000300800 */
[----:B------:R-:W-:Y:S04]  /*21dc0*/  STS.U16 [R22+0xc900], R12 ;  /* 0x00c9000c16007388 */ /* 0x000fe80000000400 */
[----:B--2---:R-:W2:Y:S04]  /*21dd0*/  LDL.LU R28, [R1+0x84] ;  /* 0x00008400011c7983 */ /* 0x004ea80000300800 */
[----:B------:R-:W-:Y:S04]  /*21de0*/  STS.U16 [R22+0xcd00], R11 ;  /* 0x00cd000b16007388 */ /* 0x000fe80000000400 */
[----:B---3--:R-:W3:Y:S04]  /*21df0*/  LDL.LU R0, [R1+0x80] ;  /* 0x0000800001007983 */ /* 0x008ee80000300800 */
[----:B------:R-:W-:Y:S04]  /*21e00*/  STS.U16 [R22+0xd100], R10 ;  /* 0x00d1000a16007388 */ /* 0x000fe80000000400 */
[----:B------:R-:W-:Y:S04]  /*21e10*/  STS.U16 [R22+0xd500], R9 ;  /* 0x00d5000916007388 */ /* 0x000fe80000000400 */
[----:B------:R-:W-:Y:S04]  /*21e20*/  STL [R1+0x16c8], R8 ;  /* 0x0016c80801007387 */ /* 0x000fe80000100800 */
        /* <DEDUP_REMOVED lines=15> */
[----:B------:R0:W-:Y:S04]  /*21f20*/  STL [R1+0x17bc], R4 ;  /* 0x0017bc0401007387 */ /* 0x0001e80000100800 */
[----:B0-----:R-:W2:Y:S04]  /*21f30*/  LDL.LU R4, [R1+0x70] ;  /* 0x0000700001047983 */ /* 0x001ea80000300800 */
[----:B--2---:R0:W-:Y:S04]  /*21f40*/  STL [R1+0x17c0], R4 ;  /* 0x0017c00401007387 */ /* 0x0041e80000100800 */
[----:B0-----:R-:W2:Y:S04]  /*21f50*/  LDL.LU R4, [R1+0x74] ;  /* 0x0000740001047983 */ /* 0x001ea80000300800 */
[----:B--2---:R0:W-:Y:S04]  /*21f60*/  STL [R1+0x17c4], R4 ;  /* 0x0017c40401007387 */ /* 0x0041e80000100800 */
[----:B0-----:R-:W2:Y:S04]  /*21f70*/  LDL.LU R4, [R1+0x78] ;  /* 0x0000780001047983 */ /* 0x001ea80000300800 */
[----:B------:R-:W0:Y:S04]  /*21f80*/  S2R R18, SR_TID.X ;  /* 0x0000000000127919 */ /* 0x000e280000002100 */
[----:B--2---:R1:W-:Y:S04]  /*21f90*/  STL [R1+0x17c8], R4 ;  /* 0x0017c80401007387 */ /* 0x0043e80000100800 */
[----:B-1----:R-:W2:Y:S01]  /*21fa0*/  LDL.LU R4, [R1+0x7c] ;  /* 0x00007c0001047983 */ /* 0x002ea20000300800 */
[----:B0-----:R-:W-:-:S02]  /*21fb0*/  LOP3.LUT R20, R18, 0x3f, RZ, 0xc0, !PT ;  /* 0x0000003f12147812 */ /* 0x001fc400078ec0ff */
[----:B------:R-:W-:Y:S01]  /*21fc0*/  LOP3.LUT R18, R18, 0x40, RZ, 0xc0, !PT ;  /* 0x0000004012127812 */ /* 0x000fe200078ec0ff */
[----:B------:R-:W2:Y:S04]  /*21fd0*/  LDL.LU R5, [R1+0x6c] ;  /* 0x00006c0001057983 */ /* 0x000ea80000300800 */
[----:B------:R-:W2:Y:S01]  /*21fe0*/  LDL.LU R6, [R1+0x68] ;  /* 0x0000680001067983 */ /* 0x000ea20000300800 */
[----:B------:R-:W-:-:S03]  /*21ff0*/  ISETP.NE.U32.AND P1, PT, R18, RZ, PT ;  /* 0x000000ff1200720c */ /* 0x000fc60003f25070 */
[----:B------:R-:W2:Y:S01]  /*22000*/  LDL.LU R7, [R1+0x64] ;  /* 0x0000640001077983 */ /* 0x000ea20000300800 */
[----:B------:R-:W-:-:S03]  /*22010*/  IMAD.SHL.U32 R20, R20, 0x2, RZ ;  /* 0x0000000214147824 */ /* 0x000fc600078e00ff */
[----:B------:R-:W2:Y:S01]  /*22020*/  LDL.LU R8, [R1+0x60] ;  /* 0x0000600001087983 */ /* 0x000ea20000300800 */
[----:B------:R-:W-:-:S03]  /*22030*/  SEL R14, RZ, 0x90, !P1 ;  /* 0x00000090ff0e7807 */ /* 0x000fc60004800000 */
[----:B------:R-:W2:Y:S04]  /*22040*/  LDL.LU R15, [R1+0x5c] ;  /* 0x00005c00010f7983 */ /* 0x000ea80000300800 */
[----:B------:R-:W2:Y:S04]  /*22050*/  LDL.LU R29, [R1+0x58] ;  /* 0x00005800011d7983 */ /* 0x000ea80000300800 */
[----:B------:R-:W2:Y:S04]  /*22060*/  LDL.LU R27, [R1+0x54] ;  /* 0x00005400011b7983 */ /* 0x000ea80000300800 */
[----:B------:R-:W2:Y:S01]  /*22070*/  LDL.LU R25, [R1+0x50] ;  /* 0x0000500001197983 */ /* 0x000ea20000300800 */
[----:B------:R-:W-:-:S03]  /*22080*/  LOP3.LUT R14, R14, R20, RZ, 0x3c, !PT ;  /* 0x000000140e0e7212 */ /* 0x000fc600078e3cff */
[----:B------:R-:W2:Y:S04]  /*22090*/  LDL.LU R23, [R1+0x4c] ;  /* 0x00004c0001177983 */ /* 0x000ea80000300800 */
[----:B------:R-:W2:Y:S04]  /*220a0*/  LDL.LU R21, [R1+0x48] ;  /* 0x0000480001157983 */ /* 0x000ea80000300800 */
[----:B------:R-:W2:Y:S04]  /*220b0*/  LDL.LU R19, [R1+0x44] ;  /* 0x0000440001137983 */ /* 0x000ea80000300800 */
[----:B------:R-:W2:Y:S01]  /*220c0*/  LDL.LU R17, [R1+0x40] ;  /* 0x0000400001117983 */ /* 0x000ea20000300800 */
[----:B------:R-:W-:-:S03]  /*220d0*/  LOP3.LUT R14, R14, 0x40, RZ, 0x3c, !PT ;  /* 0x000000400e0e7812 */ /* 0x000fc600078e3cff */
[----:B------:R-:W2:Y:S04]  /*220e0*/  LDL.LU R13, [R1+0x3c] ;  /* 0x00003c00010d7983 */ /* 0x000ea80000300800 */
[----:B------:R-:W2:Y:S04]  /*220f0*/  LDL.LU R12, [R1+0x38] ;  /* 0x00003800010c7983 */ /* 0x000ea80000300800 */
[----:B------:R-:W2:Y:S04]  /*22100*/  LDL.LU R11, [R1+0x34] ;  /* 0x00003400010b7983 */ /* 0x000ea80000300800 */
[----:B------:R-:W2:Y:S04]  /*22110*/  LDL.LU R10, [R1+0x30] ;  /* 0x00003000010a7983 */ /* 0x000ea80000300800 */
[----:B------:R-:W2:Y:S04]  /*22120*/  LDL.LU R9, [R1+0x2c] ;  /* 0x00002c0001097983 */ /* 0x000ea80000300800 */
[----:B------:R-:W2:Y:S04]  /*22130*/  LDL.LU R16, [R1+0x28] ;  /* 0x0000280001107983 */ /* 0x000ea80000300800 */
[----:B------:R-:W-:Y:S04]  /*22140*/  STS.U16 [R22+0xf900], R3 ;  /* 0x00f9000316007388 */ /* 0x000fe80000000400 */
[----:B------:R-:W2:Y:S04]  /*22150*/  LDL.LU R18, [R1+0x24] ;  /* 0x0000240001127983 */ /* 0x000ea80000300800 */
[----:B------:R0:W-:Y:S04]  /*22160*/  STS.U16 [R22+0xfd00], R2 ;  /* 0x00fd000216007388 */ /* 0x0001e80000000400 */
[----:B------:R-:W2:Y:S04]  /*22170*/  LDL.LU R20, [R1+0x20] ;  /* 0x0000200001147983 */ /* 0x000ea80000300800 */
[----:B----4-:R1:W-:Y:S04]  /*22180*/  STS.U16 [R14+0x200], R24 ;  /* 0x000200180e007388 */ /* 0x0103e80000000400 */
[----:B0-----:R-:W4:Y:S04]  /*22190*/  LDL.LU R22, [R1+0x1c] ;  /* 0x00001c0001167983 */ /* 0x001f280000300800 */
[----:B------:R0:W-:Y:S04]  /*221a0*/  STS.U16 [R14+0x600], R26 ;  /* 0x0006001a0e007388 */ /* 0x0001e80000000400 */
[----:B-1----:R-:W4:Y:S04]  /*221b0*/  LDL.LU R24, [R1+0x18] ;  /* 0x0000180001187983 */ /* 0x002f280000300800 */
[----:B------:R1:W-:Y:S04]  /*221c0*/  STS.U16 [R14+0xa00], R28 ;  /* 0x000a001c0e007388 */ /* 0x0003e80000000400 */
[----:B0-----:R-:W4:Y:S04]  /*221d0*/  LDL.LU R26, [R1+0x14] ;  /* 0x00001400011a7983 */ /* 0x001f280000300800 */
[----:B---3--:R0:W-:Y:S04]  /*221e0*/  STS.U16 [R14+0xe00], R0 ;  /* 0x000e00000e007388 */ /* 0x0081e80000000400 */
[----:B-1----:R-:W2:Y:S04]  /*221f0*/  LDL.LU R28, [R1+0x10] ;  /* 0x00001000011c7983 */ /* 0x002ea80000300800 */
[----:B0-----:R-:W2:Y:S04]  /*22200*/  LDL.LU R0, [R1+0xc] ;  /* 0x00000c0001007983 */ /* 0x001ea80000300800 */
[----:B------:R-:W2:Y:S04]  /*22210*/  LDL.LU R2, [R1+0x8] ;  /* 0x0000080001027983 */ /* 0x000ea80000300800 */
[----:B------:R-:W2:Y:S04]  /*22220*/  LDL.LU R3, [R1+0x4] ;  /* 0x0000040001037983 */ /* 0x000ea80000300800 */
[----:B--2---:R0:W-:Y:S04]  /*22230*/  STS.U16 [R14+0x1200], R4 ;  /* 0x001200040e007388 */ /* 0x0041e80000000400 */
[----:B0-----:R-:W2:Y:S04]  /*22240*/  LDL.LU R4, [R1+0x17c8] ;  /* 0x0017c80001047983 */ /* 0x001ea80000300800 */
[----:B--2---:R0:W-:Y:S04]  /*22250*/  STS.U16 [R14+0x1600], R4 ;  /* 0x001600040e007388 */ /* 0x0041e80000000400 */
[----:B0-----:R-:W2:Y:S04]  /*22260*/  LDL.LU R4, [R1+0x17c4] ;  /* 0x0017c40001047983 */ /* 0x001ea80000300800 */
[----:B--2---:R0:W-:Y:S04]  /*22270*/  STS.U16 [R14+0x1a00], R4 ;  /* 0x001a00040e007388 */ /* 0x0041e80000000400 */
[----:B0-----:R-:W2:Y:S04]  /*22280*/  LDL.LU R4, [R1+0x17c0] ;  /* 0x0017c00001047983 */ /* 0x001ea80000300800 */
[----:B--2---:R0:W-:Y:S04]  /*22290*/  STS.U16 [R14+0x1e00], R4 ;  /* 0x001e00040e007388 */ /* 0x0041e80000000400 */
[----:B------:R1:W-:Y:S04]  /*222a0*/  STS.U16 [R14+0x2200], R5 ;  /* 0x002200050e007388 */ /* 0x0003e80000000400 */
[----:B------:R2:W-:Y:S04]  /*222b0*/  STS.U16 [R14+0x2600], R6 ;  /* 0x002600060e007388 */ /* 0x0005e80000000400 */
[----:B0-----:R-:W3:Y:S04]  /*222c0*/  LDL.LU R4, [R1+0x17bc] ;  /* 0x0017bc0001047983 */ /* 0x001ee80000300800 */
[----:B-1----:R-:W3:Y:S04]  /*222d0*/  LDL.LU R5, [R1+0x17b8] ;  /* 0x0017b80001057983 */ /* 0x002ee80000300800 */
[----:B------:R0:W-:Y:S04]  /*222e0*/  STS.U16 [R14+0x2a00], R7 ;  /* 0x002a00070e007388 */ /* 0x0001e80000000400 */
[----:B--2---:R-:W2:Y:S04]  /*222f0*/  LDL.LU R6, [R1+0x17b4] ;  /* 0x0017b40001067983 */ /* 0x004ea80000300800 */
[----:B------:R1:W-:Y:S04]  /*22300*/  STS.U16 [R14+0x2e00], R8 ;  /* 0x002e00080e007388 */ /* 0x0003e80000000400 */
[----:B0-----:R-:W2:Y:S04]  /*22310*/  LDL.LU R7, [R1+0x17b0] ;  /* 0x0017b00001077983 */ /* 0x001ea80000300800 */
[----:B------:R0:W-:Y:S04]  /*22320*/  STS.U16 [R14+0x3200], R15 ;  /* 0x0032000f0e007388 */ /* 0x0001e80000000400 */
[----:B-1----:R-:W2:Y:S04]  /*22330*/  LDL.LU R8, [R1+0x17ac] ;  /* 0x0017ac0001087983 */ /* 0x002ea80000300800 */
[----:B------:R1:W-:Y:S04]  /*22340*/  STS.U16 [R14+0x3600], R29 ;  /* 0x0036001d0e007388 */ /* 0x0003e80000000400 */
[----:B0-----:R-:W3:Y:S04]  /*22350*/  LDL.LU R15, [R1+0x17a8] ;  /* 0x0017a800010f7983 */ /* 0x001ee80000300800 */
[----:B------:R0:W-:Y:S04]  /*22360*/  STS.U16 [R14+0x3a00], R27 ;  /* 0x003a001b0e007388 */ /* 0x0001e80000000400 */
[----:B-1----:R-:W3:Y:S04]  /*22370*/  LDL.LU R29, [R1+0x17a4] ;  /* 0x0017a400011d7983 */ /* 0x002ee80000300800 */
        /* <DEDUP_REMOVED lines=26> */
[----:B----4-:R0:W-:Y:S04]  /*22520*/  STS.U16 [R14+0x7200], R22 ;  /* 0x007200160e007388 */ /* 0x0101e80000000400 */
[----:B-1----:R-:W4:Y:S04]  /*22530*/  LDL.LU R20, [R1+0x176c] ;  /* 0x00176c0001147983 */ /* 0x002f280000300800 */
        /* <DEDUP_REMOVED lines=11> */
[----:B-1----:R-:W3:Y:S04]  /*225f0*/  LDL R2, [R1+0xc10] ;  /* 0x000c100001027983 */ /* 0x002ee80000100800 */
[----:B0-----:R-:W3:Y:S01]  /*22600*/  LDL R3, [R1+0x434] ;  /* 0x0004340001037983 */ /* 0x001ee20000100800 */
[----:B--2---:R-:W-:-:S06]  /*22610*/  PRMT R8, RZ, 0x7610, R8 ;  /* 0x00007610ff087816 */ /* 0x004fcc0000000008 */
[----:B---3--:R-:W2:Y:S04]  /*22620*/  @!P0 LDG.E.U16 R8, [R2.64] ;  /* 0x0000000a02088981 */ /* 0x008ea8000c1e1500 */
[----:B------:R0:W-:Y:S04]  /*22630*/  STS.U16 [R14+0x8e00], R0 ;  /* 0x008e00000e007388 */ /* 0x0001e80000000400 */
[----:B------:R-:W-:Y:S04]  /*22640*/  STS.U16 [R14+0x9200], R28 ;  /* 0x0092001c0e007388 */ /* 0x000fe80000000400 */
[----:B------:R-:W-:Y:S04]  /*22650*/  STS.U16 [R14+0x9600], R26 ;  /* 0x0096001a0e007388 */ /* 0x000fe80000000400 */
[----:B------:R-:W-:Y:S04]  /*22660*/  STS.U16 [R14+0x9a00], R24 ;  /* 0x009a00180e007388 */ /* 0x000fe80000000400 */
[----:B------:R-:W-:Y:S04]  /*22670*/  STS.U16 [R14+0x9e00], R22 ;  /* 0x009e00160e007388 */ /* 0x000fe80000000400 */
[----:B----4-:R-:W-:Y:S04]  /*22680*/  STS.U16 [R14+0xa200], R20 ;  /* 0x00a200140e007388 */ /* 0x010fe80000000400 */
        /* <DEDUP_REMOVED lines=13> */
[----:B0-----:R-:W3:Y:S04]  /*22760*/  LDL.LU R0, [R1+0x440] ;  /* 0x0004400001007983 */ /* 0x001ee80000300800 */
[----:B------:R0:W-:Y:S04]  /*22770*/  STS.U16 [R14+0xda00], R29 ;  /* 0x00da001d0e007388 */ /* 0x0001e80000000400 */
[----:B0-----:R-:W4:Y:S04]  /*22780*/  LDL.LU R14, [R1+0x1754] ;  /* 0x00175400010e7983 */ /* 0x001f280000300800 */
[----:B--2---:R0:W-:Y:S04]  /*22790*/  STL [R1+0xb8], R8 ;  /* 0x0000b80801007387 */ /* 0x0041e80000100800 */
[----:B0-----:R-:W2:Y:S04]  /*227a0*/  LDL.LU R8, [R1+0x1750] ;  /* 0x0017500001087983 */ /* 0x001ea80000300800 */
[----:B------:R-:W2:Y:S04]  /*227b0*/  LDL R2, [R1+0x424] ;  /* 0x0004240001027983 */ /* 0x000ea80000100800 */
[----:B------:R-:W2:Y:S01]  /*227c0*/  LDL R3, [R1+0xc00] ;  /* 0x000c000001037983 */ /* 0x000ea20000100800 */
[----:B----4-:R-:W-:-:S02]  /*227d0*/  PRMT R14, RZ, 0x7610, R14 ;  /* 0x00007610ff0e7816 */ /* 0x010fc4000000000e */
[----:B--2---:R-:W-:-:S04]  /*227e0*/  @!P0 LOP3.LUT R3, R3, R2, RZ, 0x3c, !PT ;  /* 0x0000000203038212 */ /* 0x004fc800078e3cff */
[----:B------:R-:W-:-:S04]  /*227f0*/  @!P0 LOP3.LUT R2, R3, R2, RZ, 0x3c, !PT ;  /* 0x0000000203028212 */ /* 0x000fc800078e3cff */
[----:B------:R-:W-:-:S05]  /*22800*/  @!P0 LOP3.LUT R3, R3, R2, RZ, 0x3c, !PT ;  /* 0x0000000203038212 */ /* 0x000fca00078e3cff */
[----:B------:R-:W2:Y:S04]  /*22810*/  @!P0 LDG.E.U16 R14, [R2.64] ;  /* 0x0000000a020e8981 */ /* 0x000ea8000c1e1500 */
[----:B--2---:R0:W-:Y:S04]  /*22820*/  STL [R1+0xb4], R14 ;  /* 0x0000b40e01007387 */ /* 0x0041e80000100800 */
[----:B0-----:R-:W2:Y:S04]  /*22830*/  LDL.LU R14, [R1+0x174c] ;  /* 0x00174c00010e7983 */ /* 0x001ea80000300800 */
        /* <DEDUP_REMOVED lines=33> */
[----:B------:R-:W2:Y:S04]  /*22a50*/  @!P0 LDG.E.U16 R14, [R2.64] ;  /* 0x0000000a020e8981 */ /* 0x000ea8000c1e1500 */
[----:B--2---:R0:W-:Y:S04]  /*22a60*/  STL [R1+0xa4], R14 ;  /* 0x0000a40e01007387 */ /* 0x0041e80000100800 */
[----:B0-----:R-:W2:Y:S04]  /*22a70*/  LDL.LU R14, [R1+0x173c] ;  /* 0x00173c00010e7983 */ /* 0x001ea80000300800 */
[----:B------:R-:W4:Y:S04]  /*22a80*/  LDL R2, [R1+0xb60] ;  /* 0x000b600001027983 */ /* 0x000f280000100800 */
[----:B------:R-:W4:Y:S01]  /*22a90*/  LDL R3, [R1+0xb64] ;  /* 0x000b640001037983 */ /* 0x000f220000100800 */
[----:B---3--:R-:W-:-:S02]  /*22aa0*/  PRMT R15, RZ, 0x7610, R15 ;  /* 0x00007610ff0f7816 */ /* 0x008fc4000000000f */
[----:B----4-:R-:W-:-:S04]  /*22ab0*/  @!P0 LOP3.LUT R3, R3, R2, RZ, 0x3c, !PT ;  /* 0x0000000203038212 */ /* 0x010fc800078e3cff */
        /* <DEDUP_REMOVED lines=58> */
[----:B0-----:R-:W3:Y:S01]  /*22e60*/  LDL.LU R15, [R1+0x1720] ;  /* 0x00172000010f7983 */ /* 0x001ee20000300800 */
[----:B------:R-:W4:Y:S02]  /*22e70*/  LDL R2, [R1+0xa80] ;  /* 0x000a800001027983 */ /* 0x000f240000100800 */
[----:B------:R-:W4:Y:S01]  /*22e80*/  LDL R3, [R1+0xa84] ;  /* 0x000a840001037983 */ /* 0x000f220000100800 */
[----:B--2---:R-:W-:-:S02]  /*22e90*/  PRMT R14, RZ, 0x7610, R14 ;  /* 0x00007610ff0e7816 */ /* 0x004fc4000000000e */
[----:B----4-:R-:W-:-:S04]  /*22ea0*/  @!P0 LOP3.LUT R3, R3, R2, RZ, 0x3c, !PT ;  /* 0x0000000203038212 */ /* 0x010fc800078e3cff */
[----:B------:R-:W-:-:S04]  /*22eb0*/  @!P0 LOP3.LUT R2, R3, R2, RZ, 0x3c, !PT ;  /* 0x0000000203028212 */ /* 0x000fc800078e3cff */
[----:B------:R-:W-:-:S05]  /*22ec0*/  @!P0 LOP3.LUT R3, R3, R2, RZ, 0x3c, !PT ;  /* 0x0000000203038212 */ /* 0x000fca00078e3cff */
[----:B------:R-:W2:Y:S04]  /*22ed0*/  @!P0 LDG.E.U16 R14, [R2.64] ;  /* 0x0000000a020e8981 */ /* 0x000ea8000c1e1500 */
[----:B--2---:R0:W-:Y:S04]  /*22ee0*/  STL [R1+0x84], R14 ;  /* 0x0000840e01007387 */ /* 0x0041e80000100800 */
[----:B0-----:R-:W2:Y:S01]  /*22ef0*/  LDL.LU R14, [R1+0x171c] ;  /* 0x00171c00010e7983 */ /* 0x001ea20000300800 */
[----:B------:R-:W4:Y:S02]  /*22f00*/  LDL R2, [R1+0xa60] ;  /* 0x000a600001027983 */ /* 0x000f240000100800 */
        /* <DEDUP_REMOVED lines=140> */
[----:B------:R0:W2:Y:S04]  /*237d0*/  @!P0 LDG.E.U16 R14, [R2.64] ;  /* 0x0000000a020e8981 */ /* 0x0000a8000c1e1500 */
[----:B0-----:R-:W4:Y:S04]  /*237e0*/  LDL R2, [R1+0x860] ;  /* 0x0008600001027983 */ /* 0x001f280000100800 */
[----:B------:R-:W4:Y:S01]  /*237f0*/  LDL R3, [R1+0x864] ;  /* 0x0008640001037983 */ /* 0x000f220000100800 */
[----:B---3--:R-:W-:Y:S02]  /*23800*/  PRMT R15, RZ, 0x7610, R15 ;  /* 0x00007610ff0f7816 */ /* 0x008fe4000000000f */
[----:B----4-:R-:W-:-:S04]  /*23810*/  @!P0 LOP3.LUT R3, R3, R2, RZ, 0x3c, !PT ;  /* 0x0000000203038212 */ /* 0x010fc800078e3cff */
[----:B------:R-:W-:-:S04]  /*23820*/  @!P0 LOP3.LUT R2, R3, R2, RZ, 0x3c, !PT ;  /* 0x0000000203028212 */ /* 0x000fc800078e3cff */
[----:B------:R-:W-:-:S05]  /*23830*/  @!P0 LOP3.LUT R3, R3, R2, RZ, 0x3c, !PT ;  /* 0x0000000203038212 */ /* 0x000fca00078e3cff */
[----:B------:R-:W3:Y:S04]  /*23840*/  @!P0 LDG.E.U16 R15, [R2.64] ;  /* 0x0000000a020f8981 */ /* 0x000ee8000c1e1500 */
[----:B--2---:R0:W-:Y:S04]  /*23850*/  STL [R1+0x44], R14 ;  /* 0x0000440e01007387 */ /* 0x0041e80000100800 */
[----:B0-----:R-:W2:Y:S04]  /*23860*/  LDL R14, [R1+0x7c4] ;  /* 0x0007c400010e7983 */ /* 0x001ea80000100800 */
[----:B---3--:R0:W-:Y:S04]  /*23870*/  STL [R1+0x40], R15 ;  /* 0x0000400f01007387 */ /* 0x0081e80000100800 */
[----:B0-----:R-:W3:Y:S01]  /*23880*/  LDL.LU R15, [R1+0x16dc] ;  /* 0x0016dc00010f7983 */ /* 0x001ee20000300800 */
[----:B------:R-:W4:Y:S02]  /*23890*/  LDL R2, [R1+0x840] ;  /* 0x0008400001027983 */ /* 0x000f240000100800 */
[----:B------:R-:W4:Y:S01]  /*238a0*/  LDL R3, [R1+0x844] ;  /* 0x0008440001037983 */ /* 0x000f220000100800 */
[----:B------:R-:W-:-:S02]  /*238b0*/  PRMT R12, RZ, 0x7610, R12 ;  /* 0x00007610ff0c7816 */ /* 0x000fc4000000000c */
        /* <DEDUP_REMOVED lines=10> */
[----:B------:R-:W2:Y:S04]  /*23960*/  @!P0 LDG.E.U16 R15, [R2.64] ;  /* 0x0000000a020f8981 */ /* 0x000ea8000c1e1500 */
[----:B----4-:R0:W-:Y:S04]  /*23970*/  STL [R1+0x3c], R12 ;  /* 0x00003c0c01007387 */ /* 0x0101e80000100800 */
[----:B0-----:R-:W3:Y:S04]  /*23980*/  LDL R12, [R1+0x7a4] ;  /* 0x0007a400010c7983 */ /* 0x001ee80000100800 */
[----:B--2---:R0:W-:Y:S04]  /*23990*/  STL [R1+0x38], R15 ;  /* 0x0000380f01007387 */ /* 0x0041e80000100800 */
[----:B0-----:R-:W2:Y:S01]  /*239a0*/  LDL.LU R15, [R1+0x16d8] ;  /* 0x0016d800010f7983 */ /* 0x001ea20000300800 */
[----:B------:R-:W4:Y:S02]  /*239b0*/  LDL R2, [R1+0x800] ;  /* 0x0008000001027983 */ /* 0x000f240000100800 */
[----:B------:R-:W4:Y:S02]  /*239c0*/  LDL R3, [R1+0x804] ;  /* 0x0008040001037983 */ /* 0x000f240000100800 */
[----:B----4-:R-:W-:-:S02]  /*239d0*/  @!P0 LOP3.LUT R3, R3, R2, RZ, 0x3c, !PT ;  /* 0x0000000203038212 */ /* 0x010fc400078e3cff */
[----:B--2---:R-:W-:Y:S02]  /*239e0*/  PRMT R15, RZ, 0x7610, R15 ;  /* 0x00007610ff0f7816 */ /* 0x004fe4000000000f */
[----:B------:R-:W-:-:S04]  /*239f0*/  @!P0 LOP3.LUT R2, R3, R2, RZ, 0x3c, !PT ;  /* 0x0000000203028212 */ /* 0x000fc800078e3cff */
[----:B------:R-:W-:-:S05]  /*23a00*/  @!P0 LOP3.LUT R3, R3, R2, RZ, 0x3c, !PT ;  /* 0x0000000203038212 */ /* 0x000fca00078e3cff */
[----:B------:R-:W2:Y:S04]  /*23a10*/  @!P0 LDG.E.U16 R15, [R2.64] ;  /* 0x0000000a020f8981 */ /* 0x000ea8000c1e1500 */
        /* <DEDUP_REMOVED lines=8> */
[----:B------:R0:W2:Y:S04]  /*23aa0*/  @!P0 LDG.E.U16 R15, [R2.64] ;  /* 0x0000000a020f8981 */ /* 0x0000a8000c1e1500 */
[----:B0-----:R-:W4:Y:S01]  /*23ab0*/  LDL R3, [R1+0x7c0] ;  /* 0x0007c00001037983 */ /* 0x001f220000100800 */
[----:B------:R-:W-:Y:S01]  /*23ac0*/  PRMT R13, RZ, 0x7610, R13 ;  /* 0x00007610ff0d7816 */ /* 0x000fe2000000000d */
[----:B------:R-:W-:Y:S02]  /*23ad0*/  @!P0 IMAD.MOV.U32 R2, RZ, RZ, R14 ;  /* 0x000000ffff028224 */ /* 0x000fe400078e000e */
[----:B--2---:R0:W-:Y:S01]  /*23ae0*/  STL [R1+0x30], R15 ;  /* 0x0000300f01007387 */ /* 0x0041e20000100800 */
[----:B------:R-:W-:Y:S01]  /*23af0*/  PRMT R10, RZ, 0x7610, R10 ;  /* 0x00007610ff0a7816 */ /* 0x000fe2000000000a */
[----:B------:R-:W2:Y:S02]  /*23b00*/  LDL R14, [R1+0x720] ;  /* 0x00072000010e7983 */ /* 0x000ea40000100800 */
[----:B----4-:R1:W4:Y:S04]  /*23b10*/  @!P0 LDG.E.U16 R13, [R2.64] ;  /* 0x0000000a020d8981 */ /* 0x010328000c1e1500 */
[----:B0-----:R-:W2:Y:S04]  /*23b20*/  LDL R15, [R1+0x744] ;  /* 0x00074400010f7983 */ /* 0x001ea80000100800 */
[----:B-1----:R-:W2:Y:S01]  /*23b30*/  LDL R3, [R1+0x7a0] ;  /* 0x0007a00001037983 */ /* 0x002ea20000100800 */
[----:B---3--:R-:W-:-:S03]  /*23b40*/  @!P0 IMAD.MOV.U32 R2, RZ, RZ, R12 ;  /* 0x000000ffff028224 */ /* 0x008fc600078e000c */
[----:B----4-:R0:W-:Y:S01]  /*23b50*/  STL [R1+0x2c], R13 ;  /* 0x00002c0d01007387 */ /* 0x0101e20000100800 */
[----:B------:R-:W-:Y:S01]  /*23b60*/  PRMT R8, RZ, 0x7610, R8 ;  /* 0x00007610ff087816 */ /* 0x000fe20000000008 */
[----:B------:R-:W3:Y:S02]  /*23b70*/  LDL R12, [R1+0x700] ;  /* 0x00070000010c7983 */ /* 0x000ee40000100800 */
[----:B--2---:R1:W2:Y:S04]  /*23b80*/  @!P0 LDG.E.U16 R10, [R2.64] ;  /* 0x0000000a020a8981 */ /* 0x0042a8000c1e1500 */
[----:B0-----:R-:W4:Y:S04]  /*23b90*/  LDL R13, [R1+0x724] ;  /* 0x00072400010d7983 */ /* 0x001f280000100800 */
[----:B-1----:R-:W2:Y:S04]  /*23ba0*/  LDL R2, [R1+0x780] ;  /* 0x0007800001027983 */ /* 0x002ea80000100800 */
[----:B------:R-:W2:Y:S02]  /*23bb0*/  LDL R3, [R1+0x784] ;  /* 0x0007840001037983 */ /* 0x000ea40000100800 */
        /* <DEDUP_REMOVED lines=8> */
[----:B------:R-:W2:Y:S02]  /*23c40*/  LDL R2, [R1+0x760] ;  /* 0x0007600001027983 */ /* 0x000ea40000100800 */
[----:B------:R-:W2:Y:S02]  /*23c50*/  LDL R3, [R1+0x764] ;  /* 0x0007640001037983 */ /* 0x000ea40000100800 */
[----:B--2---:R-:W-:-:S02]  /*23c60*/  @!P0 LOP3.LUT R3, R3, R2, RZ, 0x3c, !PT ;  /* 0x0000000203038212 */ /* 0x004fc400078e3cff */
[----:B------:R-:W-:Y:S02]  /*23c70*/  PRMT R8, RZ, 0x7610, R8 ;  /* 0x00007610ff087816 */ /* 0x000fe40000000008 */
[----:B------:R-:W-:-:S04]  /*23c80*/  @!P0 LOP3.LUT R2, R3, R2, RZ, 0x3c, !PT ;  /* 0x0000000203028212 */ /* 0x000fc800078e3cff */
[----:B------:R-:W-:-:S05]  /*23c90*/  @!P0 LOP3.LUT R3, R3, R2, RZ, 0x3c, !PT ;  /* 0x0000000203038212 */ /* 0x000fca00078e3cff */
[----:B------:R-:W2:Y:S01]  /*23ca0*/  @!P0 LDG.E.U16 R8, [R2.64] ;  /* 0x0000000a02088981 */ /* 0x000ea2000c1e1500 */
[----:B------:R-:W-:-:S03]  /*23cb0*/  PRMT R9, RZ, 0x7610, R9 ;  /* 0x00007610ff097816 */ /* 0x000fc60000000009 */
[----:B--2---:R0:W-:Y:S04]  /*23cc0*/  STL [R1+0x20], R8 ;  /* 0x0000200801007387 */ /* 0x0041e80000100800 */
[----:B0-----:R-:W2:Y:S01]  /*23cd0*/  LDL.LU R8, [R1+0x16cc] ;  /* 0x0016cc0001087983 */ /* 0x001ea20000300800 */
[----:B------:R-:W2:Y:S02]  /*23ce0*/  LDL R3, [R1+0x740] ;  /* 0x0007400001037983 */ /* 0x000ea40000100800 */
[----:B------:R-:W-:Y:S01]  /*23cf0*/  @!P0 IMAD.MOV.U32 R2, RZ, RZ, R15 ;  /* 0x000000ffff028224 */ /* 0x000fe200078e000f */
[----:B------:R-:W-:Y:S02]  /*23d00*/  PRMT R7, RZ, 0x7610, R7 ;  /* 0x00007610ff077816 */ /* 0x000fe40000000007 */
[----:B------:R-:W-:Y:S01]  /*23d10*/  PRMT R4, RZ, 0x7610, R4 ;  /* 0x00007610ff047816 */ /* 0x000fe20000000004 */
[----:B------:R-:W3:Y:S04]  /*23d20*/  LDL R15, [R1+0x6c0] ;  /* 0x0006c000010f7983 */ /* 0x000ee80000100800 */
[----:B--2---:R4:W2:Y:S02]  /*23d30*/  @!P0 LDG.E.U16 R9, [R2.64] ;  /* 0x0000000a02098981 */ /* 0x0048a4000c1e1500 */
[----:B----4-:R-:W-:-:S02]  /*23d40*/  @!P0 IMAD.MOV.U32 R2, RZ, RZ, R13 ;  /* 0x000000ffff028224 */ /* 0x010fc400078e000d */
[----:B------:R-:W-:-:S05]  /*23d50*/  @!P0 IMAD.MOV.U32 R3, RZ, RZ, R14 ;  /* 0x000000ffff038224 */ /* 0x000fca00078e000e */
[----:B------:R3:W4:Y:S02]  /*23d60*/  @!P0 LDG.E.U16 R7, [R2.64] ;  /* 0x0000000a02078981 */ /* 0x000724000c1e1500 */
[----:B---3--:R-:W-:Y:S02]  /*23d70*/  @!P0 IMAD.MOV.U32 R2, RZ, RZ, R10 ;  /* 0x000000ffff028224 */ /* 0x008fe400078e000a */
[----:B------:R-:W-:-:S05]  /*23d80*/  @!P0 IMAD.MOV.U32 R3, RZ, RZ, R12 ;  /* 0x000000ffff038224 */ /* 0x000fca00078e000c */
[----:B------:R0:W3:Y:S04]  /*23d90*/  @!P0 LDG.E.U16 R4, [R2.64] ;  /* 0x0000000a02048981 */ /* 0x0000e8000c1e1500 */
[----:B--2---:R1:W-:Y:S01]  /*23da0*/  STL [R1+0x1c], R9 ;  /* 0x00001c0901007387 */ /* 0x0043e20000100800 */
[----:B------:R-:W2:Y:S03]  /*23db0*/  LDL R14, [R1+0x6a0] ;  /* 0x0006a000010e7983 */ /* 0x000ea60000100800 */
[----:B-1----:R-:W2:Y:S04]  /*23dc0*/  LDL R9, [R1+0x6c4] ;  /* 0x0006c40001097983 */ /* 0x002ea80000100800 */
[----:B----4-:R1:W-:Y:S01]  /*23dd0*/  STL [R1+0x18], R7 ;  /* 0x0000180701007387 */ /* 0x0103e20000100800 */
[----:B0-----:R-:W4:Y:S02]  /*23de0*/  LDL R2, [R1+0x6e0] ;  /* 0x0006e00001027983 */ /* 0x001f240000100800 */
[----:B------:R-:W4:Y:S01]  /*23df0*/  LDL R3, [R1+0x6e4] ;  /* 0x0006e40001037983 */ /* 0x000f220000100800 */
[----:B------:R-:W-:Y:S01]  /*23e00*/  PRMT R8, RZ, 0x7610, R8 ;  /* 0x00007610ff087816 */ /* 0x000fe20000000008 */
[----:B------:R-:W2:Y:S04]  /*23e10*/  LDL R13, [R1+0x680] ;  /* 0x00068000010d7983 */ /* 0x000ea80000100800 */
[----:B------:R-:W2:Y:S04]  /*23e20*/  LDL R12, [R1+0x684] ;  /* 0x00068400010c7983 */ /* 0x000ea80000100800 */
[----:B------:R-:W2:Y:S04]  /*23e30*/  LDL R10, [R1+0x660] ;  /* 0x00066000010a7983 */ /* 0x000ea80000100800 */
[----:B-1----:R-:W2:Y:S01]  /*23e40*/  LDL R7, [R1+0x6a4] ;  /* 0x0006a40001077983 */ /* 0x002ea20000100800 */
[----:B----4-:R-:W-:-:S04]  /*23e50*/  @!P0 LOP3.LUT R3, R3, R2, RZ, 0x3c, !PT ;  /* 0x0000000203038212 */ /* 0x010fc800078e3cff */
[----:B------:R-:W-:-:S04]  /*23e60*/  @!P0 LOP3.LUT R2, R3, R2, RZ, 0x3c, !PT ;  /* 0x0000000203028212 */ /* 0x000fc800078e3cff */
[----:B------:R-:W-:-:S05]  /*23e70*/  @!P0 LOP3.LUT R3, R3, R2, RZ, 0x3c, !PT ;  /* 0x0000000203038212 */ /* 0x000fca00078e3cff */
[----:B------:R-:W4:Y:S04]  /*23e80*/  @!P0 LDG.E.U16 R8, [R2.64] ;  /* 0x0000000a02088981 */ /* 0x000f28000c1e1500 */
[----:B---3--:R0:W-:Y:S04]  /*23e90*/  STL [R1+0x14], R4 ;  /* 0x0000140401007387 */ /* 0x0081e80000100800 */
[----:B0-----:R-:W3:Y:S04]  /*23ea0*/  LDL R4, [R1+0x664] ;  /* 0x0006640001047983 */ /* 0x001ee80000100800 */
[----:B----4-:R0:W-:Y:S04]  /*23eb0*/  STL [R1+0x10], R8 ;  /* 0x0000100801007387 */ /* 0x0101e80000100800 */
[----:B0-----:R-:W4:Y:S01]  /*23ec0*/  LDL.LU R8, [R1+0x16c8] ;  /* 0x0016c80001087983 */ /* 0x001f220000300800 */
[----:B--2---:R-:W-:-:S02]  /*23ed0*/  @!P0 IMAD.MOV.U32 R2, RZ, RZ, R9 ;  /* 0x000000ffff028224 */ /* 0x004fc400078e0009 */
[----:B------:R-:W-:Y:S01]  /*23ee0*/  @!P0 IMAD.MOV.U32 R3, RZ, RZ, R15 ;  /* 0x000000ffff038224 */ /* 0x000fe200078e000f */
[----:B------:R-:W-:Y:S02]  /*23ef0*/  PRMT R6, RZ, 0x7610, R6 ;  /* 0x00007610ff067816 */ /* 0x000fe40000000006 */
[----:B------:R-:W-:Y:S01]  /*23f00*/  PRMT R11, RZ, 0x7610, R11 ;  /* 0x00007610ff0b7816 */ /* 0x000fe2000000000b */
[----:B------:R-:W2:Y:S01]  /*23f10*/  LDL R9, [R1+0x640] ;  /* 0x0006400001097983 */ /* 0x000ea20000100800 */
[----:B----4-:R-:W-:-:S06]  /*23f20*/  PRMT R8, RZ, 0x7610, R8 ;  /* 0x00007610ff087816 */ /* 0x010fcc0000000008 */
[----:B------:R0:W4:Y:S02]  /*23f30*/  @!P0 LDG.E.U16 R8, [R2.64] ;  /* 0x0000000a02088981 */ /* 0x000124000c1e1500 */
[----:B0-----:R-:W-:Y:S02]  /*23f40*/  @!P0 IMAD.MOV.U32 R2, RZ, RZ, R7 ;  /* 0x000000ffff028224 */ /* 0x001fe400078e0007 */
[----:B------:R-:W-:-:S05]  /*23f50*/  @!P0 IMAD.MOV.U32 R3, RZ, RZ, R14 ;  /* 0x000000ffff038224 */ /* 0x000fca00078e000e */
[----:B------:R0:W2:Y:S02]  /*23f60*/  @!P0 LDG.E.U16 R6, [R2.64] ;  /* 0x0000000a02068981 */ /* 0x0000a4000c1e1500 */
[----:B0-----:R-:W-:Y:S02]  /*23f70*/  @!P0 IMAD.MOV.U32 R2, RZ, RZ, R12 ;  /* 0x000000ffff028224 */ /* 0x001fe400078e000c */
[----:B------:R-:W-:-:S05]  /*23f80*/  @!P0 IMAD.MOV.U32 R3, RZ, RZ, R13 ;  /* 0x000000ffff038224 */ /* 0x000fca00078e000d */
[----:B------:R3:W2:Y:S01]  /*23f90*/  @!P0 LDG.E.U16 R11, [R2.64] ;  /* 0x0000000a020b8981 */ /* 0x0006a2000c1e1500 */
[----:B------:R-:W-:Y:S01]  /*23fa0*/  PRMT R5, RZ, 0x7610, R5 ;  /* 0x00007610ff057816 */ /* 0x000fe20000000005 */
[----:B---3--:R-:W-:Y:S02]  /*23fb0*/  @!P0 IMAD.MOV.U32 R2, RZ, RZ, R4 ;  /* 0x000000ffff028224 */ /* 0x008fe400078e0004 */
[----:B------:R-:W-:-:S05]  /*23fc0*/  @!P0 IMAD.MOV.U32 R3, RZ, RZ, R10 ;  /* 0x000000ffff038224 */ /* 0x000fca00078e000a */
[----:B------:R0:W3:Y:S04]  /*23fd0*/  @!P0 LDG.E.U16 R5, [R2.64] ;  /* 0x0000000a02058981 */ /* 0x0000e8000c1e1500 */
[----:B----4-:R1:W-:Y:S01]  /*23fe0*/  STL [R1+0xc], R8 ;  /* 0x00000c0801007387 */ /* 0x0103e20000100800 */
[----:B------:R-:W4:Y:S03]  /*23ff0*/  LDL R7, [R1+0x620] ;  /* 0x0006200001077983 */ /* 0x000f260000100800 */
[----:B-1----:R-:W4:Y:S04]  /*24000*/  LDL R8, [R1+0x644] ;  /* 0x0006440001087983 */ /* 0x002f280000100800 */
[----:B--2---:R1:W-:Y:S04]  /*24010*/  STL [R1+0x8], R6 ;  /* 0x0000080601007387 */ /* 0x0043e80000100800 */
[----:B-1----:R-:W2:Y:S04]  /*24020*/  LDL R6, [R1+0x624] ;  /* 0x0006240001067983 */ /* 0x002ea80000100800 */
[----:B------:R1:W-:Y:S01]  /*24030*/  STL [R1+0x4], R11 ;  /* 0x0000040b01007387 */ /* 0x0003e20000100800 */
[----:B------:R-:W2:Y:S01]  /*24040*/  LDL R10, [R1+0x604] ;  /* 0x00060400010a7983 */ /* 0x000ea20000100800 */
[----:B------:R-:W-:Y:S01]  /*24050*/  PRMT R28, RZ, 0x7610, R28 ;  /* 0x00007610ff1c7816 */ /* 0x000fe2000000001c */
[----:B0-----:R-:W-:Y:S01]  /*24060*/  @!P0 IMAD.MOV.U32 R3, RZ, RZ, R9 ;  /* 0x000000ffff038224 */ /* 0x001fe200078e0009 */
[----:B------:R-:W-:-:S02]  /*24070*/  PRMT R26, RZ, 0x7610, R26 ;  /* 0x00007610ff1a7816 */ /* 0x000fc4000000001a */
[----:B------:R-:W-:Y:S01]  /*24080*/  PRMT R24, RZ, 0x7610, R24 ;  /* 0x00007610ff187816 */ /* 0x000fe20000000018 */
[----:B------:R-:W2:Y:S04]  /*24090*/  LDL R4, [R1+0x5e4] ;  /* 0x0005e40001047983 */ /* 0x000ea80000100800 */
[----:B-1----:R-:W2:Y:S04]  /*240a0*/  LDL R11, [R1+0x600] ;  /* 0x00060000010b7983 */ /* 0x002ea80000100800 */
[----:B---3--:R0:W-:Y:S01]  /*240b0*/  STL [R1], R5 ;  /* 0x0000000501007387 */ /* 0x0081e20000100800 */
[----:B------:R-:W3:Y:S03]  /*240c0*/  LDL R9, [R1+0x5c0] ;  /* 0x0005c00001097983 */ /* 0x000ee60000100800 */
[----:B0-----:R-:W3:Y:S01]  /*240d0*/  LDL R5, [R1+0x5e0] ;  /* 0x0005e00001057983 */ /* 0x001ee20000100800 */
[----:B----4-:R-:W-:-:S03]  /*240e0*/  @!P0 IMAD.MOV.U32 R2, RZ, RZ, R8 ;  /* 0x000000ffff028224 */ /* 0x010fc600078e0008 */
[----:B------:R-:W4:Y:S04]  /*240f0*/  LDL R8, [R1+0x5c4] ;  /* 0x0005c40001087983 */ /* 0x000f280000100800 */
[----:B------:R0:W4:Y:S02]  /*24100*/  @!P0 LDG.E.U16 R28, [R2.64] ;  /* 0x0000000a021c8981 */ /* 0x000124000c1e1500 */
[----:B0-----:R-:W-:Y:S02]  /*24110*/  @!P0 IMAD.MOV.U32 R3, RZ, RZ, R7 ;  /* 0x000000ffff038224 */ /* 0x001fe400078e0007 */
[----:B--2---:R-:W-:-:S05]  /*24120*/  @!P0 IMAD.MOV.U32 R2, RZ, RZ, R6 ;  /* 0x000000ffff028224 */ /* 0x004fca00078e0006 */
[----:B------:R0:W2:Y:S02]  /*24130*/  @!P0 LDG.E.U16 R26, [R2.64] ;  /* 0x0000000a021a8981 */ /* 0x0000a4000c1e1500 */
[----:B0-----:R-:W-:Y:S02]  /*24140*/  @!P0 IMAD.MOV.U32 R2, RZ, RZ, R10 ;  /* 0x000000ffff028224 */ /* 0x001fe400078e000a */
[----:B------:R-:W-:-:S05]  /*24150*/  @!P0 IMAD.MOV.U32 R3, RZ, RZ, R11 ;  /* 0x000000ffff038224 */ /* 0x000fca00078e000b */
[----:B------:R0:W2:Y:S02]  /*24160*/  @!P0 LDG.E.U16 R24, [R2.64] ;  /* 0x0000000a02188981 */ /* 0x0000a4000c1e1500 */
[----:B0-----:R-:W-:Y:S02]  /*24170*/  @!P0 IMAD.MOV.U32 R2, RZ, RZ, R4 ;  /* 0x000000ffff028224 */ /* 0x001fe400078e0004 */
[----:B---3--:R-:W-:Y:S01]  /*24180*/  @!P0 IMAD.MOV.U32 R3, RZ, RZ, R5 ;  /* 0x000000ffff038224 */ /* 0x008fe200078e0005 */
[----:B----4-:R-:W-:Y:S01]  /*24190*/  STL [R1+0x1678], R28 ;  /* 0x0016781c01007387 */ /* 0x010fe20000100800 */
[----:B------:R-:W3:Y:S02]  /*241a0*/  LDL R7, [R1+0x5a0] ;  /* 0x0005a00001077983 */ /* 0x000ee40000100800 */
[----:B------:R-:W4:Y:S01]  /*241b0*/  LDL R6, [R1+0x5a4] ;  /* 0x0005a40001067983 */ /* 0x000f220000100800 */
[----:B--2---:R-:W-:Y:S04]  /*241c0*/  STL [R1+0x167c], R26 ;  /* 0x00167c1a01007387 */ /* 0x004fe80000100800 */
[----:B------:R-:W-:Y:S01]  /*241d0*/  STL [R1+0x1680], R24 ;  /* 0x0016801801007387 */ /* 0x000fe20000100800 */
[----:B------:R-:W2:Y:S02]  /*241e0*/  LDL R5, [R1+0x548] ;  /* 0x0005480001057983 */ /* 0x000ea40000100800 */
[----:B------:R-:W2:Y:S01]  /*241f0*/  LDL R4, [R1+0x54c] ;  /* 0x00054c0001047983 */ /* 0x000ea20000100800 */
[----:B------:R-:W-:-:S06]  /*24200*/  PRMT R22, RZ, 0x7610, R22 ;  /* 0x00007610ff167816 */ /* 0x000fcc0000000016 */
[----:B------:R0:W2:Y:S01]  /*24210*/  @!P0 LDG.E.U16 R22, [R2.64] ;  /* 0x0000000a02168981 */ /* 0x0000a2000c1e1500 */
[----:B------:R-:W-:Y:S02]  /*24220*/  PRMT R20, RZ, 0x7610, R20 ;  /* 0x00007610ff147816 */ /* 0x000fe40000000014 */
[----:B------:R-:W-:Y:S01]  /*24230*/  PRMT R18, RZ, 0x7610, R18 ;  /* 0x00007610ff127816 */ /* 0x000fe20000000012 */
[----:B0-----:R-:W-:Y:S02]  /*24240*/  @!P0 IMAD.MOV.U32 R2, RZ, RZ, R8 ;  /* 0x000000ffff028224 */ /* 0x001fe400078e0008 */
[----:B------:R-:W-:-:S05]  /*24250*/  @!P0 IMAD.MOV.U32 R3, RZ, RZ, R9 ;  /* 0x000000ffff038224 */ /* 0x000fca00078e0009 */
[----:B------:R3:W2:Y:S02]  /*24260*/  @!P0 LDG.E.U16 R20, [R2.64] ;  /* 0x0000000a02148981 */ /* 0x0006a4000c1e1500 */
[----:B---3--:R-:W-:Y:S02]  /*24270*/  @!P0 IMAD.MOV.U32 R3, RZ, RZ, R7 ;  /* 0x000000ffff038224 */ /* 0x008fe400078e0007 */
[----:B----4-:R-:W-:-:S05]  /*24280*/  @!P0 IMAD.MOV.U32 R2, RZ, RZ, R6 ;  /* 0x000000ffff028224 */ /* 0x010fca00078e0006 */
[----:B------:R0:W3:Y:S02]  /*24290*/  @!P0 LDG.E.U16 R18, [R2.64] ;  /* 0x0000000a02128981 */ /* 0x0000e4000c1e1500 */
[----:B0-----:R-:W-:-:S06]  /*242a0*/  PRMT R2, RZ, 0x7610, R2 ;  /* 0x00007610ff027816 */ /* 0x001fcc0000000002 */
[----:B--2---:R-:W2:Y:S04]  /*242b0*/  @!P0 LDG.E.U16 R2, [R4.64] ;  /* 0x0000000a04028981 */ /* 0x004ea8000c1e1500 */
[----:B------:R-:W-:Y:S01]  /*242c0*/  STL [R1+0x1684], R22 ;  /* 0x0016841601007387 */ /* 0x000fe20000100800 */
[----:B------:R-:W4:Y:S02]  /*242d0*/  LDL R11, [R1+0x528] ;  /* 0x00052800010b7983 */ /* 0x000f240000100800 */
[----:B------:R-:W4:Y:S01]  /*242e0*/  LDL R10, [R1+0x52c] ;  /* 0x00052c00010a7983 */ /* 0x000f220000100800 */
[----:B------:R-:W-:Y:S01]  /*242f0*/  STL [R1+0x1688], R20 ;  /* 0x0016881401007387 */ /* 0x000fe20000100800 */
[----:B------:R-:W4:Y:S02]  /*24300*/  LDL R7, [R1+0x508] ;  /* 0x0005080001077983 */ /* 0x000f240000100800 */
[----:B------:R-:W4:Y:S02]  /*24310*/  LDL R6, [R1+0x50c] ;  /* 0x00050c0001067983 */ /* 0x000f240000100800 */
[----:B------:R-:W4:Y:S01]  /*24320*/  LDL R13, [R1+0x4e8] ;  /* 0x0004e800010d7983 */ /* 0x000f220000100800 */
[----:B------:R-:W4:Y:S04]  /*24330*/  LDL R12, [R1+0x4ec] ;  /* 0x0004ec00010c7983 */ /* 0x000f280000100800 */
[----:B---3--:R0:W-:Y:S01]  /*24340*/  STL [R1+0x168c], R18 ;  /* 0x00168c1201007387 */ /* 0x0081e20000100800 */
[----:B------:R-:W3:Y:S02]  /*24350*/  LDL R9, [R1+0x4c8] ;  /* 0x0004c80001097983 */ /* 0x000ee40000100800 */
[----:B------:R-:W3:Y:S01]  /*24360*/  LDL R8, [R1+0x4cc] ;  /* 0x0004cc0001087983 */ /* 0x000ee20000100800 */
[----:B--2---:R1:W-:Y:S01]  /*24370*/  STL [R1+0x16c4], R2 ;  /* 0x0016c40201007387 */ /* 0x0043e20000100800 */
[----:B0-----:R-:W2:Y:S02]  /*24380*/  LDL R18, [R1+0x4a8] ;  /* 0x0004a80001127983 */ /* 0x001ea40000100800 */
[----:B------:R-:W2:Y:S01]  /*24390*/  LDL R15, [R1+0x4ac] ;  /* 0x0004ac00010f7983 */ /* 0x000ea20000100800 */
[----:B------:R-:W-:Y:S01]  /*243a0*/  PRMT R3, RZ, 0x7610, R3 ;  /* 0x00007610ff037816 */ /* 0x000fe20000000003 */
[----:B------:R-:W2:Y:S04]  /*243b0*/  LDL R14, [R1+0x468] ;  /* 0x00046800010e7983 */ /* 0x000ea80000100800 */
[----:B------:R-:W2:Y:S04]  /*243c0*/  LDL R20, [R1+0x580] ;  /* 0x0005800001147983 */ /* 0x000ea80000100800 */
[----:B------:R-:W2:Y:S04]  /*243d0*/  LDL R26, [R1+0x560] ;  /* 0x00056000011a7983 */ /* 0x000ea80000100800 */
[----:B------:R-:W2:Y:S01]  /*243e0*/  LDL R24, [R1+0x520] ;  /* 0x0005200001187983 */ /* 0x000ea20000100800 */
[----:B----4-:R-:W-:-:S02]  /*243f0*/  @!P0 IMAD.MOV.U32 R5, RZ, RZ, R11 ;  /* 0x000000ffff058224 */ /* 0x010fc400078e000b */
[----:B------:R-:W-:Y:S02]  /*24400*/  @!P0 IMAD.MOV.U32 R4, RZ, RZ, R10 ;  /* 0x000000ffff048224 */ /* 0x000fe400078e000a */
[----:B------:R-:W4:Y:S01]  /*24410*/  LDL R11, [R1+0x488] ;  /* 0x00048800010b7983 */ /* 0x000f220000100800 */
[----:B------:R-:W4:Y:S04]  /*24420*/  LDL R10, [R1+0x48c] ;  /* 0x00048c00010a7983 */ /* 0x000f280000100800 */
[----:B------:R0:W4:Y:S04]  /*24430*/  @!P0 LDG.E.U16 R3, [R4.64] ;  /* 0x0000000a04038981 */ /* 0x000128000c1e1500 */
[----:B-1----:R-:W4:Y:S04]  /*24440*/  LDL R2, [R1+0x46c] ;  /* 0x00046c0001027983 */ /* 0x002f280000100800 */
[----:B------:R-:W4:Y:S01]  /*24450*/  LDL R22, [R1+0x524] ;  /* 0x0005240001167983 */ /* 0x000f220000100800 */
[----:B0-----:R-:W-:-:S02]  /*24460*/  PRMT R4, RZ, 0x7610, R4 ;  /* 0x00007610ff047816 */ /* 0x001fc40000000004 */
[----:B------:R-:W-:-:S04]  /*24470*/  PRMT R5, RZ, 0x7610, R5 ;  /* 0x00007610ff057816 */ /* 0x000fc80000000005 */
[----:B------:R0:W4:Y:S02]  /*24480*/  @!P0 LDG.E.U16 R4, [R6.64] ;  /* 0x0000000a06048981 */ /* 0x000124000c1e1500 */
[----:B0-----:R-:W-:Y:S02]  /*24490*/  @!P0 IMAD.MOV.U32 R6, RZ, RZ, R12 ;  /* 0x000000ffff068224 */ /* 0x001fe400078e000c */
[----:B------:R-:W-:Y:S01]  /*244a0*/  @!P0 IMAD.MOV.U32 R7, RZ, RZ, R13 ;  /* 0x000000ffff078224 */ /* 0x000fe200078e000d */
[----:B------:R-:W4:Y:S04]  /*244b0*/  LDL R12, [R1+0x44c] ;  /* 0x00044c00010c7983 */ /* 0x000f280000100800 */
[----:B------:R-:W4:Y:S04]  /*244c0*/  LDL R13, [R1+0x448] ;  /* 0x00044800010d7983 */ /* 0x000f280000100800 */
[----:B------:R0:W4:Y:S02]  /*244d0*/  @!P0 LDG.E.U16 R5, [R6.64] ;  /* 0x0000000a06058981 */ /* 0x000124000c1e1500 */
[----:B0-----:R-:W-:-:S06]  /*244e0*/  PRMT R6, RZ, 0x7610, R6 ;  /* 0x00007610ff067816 */ /* 0x001fcc0000000006 */
[----:B---3--:R2:W3:Y:S02]  /*244f0*/  @!P0 LDG.E.U16 R6, [R8.64] ;  /* 0x0000000a08068981 */ /* 0x0084e4000c1e1500 */
[----:B--2---:R-:W-:Y:S02]  /*24500*/  @!P0 IMAD.MOV.U32 R9, RZ, RZ, R18 ;  /* 0x000000ffff098224 */ /* 0x004fe400078e0012 */
[----:B------:R-:W2:Y:S01]  /*24510*/  LDL R18, [R1+0x584] ;  /* 0x0005840001127983 */ /* 0x000ea20000100800 */
[----:B------:R-:W-:Y:S02]  /*24520*/  @!P0 IMAD.MOV.U32 R8, RZ, RZ, R15 ;  /* 0x000000ffff088224 */ /* 0x000fe400078e000f */
[----:B------:R-:W3:Y:S01]  /*24530*/  LDL R15, [R1+0x564] ;  /* 0x00056400010f7983 */ /* 0x000ee20000100800 */
[----:B------:R-:W-:-:S06]  /*24540*/  PRMT R7, RZ, 0x7610, R7 ;  /* 0x00007610ff077816 */ /* 0x000fcc0000000007 */
[----:B------:R0:W3:Y:S02]  /*24550*/  @!P0 LDG.E.U16 R7, [R8.64] ;  /* 0x0000000a08078981 */ /* 0x0000e4000c1e1500 */
[----:B0-----:R-:W-:Y:S02]  /*24560*/  PRMT R8, RZ, 0x7610, R8 ;  /* 0x00007610ff087816 */ /* 0x001fe40000000008 */
[----:B------:R-:W-:-:S04]  /*24570*/  PRMT R9, RZ, 0x7610, R9 ;  /* 0x00007610ff097816 */ /* 0x000fc80000000009 */
[----:B----4-:R0:W4:Y:S02]  /*24580*/  @!P0 LDG.E.U16 R8, [R10.64] ;  /* 0x0000000a0a088981 */ /* 0x010124000c1e1500 */
[----:B0-----:R-:W-:Y:S02]  /*24590*/  @!P0 IMAD.MOV.U32 R10, RZ, RZ, R2 ;  /* 0x000000ffff0a8224 */ /* 0x001fe400078e0002 */
[----:B------:R-:W-:Y:S01]  /*245a0*/  @!P0 IMAD.MOV.U32 R11, RZ, RZ, R14 ;  /* 0x000000ffff0b8224 */ /* 0x000fe200078e000e */
[----:B------:R-:W4:Y:S04]  /*245b0*/  LDL R2, [R1+0x544] ;  /* 0x0005440001027983 */ /* 0x000f280000100800 */
[----:B------:R-:W4:Y:S04]  /*245c0*/  LDL R14, [R1+0x540] ;  /* 0x00054000010e7983 */ /* 0x000f280000100800 */
[----:B------:R0:W4:Y:S01]  /*245d0*/  @!P0 LDG.E.U16 R9, [R10.64] ;  /* 0x0000000a0a098981 */ /* 0x000122000c1e1500 */
[----:B------:R-:W-:-:S02]  /*245e0*/  PRMT R16, RZ, 0x7610, R16 ;  /* 0x00007610ff107816 */ /* 0x000fc40000000010 */
[----:B0-----:R-:W-:-:S06]  /*245f0*/  PRMT R10, RZ, 0x7610, R10 ;  /* 0x00007610ff0a7816 */ /* 0x001fcc000000000a */
[----:B------:R0:W4:Y:S01]  /*24600*/  @!P0 LDG.E.U16 R10, [R12.64] ;  /* 0x0000000a0c0a8981 */ /* 0x000122000c1e1500 */
[----:B------:R-:W-:Y:S01]  /*24610*/  PRMT R11, RZ, 0x7610, R11 ;  /* 0x00007610ff0b7816 */ /* 0x000fe2000000000b */
[----:B0-----:R-:W-:Y:S02]  /*24620*/  @!P0 IMAD.MOV.U32 R13, RZ, RZ, R20 ;  /* 0x000000ffff0d8224 */ /* 0x001fe400078e0014 */
[----:B------:R-:W4:Y:S01]  /*24630*/  LDL R20, [R1+0x500] ;  /* 0x0005000001147983 */ /* 0x000f220000100800 */
[----:B--2---:R-:W-:-:S03]  /*24640*/  @!P0 IMAD.MOV.U32 R12, RZ, RZ, R18 ;  /* 0x000000ffff0c8224 */ /* 0x004fc600078e0012 */
[----:B------:R-:W2:Y:S04]  /*24650*/  LDL R18, [R1+0x504] ;  /* 0x0005040001127983 */ /* 0x000ea80000100800 */
[----:B------:R3:W2:Y:S02]  /*24660*/  @!P0 LDG.E.U16 R16, [R12.64] ;  /* 0x0000000a0c108981 */ /* 0x0006a4000c1e1500 */
[----:B---3--:R-:W-:Y:S02]  /*24670*/  @!P0 IMAD.MOV.U32 R12, RZ, RZ, R15 ;  /* 0x000000ffff0c8224 */ /* 0x008fe400078e000f */
[----:B------:R-:W-:-:S05]  /*24680*/  @!P0 IMAD.MOV.U32 R13, RZ, RZ, R26 ;  /* 0x000000ffff0d8224 */ /* 0x000fca00078e001a */
[----:B------:R0:W3:Y:S02]  /*24690*/  @!P0 LDG.E.U16 R11, [R12.64] ;  /* 0x0000000a0c0b8981 */ /* 0x0000e4000c1e1500 */
[----:B0-----:R-:W-:Y:S02]  /*246a0*/  PRMT R12, RZ, 0x7610, R12 ;  /* 0x00007610ff0c7816 */ /* 0x001fe4000000000c */
[----:B------:R-:W-:Y:S01]  /*246b0*/  PRMT R13, RZ, 0x7610, R13 ;  /* 0x00007610ff0d7816 */ /* 0x000fe2000000000d */
[----:B----4-:R-:W-:Y:S02]  /*246c0*/  @!P0 IMAD.MOV.U32 R15, RZ, RZ, R14 ;  /* 0x000000ffff0f8224 */ /* 0x010fe400078e000e */
[----:B------:R-:W-:-:S05]  /*246d0*/  @!P0 IMAD.MOV.U32 R14, RZ, RZ, R2 ;  /* 0x000000ffff0e8224 */ /* 0x000fca00078e0002 */
[----:B------:R0:W4:Y:S02]  /*246e0*/  @!P0 LDG.E.U16 R12, [R14.64] ;  /* 0x0000000a0e0c8981 */ /* 0x000124000c1e1500 */
[----:B0-----:R-:W-:Y:S02]  /*246f0*/  @!P0 IMAD.MOV.U32 R14, RZ, RZ, R22 ;  /* 0x000000ffff0e8224 */ /* 0x001fe400078e0016 */
[----:B------:R-:W-:-:S05]  /*24700*/  @!P0 IMAD.MOV.U32 R15, RZ, RZ, R24 ;  /* 0x000000ffff0f8224 */ /* 0x000fca00078e0018 */
[----:B------:R0:W4:Y:S01]  /*24710*/  @!P0 LDG.E.U16 R13, [R14.64] ;  /* 0x0000000a0e0d8981 */ /* 0x000122000c1e1500 */
[----:B------:R-:W-:Y:S01]  /*24720*/  PRMT R17, RZ, 0x7610, R17 ;  /* 0x00007610ff117816 */ /* 0x000fe20000000011 */
[----:B0-----:R-:W-:Y:S02]  /*24730*/  @!P0 IMAD.MOV.U32 R15, RZ, RZ, R20 ;  /* 0x000000ffff0f8224 */ /* 0x001fe400078e0014 */
[----:B--2---:R-:W-:Y:S01]  /*24740*/  @!P0 IMAD.MOV.U32 R14, RZ, RZ, R18 ;  /* 0x000000ffff0e8224 */ /* 0x004fe200078e0012 */
[----:B------:R-:W-:Y:S04]  /*24750*/  STL [R1+0x1690], R16 ;  /* 0x0016901001007387 */ /* 0x000fe80000100800 */
[----:B------:R-:W2:Y:S04]  /*24760*/  @!P0 LDG.E.U16 R17, [R14.64] ;  /* 0x0000000a0e118981 */ /* 0x000ea8000c1e1500 */
[----:B---3--:R0:W-:Y:S01]  /*24770*/  STL [R1+0x1694], R11 ;  /* 0x0016940b01007387 */ /* 0x0081e20000100800 */
[----:B------:R-:W3:Y:S03]  /*24780*/  LDL R2, [R1+0x4e4] ;  /* 0x0004e40001027983 */ /* 0x000ee60000100800 */
[----:B0-----:R-:W3:Y:S04]  /*24790*/  LDL R11, [R1+0x4e0] ;  /* 0x0004e000010b7983 */ /* 0x001ee80000100800 */
[----:B----4-:R-:W-:Y:S01]  /*247a0*/  STL [R1+0x1698], R12 ;  /* 0x0016980c01007387 */ /* 0x010fe20000100800 */
[----:B------:R-:W4:Y:S02]  /*247b0*/  LDL R24, [R1+0x4c0] ;  /* 0x0004c00001187983 */ /* 0x000f240000100800 */
[----:B------:R-:W4:Y:S01]  /*247c0*/  LDL R22, [R1+0x4c4] ;  /* 0x0004c40001167983 */ /* 0x000f220000100800 */
[----:B------:R0:W-:Y:S01]  /*247d0*/  STL [R1+0x169c], R13 ;  /* 0x00169c0d01007387 */ /* 0x0001e20000100800 */
[----:B------:R-:W4:Y:S02]  /*247e0*/  LDL R20, [R1+0x4a0] ;  /* 0x0004a00001147983 */ /* 0x000f240000100800 */
[----:B------:R-:W4:Y:S02]  /*247f0*/  LDL R18, [R1+0x4a4] ;  /* 0x0004a40001127983 */ /* 0x000f240000100800 */
[----:B------:R-:W4:Y:S01]  /*24800*/  LDL R16, [R1+0x480] ;  /* 0x0004800001107983 */ /* 0x000f220000100800 */
[----:B0-----:R-:W4:Y:S04]  /*24810*/  LDL R13, [R1+0x484] ;  /* 0x00048400010d7983 */ /* 0x001f280000100800 */
[----:B--2---:R-:W-:Y:S01]  /*24820*/  STL [R1+0x16a0], R17 ;  /* 0x0016a01101007387 */ /* 0x004fe20000100800 */
[----:B------:R-:W2:Y:S02]  /*24830*/  LDL R12, [R1+0x460] ;  /* 0x00046000010c7983 */ /* 0x000ea40000100800 */
[----:B---3--:R-:W-:-:S02]  /*24840*/  @!P0 IMAD.MOV.U32 R15, RZ, RZ, R11 ;  /* 0x000000ffff0f8224 */ /* 0x008fc400078e000b */
[----:B------:R-:W3:Y:S01]  /*24850*/  LDL R11, [R1+0x464] ;  /* 0x00046400010b7983 */ /* 0x000ee20000100800 */
[----:B------:R-:W-:Y:S01]  /*24860*/  PRMT R19, RZ, 0x7610, R19 ;  /* 0x00007610ff137816 */ /* 0x000fe20000000013 */
[----:B------:R-:W-:Y:S01]  /*24870*/  @!P0 IMAD.MOV.U32 R14, RZ, RZ, R2 ;  /* 0x000000ffff0e8224 */ /* 0x000fe200078e0002 */
[----:B------:R-:W-:Y:S02]  /*24880*/  PRMT R21, RZ, 0x7610, R21 ;  /* 0x00007610ff157816 */ /* 0x000fe40000000015 */
[----:B------:R-:W-:Y:S02]  /*24890*/  PRMT R23, RZ, 0x7610, R23 ;  /* 0x00007610ff177816 */ /* 0x000fe40000000017 */
[----:B------:R-:W-:Y:S02]  /*248a0*/  PRMT R25, RZ, 0x7610, R25 ;  /* 0x00007610ff197816 */ /* 0x000fe40000000019 */
[----:B------:R-:W-:Y:S01]  /*248b0*/  PRMT R27, RZ, 0x7610, R27 ;  /* 0x00007610ff1b7816 */ /* 0x000fe2000000001b */
[----:B------:R4:W3:Y:S04]  /*248c0*/  @!P0 LDG.E.U16 R19, [R14.64] ;  /* 0x0000000a0e138981 */ /* 0x0008e8000c1e1500 */
[----:B------:R-:W3:Y:S01]  /*248d0*/  LDL R2, [R1+0x444] ;  /* 0x0004440001027983 */ /* 0x000ee20000100800 */
[----:B----4-:R-:W-:-:S02]  /*248e0*/  @!P0 IMAD.MOV.U32 R14, RZ, RZ, R22 ;  /* 0x000000ffff0e8224 */ /* 0x010fc400078e0016 */
[----:B------:R-:W-:-:S05]  /*248f0*/  @!P0 IMAD.MOV.U32 R15, RZ, RZ, R24 ;  /* 0x000000ffff0f8224 */ /* 0x000fca00078e0018 */
[----:B------:R0:W4:Y:S02]  /*24900*/  @!P0 LDG.E.U16 R21, [R14.64] ;  /* 0x0000000a0e158981 */ /* 0x000124000c1e1500 */
[----:B0-----:R-:W-:Y:S02]  /*24910*/  @!P0 IMAD.MOV.U32 R14, RZ, RZ, R18 ;  /* 0x000000ffff0e8224 */ /* 0x001fe400078e0012 */
[----:B------:R-:W-:-:S05]  /*24920*/  @!P0 IMAD.MOV.U32 R15, RZ, RZ, R20 ;  /* 0x000000ffff0f8224 */ /* 0x000fca00078e0014 */
[----:B------:R0:W4:Y:S02]  /*24930*/  @!P0 LDG.E.U16 R23, [R14.64] ;  /* 0x0000000a0e178981 */ /* 0x000124000c1e1500 */
[----:B0-----:R-:W-:Y:S02]  /*24940*/  @!P0 IMAD.MOV.U32 R14, RZ, RZ, R13 ;  /* 0x000000ffff0e8224 */ /* 0x001fe400078e000d */
[----:B------:R-:W-:-:S05]  /*24950*/  @!P0 IMAD.MOV.U32 R15, RZ, RZ, R16 ;  /* 0x000000ffff0f8224 */ /* 0x000fca00078e0010 */
[----:B------:R2:W4:Y:S02]  /*24960*/  @!P0 LDG.E.U16 R25, [R14.64] ;  /* 0x0000000a0e198981 */ /* 0x000524000c1e1500 */
[----:B--2---:R-:W-:Y:S02]  /*24970*/  @!P0 IMAD.MOV.U32 R15, RZ, RZ, R12 ;  /* 0x000000ffff0f8224 */ /* 0x004fe400078e000c */
[----:B---3--:R-:W-:-:S05]  /*24980*/  @!P0 IMAD.MOV.U32 R14, RZ, RZ, R11 ;  /* 0x000000ffff0e8224 */ /* 0x008fca00078e000b */
[----:B------:R0:W2:Y:S04]  /*24990*/  @!P0 LDG.E.U16 R27, [R14.64] ;  /* 0x0000000a0e1b8981 */ /* 0x0000a8000c1e1500 */
[----:B------:R-:W1:Y:S04]  /*249a0*/  S2R R28, SR_TID.X ;  /* 0x00000000001c7919 */ /* 0x000e680000002100 */
[----:B------:R-:W-:Y:S04]  /*249b0*/  STL [R1+0x16a4], R19 ;  /* 0x0016a41301007387 */ /* 0x000fe80000100800 */
[----:B----4-:R-:W-:Y:S04]  /*249c0*/  STL [R1+0x16a8], R21 ;  /* 0x0016a81501007387 */ /* 0x010fe80000100800 */
[----:B------:R-:W-:Y:S01]  /*249d0*/  STL [R1+0x16ac], R23 ;  /* 0x0016ac1701007387 */ /* 0x000fe20000100800 */
[----:B0-----:R-:W-:-:S03]  /*249e0*/  @!P0 IMAD.MOV.U32 R14, RZ, RZ, R2 ;  /* 0x000000ffff0e8224 */ /* 0x001fc600078e0002 */
[----:B------:R-:W-:Y:S01]  /*249f0*/  STL [R1+0x16b0], R25 ;  /* 0x0016b01901007387 */ /* 0x000fe20000100800 */
[----:B-1----:R-:W-:Y:S01]  /*24a00*/  LOP3.LUT R2, R28, 0x3f, RZ, 0xc0, !PT ;  /* 0x0000003f1c027812 */ /* 0x002fe200078ec0ff */
[----:B------:R-:W-:-:S04]  /*24a10*/  @!P0 IMAD.MOV.U32 R15, RZ, RZ, R0 ;  /* 0x000000ffff0f8224 */ /* 0x000fc800078e0000 */
[----:B------:R-:W-:Y:S01]  /*24a20*/  IMAD.SHL.U32 R2, R2, 0x2, RZ ;  /* 0x0000000202027824 */ /* 0x000fe200078e00ff */
[----:B------:R-:W-:-:S06]  /*24a30*/  PRMT R29, RZ, 0x7610, R29 ;  /* 0x00007610ff1d7816 */ /* 0x000fcc000000001d */
[----:B------:R0:W3:Y:S04]  /*24a40*/  @!P0 LDG.E.U16 R29, [R14.64] ;  /* 0x0000000a0e1d8981 */ /* 0x0000e8000c1e1500 */
[----:B--2---:R1:W-:Y:S04]  /*24a50*/  STL [R1+0x16b4], R27 ;  /* 0x0016b41b01007387 */ /* 0x0043e80000100800 */
[----:B-1----:R-:W2:Y:S01]  /*24a60*/  LDL.LU R27, [R1+0xb8] ;  /* 0x0000b800011b7983 */ /* 0x002ea20000300800 */
[----:B------:R-:W4:Y:S02]  /*24a70*/  LDL.LU R25, [R1+0xb4] ;  /* 0x0000b40001197983 */ /* 0x000f240000300800 */
[----:B------:R-:W2:Y:S02]  /*24a80*/  LDL.LU R23, [R1+0xb0] ;  /* 0x0000b00001177983 */ /* 0x000ea40000300800 */
[----:B------:R-:W2:Y:S01]  /*24a90*/  LDL.LU R21, [R1+0xac] ;  /* 0x0000ac0001157983 */ /* 0x000ea20000300800 */
[----:B------:R-:W2:Y:S01]  /*24aa0*/  LDL.LU R19, [R1+0xa8] ;  /* 0x0000a80001137983 */ /* 0x000ea20000300800 */
[----:B------:R-:W2:Y:S02]  /*24ab0*/  LDL.LU R17, [R1+0xa4] ;  /* 0x0000a40001117983 */ /* 0x000ea40000300800 */
        /* <DEDUP_REMOVED lines=10> */
[----:B------:R1:W-:Y:S04]  /*24b60*/  STL [R1+0xc90], R0 ;  /* 0x000c900001007387 */ /* 0x0003e80000100800 */
[----:B-1----:R-:W1:Y:S02]  /*24b70*/  S2R R0, SR_TID.X ;  /* 0x0000000000007919 */ /* 0x002e640000002100 */
[----:B-1----:R-:W-:-:S04]  /*24b80*/  LOP3.LUT R0, R0, 0x40, RZ, 0xc0, !PT ;  /* 0x0000004000007812 */ /* 0x002fc800078ec0ff */
[----:B------:R-:W-:-:S04]  /*24b90*/  ISETP.NE.U32.AND P1, PT, R0, RZ, PT ;  /* 0x000000ff0000720c */ /* 0x000fc80003f25070 */
[----:B------:R-:W-:-:S04]  /*24ba0*/  SEL R0, RZ, 0x90, !P1 ;  /* 0x00000090ff007807 */ /* 0x000fc80004800000 */
[----:B------:R-:W-:Y:S02]  /*24bb0*/  LOP3.LUT R0, R0, R2, RZ, 0x3c, !PT ;  /* 0x0000000200007212 */ /* 0x000fe400078e3cff */
[----:B------:R-:W2:Y:S04]  /*24bc0*/  LDL.LU R2, [R1+0x16c4] ;  /* 0x0016c40001027983 */ /* 0x000ea80000300800 */
[----:B0-----:R-:W0:Y:S01]  /*24bd0*/  S2R R14, SR_TID.X ;  /* 0x00000000000e7919 */ /* 0x001e220000002100 */
[----:B------:R-:W-:-:S03]  /*24be0*/  LOP3.LUT R0, R0, 0x40, RZ, 0x3c, !PT ;  /* 0x0000004000007812 */ /* 0x000fc600078e3cff */
[----:B---3--:R-:W-:Y:S01]  /*24bf0*/  STL [R1+0x16b8], R29 ;  /* 0x0016b81d01007387 */ /* 0x008fe20000100800 */
[C---:B0-----:R-:W-:Y:S01]  /*24c00*/  LOP3.LUT R15, R14.reuse, 0x3f, RZ, 0xc0, !PT ;  /* 0x0000003f0e0f7812 */ /* 0x041fe200078ec0ff */
[----:B------:R-:W-:-:S04]  /*24c10*/  LOP3.LUT R14, R14, 0x40, RZ, 0xc0, !PT ;  /* 0x000000400e0e7812 */ /* 0x000fc800078ec0ff */
[----:B------:R-:W-:Y:S01]  /*24c20*/  ISETP.NE.U32.AND P0, PT, R14, RZ, PT ;  /* 0x000000ff0e00720c */ /* 0x000fe20003f05070 */
[----:B------:R-:W-:Y:S01]  /*24c30*/  IMAD.SHL.U32 R15, R15, 0x2, RZ ;  /* 0x000000020f0f7824 */ /* 0x000fe200078e00ff */
[----:B--2---:R-:W-:Y:S01]  /*24c40*/  STS.U16 [R0+0xde00], R2 ;  /* 0x00de000200007388 */ /* 0x004fe20000000400 */
[----:B------:R-:W-:Y:S02]  /*24c50*/  STS.U16 [R0+0xe200], R3 ;  /* 0x00e2000300007388 */ /* 0x000fe40000000400 */
[----:B------:R0:W-:Y:S02]  /*24c60*/  STS.U16 [R0+0xe600], R4 ;  /* 0x00e6000400007388 */ /* 0x0001e40000000400 */
[----:B0-----:R-:W-:-:S04]  /*24c70*/  SEL R4, RZ, 0x90, !P0 ;  /* 0x00000090ff047807 */ /* 0x001fc80004000000 */
[----:B------:R-:W-:Y:S02]  /*24c80*/  LOP3.LUT R4, R4, R15, RZ, 0x3c, !PT ;  /* 0x0000000f04047212 */ /* 0x000fe400078e3cff */
[----:B------:R-:W2:Y:S01]  /*24c90*/  LDL.LU R15, [R1+0x78] ;  /* 0x00007800010f7983 */ /* 0x000ea20000300800 */
[----:B------:R-:W3:Y:S03]  /*24ca0*/  LDL.LU R29, [R1+0x6c] ;  /* 0x00006c00011d7983 */ /* 0x000ee60000300800 */
[----:B---3--:R0:W-:Y:S04]  /*24cb0*/  STL [R1+0x16bc], R29 ;  /* 0x0016bc1d01007387 */ /* 0x0081e80000100800 */
[----:B0-----:R-:W3:Y:S04]  /*24cc0*/  LDL.LU R29, [R1+0x70] ;  /* 0x00007000011d7983 */ /* 0x001ee80000300800 */
[----:B------:R-:W-:Y:S01]  /*24cd0*/  STS.U16 [R0+0xea00], R5 ;  /* 0x00ea000500007388 */ /* 0x000fe20000000400 */
[----:B------:R-:W-:Y:S01]  /*24ce0*/  STS.U16 [R0+0xee00], R6 ;  /* 0x00ee000600007388 */ /* 0x000fe20000000400 */
[----:B------:R-:W-:Y:S01]  /*24cf0*/  LOP3.LUT R4, R4, 0x60, RZ, 0x3c, !PT ;  /* 0x0000006004047812 */ /* 0x000fe200078e3cff */
[----:B------:R-:W-:Y:S01]  /*24d00*/  STS.U16 [R0+0xf200], R7 ;  /* 0x00f2000700007388 */ /* 0x000fe20000000400 */
[----:B------:R-:W-:Y:S01]  /*24d10*/  STS.U16 [R0+0xf600], R8 ;  /* 0x00f6000800007388 */ /* 0x000fe20000000400 */
[----:B------:R-:W-:Y:S02]  /*24d20*/  STS.U16 [R0+0xfa00], R9 ;  /* 0x00fa000900007388 */ /* 0x000fe40000000400 */
[----:B------:R-:W-:Y:S02]  /*24d30*/  STS.U16 [R0+0xfe00], R10 ;  /* 0x00fe000a00007388 */ /* 0x000fe40000000400 */
[----:B------:R-:W-:Y:S01]  /*24d40*/  STS.U16 [R4+0x300], R27 ;  /* 0x0003001b04007388 */ /* 0x000fe20000000400 */
[----:B----4-:R-:W-:Y:S01]  /*24d50*/  STS.U16 [R4+0x700], R25 ;  /* 0x0007001904007388 */ /* 0x010fe20000000400 */
[----:B------:R-:W-:Y:S02]  /*24d60*/  STS.U16 [R4+0xb00], R23 ;  /* 0x000b001704007388 */ /* 0x000fe40000000400 */
[----:B------:R-:W-:Y:S02]  /*24d70*/  STS.U16 [R4+0xf00], R21 ;  /* 0x000f001504007388 */ /* 0x000fe40000000400 */
[----:B------:R-:W-:Y:S01]  /*24d80*/  STS.U16 [R4+0x1300], R19 ;  /* 0x0013001304007388 */ /* 0x000fe20000000400 */
[----:B------:R-:W-:Y:S01]  /*24d90*/  STS.U16 [R4+0x1700], R17 ;  /* 0x0017001104007388 */ /* 0x000fe20000000400 */
[----:B------:R-:W-:Y:S02]  /*24da0*/  STS.U16 [R4+0x1b00], R13 ;  /* 0x001b000d04007388 */ /* 0x000fe40000000400 */
[----:B------:R-:W-:Y:S02]  /*24db0*/  STS.U16 [R4+0x1f00], R12 ;  /* 0x001f000c04007388 */ /* 0x000fe40000000400 */
[----:B------:R-:W-:Y:S01]  /*24dc0*/  STS.U16 [R4+0x2300], R11 ;  /* 0x0023000b04007388 */ /* 0x000fe20000000400 */
[----:B------:R-:W-:Y:S04]  /*24dd0*/  STS.U16 [R4+0x2700], R16 ;  /* 0x0027001004007388 */ /* 0x000fe80000000400 */
[----:B---3--:R0:W-:Y:S04]  /*24de0*/  STL [R1+0x16c0], R29 ;  /* 0x0016c01d01007387 */ /* 0x0081e80000100800 */
[----:B0-----:R-:W3:Y:S01]  /*24df0*/  LDL.LU R29, [R1+0x74] ;  /* 0x00007400011d7983 */ /* 0x001ee20000300800 */
[----:B------:R-:W4:Y:S02]  /*24e00*/  LDL.LU R27, [R1+0x68] ;  /* 0x00006800011b7983 */ /* 0x000f240000300800 */
[----:B------:R-:W4:Y:S02]  /*24e10*/  LDL.LU R25, [R1+0x64] ;  /* 0x0000640001197983 */ /* 0x000f240000300800 */
[----:B------:R-:W4:Y:S01]  /*24e20*/  LDL.LU R23, [R1+0x60] ;  /* 0x0000600001177983 */ /* 0x000f220000300800 */
[----:B------:R-:W4:Y:S01]  /*24e30*/  LDL.LU R21, [R1+0x5c] ;  /* 0x00005c0001157983 */ /* 0x000f220000300800 */
[----:B------:R-:W4:Y:S02]  /*24e40*/  LDL.LU R19, [R1+0x58] ;  /* 0x0000580001137983 */ /* 0x000f240000300800 */
[----:B------:R-:W4:Y:S02]  /*24e50*/  LDL.LU R17, [R1+0x54] ;  /* 0x0000540001117983 */ /* 0x000f240000300800 */
[----:B------:R-:W4:Y:S01]  /*24e60*/  LDL.LU R13, [R1+0x50] ;  /* 0x00005000010d7983 */ /* 0x000f220000300800 */
[----:B------:R-:W4:Y:S01]  /*24e70*/  LDL.LU R12, [R1+0x4c] ;  /* 0x00004c00010c7983 */ /* 0x000f220000300800 */
[----:B------:R-:W4:Y:S03]  /*24e80*/  LDL.LU R11, [R1+0x48] ;  /* 0x00004800010b7983 */ /* 0x000f260000300800 */
[----:B------:R0:W-:Y:S01]  /*24e90*/  STS.U16 [R4+0x2b00], R18 ;  /* 0x002b001204007388 */ /* 0x0001e20000000400 */
[----:B------:R-:W4:Y:S02]  /*24ea0*/  LDL.LU R16, [R1+0x44] ;  /* 0x0000440001107983 */ /* 0x000f240000300800 */
[----:B------:R1:W-:Y:S02]  /*24eb0*/  STS.U16 [R4+0x2f00], R20 ;  /* 0x002f001404007388 */ /* 0x0003e40000000400 */
[----:B------:R1:W-:Y:S01]  /*24ec0*/  STS.U16 [R4+0x3300], R22 ;  /* 0x0033001604007388 */ /* 0x0003e20000000400 */
[----:B------:R2:W-:Y:S01]  /*24ed0*/  STS.U16 [R4+0x3700], R24 ;  /* 0x0037001804007388 */ /* 0x0005e20000000400 */
[----:B------:R2:W-:Y:S02]  /*24ee0*/  STS.U16 [R4+0x3b00], R26 ;  /* 0x003b001a04007388 */ /* 0x0005e40000000400 */
[----:B------:R2:W-:Y:S01]  /*24ef0*/  STS.U16 [R4+0x3f00], R28 ;  /* 0x003f001c04007388 */ /* 0x0005e20000000400 */
[----:B0-----:R-:W4:Y:S01]  /*24f00*/  LDL.LU R18, [R1+0x40] ;  /* 0x0000400001127983 */ /* 0x001f220000300800 */
[----:B-1----:R-:W4:Y:S02]  /*24f10*/  LDL.LU R20, [R1+0x3c] ;  /* 0x00003c0001147983 */ /* 0x002f240000300800 */
[----:B------:R-:W4:Y:S01]  /*24f20*/  LDL.LU R22, [R1+0x38] ;  /* 0x0000380001167983 */ /* 0x000f220000300800 */
[----:B--2---:R-:W4:Y:S01]  /*24f30*/  LDL.LU R24, [R1+0x34] ;  /* 0x0000340001187983 */ /* 0x004f220000300800 */
        /* <DEDUP_REMOVED lines=8> */
[----:B------:R-:W4:Y:S02]  /*24fc0*/  LDL.LU R3, [R1+0x10] ;  /* 0x0000100001037983 */ /* 0x000f240000300800 */
[----:B------:R-:W4:Y:S02]  /*24fd0*/  LDL.LU R0, [R1+0xc] ;  /* 0x00000c0001007983 */ /* 0x000f240000300800 */
[----:B------:R-:W4:Y:S01]  /*24fe0*/  LDL.LU R2, [R1+0x8] ;  /* 0x0000080001027983 */ /* 0x000f220000300800 */
[----:B------:R0:W-:Y:S04]  /*24ff0*/  STS.U16 [R4+0x4300], R15 ;  /* 0x0043000f04007388 */ /* 0x0001e80000000400 */
[----:B------:R-:W4:Y:S04]  /*25000*/  LDL.LU R14, [R1+0x4] ;  /* 0x00000400010e7983 */ /* 0x000f280000300800 */
[----:B0-----:R-:W4:Y:S04]  /*25010*/  LDL.LU R15, [R1] ;  /* 0x00000000010f7983 */ /* 0x001f280000300800 */
[----:B---3--:R0:W-:Y:S04]  /*25020*/  STS.U16 [R4+0x4700], R29 ;  /* 0x0047001d04007388 */ /* 0x0081e80000000400 */
[----:B0-----:R-:W3:Y:S04]  /*25030*/  LDL.LU R29, [R1+0x16c0] ;  /* 0x0016c000011d7983 */ /* 0x001ee80000300800 */
[----:B---3--:R0:W-:Y:S04]  /*25040*/  STS.U16 [R4+0x4b00], R29 ;  /* 0x004b001d04007388 */ /* 0x0081e80000000400 */
[----:B0-----:R-:W3:Y:S04]  /*25050*/  LDL.LU R29, [R1+0x16bc] ;  /* 0x0016bc00011d7983 */ /* 0x001ee80000300800 */
[----:B---3--:R0:W-:Y:S01]  /*25060*/  STS.U16 [R4+0x4f00], R29 ;  /* 0x004f001d04007388 */ /* 0x0081e20000000400 */
[----:B----4-:R1:W-:Y:S02]  /*25070*/  STS.U16 [R4+0x5300], R27 ;  /* 0x0053001b04007388 */ /* 0x0103e40000000400 */
[----:B------:R3:W-:Y:S02]  /*25080*/  STS.U16 [R4+0x5700], R25 ;  /* 0x0057001904007388 */ /* 0x0007e40000000400 */
[----:B------:R4:W-:Y:S01]  /*25090*/  STS.U16 [R4+0x5b00], R23 ;  /* 0x005b001704007388 */ /* 0x0009e20000000400 */
[----:B------:R4:W-:Y:S01]  /*250a0*/  STS.U16 [R4+0x5f00], R21 ;  /* 0x005f001504007388 */ /* 0x0009e20000000400 */
[----:B------:R4:W-:Y:S03]  /*250b0*/  STS.U16 [R4+0x6300], R19 ;  /* 0x0063001304007388 */ /* 0x0009e60000000400 */
[----:B0-----:R-:W2:Y:S01]  /*250c0*/  LDL.LU R29, [R1+0x16b8] ;  /* 0x0016b800011d7983 */ /* 0x001ea20000300800 */
[----:B-1----:R-:W2:Y:S02]  /*250d0*/  LDL.LU R27, [R1+0x16b4] ;  /* 0x0016b400011b7983 */ /* 0x002ea40000300800 */
[----:B---3--:R-:W3:Y:S02]  /*250e0*/  LDL.LU R25, [R1+0x16b0] ;  /* 0x0016b00001197983 */ /* 0x008ee40000300800 */
[----:B----4-:R-:W4:Y:S01]  /*250f0*/  LDL.LU R23, [R1+0x16ac] ;  /* 0x0016ac0001177983 */ /* 0x010f220000300800 */
[----:B------:R-:W2:Y:S01]  /*25100*/  LDL.LU R21, [R1+0x16a8] ;  /* 0x0016a80001157983 */ /* 0x000ea20000300800 */
[----:B------:R-:W2:Y:S03]  /*25110*/  LDL.LU R19, [R1+0x16a4] ;  /* 0x0016a40001137983 */ /* 0x000ea60000300800 */
[----:B------:R0:W-:Y:S01]  /*25120*/  STS.U16 [R4+0x6700], R17 ;  /* 0x0067001104007388 */ /* 0x0001e20000000400 */
[----:B------:R1:W-:Y:S02]  /*25130*/  STS.U16 [R4+0x6b00], R13 ;  /* 0x006b000d04007388 */ /* 0x0003e40000000400 */
[----:B------:R1:W-:Y:S02]  /*25140*/  STS.U16 [R4+0x6f00], R12 ;  /* 0x006f000c04007388 */ /* 0x0003e40000000400 */
[----:B------:R1:W-:Y:S01]  /*25150*/  STS.U16 [R4+0x7300], R11 ;  /* 0x0073000b04007388 */ /* 0x0003e20000000400 */
[----:B------:R1:W-:Y:S01]  /*25160*/  STS.U16 [R4+0x7700], R16 ;  /* 0x0077001004007388 */ /* 0x0003e20000000400 */
[----:B------:R1:W-:Y:S03]  /*25170*/  STS.U16 [R4+0x7b00], R18 ;  /* 0x007b001204007388 */ /* 0x0003e60000000400 */
[----:B0-----:R-:W2:Y:S01]  /*25180*/  LDL.LU R17, [R1+0x16a0] ;  /* 0x0016a00001117983 */ /* 0x001ea20000300800 */
[----:B-1----:R-:W2:Y:S03]  /*25190*/  LDL.LU R13, [R1+0x169c] ;  /* 0x00169c00010d7983 */ /* 0x002ea60000300800 */
[----:B------:R-:W2:Y:S01]  /*251a0*/  LDL.LU R12, [R1+0x1698] ;  /* 0x00169800010c7983 */ /* 0x000ea20000300800 */
[----:B------:R-:W2:Y:S03]  /*251b0*/  LDL.LU R11, [R1+0x1694] ;  /* 0x00169400010b7983 */ /* 0x000ea60000300800 */
[----:B------:R-:W2:Y:S01]  /*251c0*/  LDL.LU R16, [R1+0x1690] ;  /* 0x0016900001107983 */ /* 0x000ea20000300800 */
[----:B------:R-:W2:Y:S03]  /*251d0*/  LDL.LU R18, [R1+0x168c] ;  /* 0x00168c0001127983 */ /* 0x000ea60000300800 */
[----:B------:R0:W-:Y:S01]  /*251e0*/  STS.U16 [R4+0x7f00], R20 ;  /* 0x007f001404007388 */ /* 0x0001e20000000400 */
[----:B------:R1:W-:Y:S02]  /*251f0*/  STS.U16 [R4+0x8300], R22 ;  /* 0x0083001604007388 */ /* 0x0003e40000000400 */
[----:B------:R1:W-:Y:S02]  /*25200*/  STS.U16 [R4+0x8700], R24 ;  /* 0x0087001804007388 */ /* 0x0003e40000000400 */
[----:B------:R1:W-:Y:S01]  /*25210*/  STS.U16 [R4+0x8b00], R26 ;  /* 0x008b001a04007388 */ /* 0x0003e20000000400 */
[----:B------:R1:W-:Y:S04]  /*25220*/  STS.U16 [R4+0x8f00], R28 ;  /* 0x008f001c04007388 */ /* 0x0003e80000000400 */
[----:B0-----:R-:W2:Y:S01]  /*25230*/  LDL.LU R20, [R1+0x1688] ;  /* 0x0016880001147983 */ /* 0x001ea20000300800 */
[----:B-1----:R-:W2:Y:S03]  /*25240*/  LDL.LU R22, [R1+0x1684] ;  /* 0x0016840001167983 */ /* 0x002ea60000300800 */
[----:B------:R-:W2:Y:S01]  /*25250*/  LDL.LU R24, [R1+0x1680] ;  /* 0x0016800001187983 */ /* 0x000ea20000300800 */
[----:B------:R-:W2:Y:S03]  /*25260*/  LDL.LU R26, [R1+0x167c] ;  /* 0x00167c00011a7983 */ /* 0x000ea60000300800 */
[----:B------:R-:W2:Y:S04]  /*25270*/  LDL.LU R28, [R1+0x1678] ;  /* 0x00167800011c7983 */ /* 0x000ea80000300800 */
[----:B------:R-:W-:Y:S01]  /*25280*/  STS.U16 [R4+0x9300], R10 ;  /* 0x0093000a04007388 */ /* 0x000fe20000000400 */
[----:B------:R-:W-:Y:S02]  /*25290*/  STS.U16 [R4+0x9700], R9 ;  /* 0x0097000904007388 */ /* 0x000fe40000000400 */
[----:B------:R-:W-:Y:S02]  /*252a0*/  STS.U16 [R4+0x9b00], R8 ;  /* 0x009b000804007388 */ /* 0x000fe40000000400 */
[----:B------:R-:W-:Y:S01]  /*252b0*/  STS.U16 [R4+0x9f00], R7 ;  /* 0x009f000704007388 */ /* 0x000fe20000000400 */
[----:B------:R-:W-:Y:S01]  /*252c0*/  STS.U16 [R4+0xa300], R6 ;  /* 0x00a3000604007388 */ /* 0x000fe20000000400 */
[----:B------:R-:W-:Y:S02]  /*252d0*/  STS.U16 [R4+0xa700], R5 ;  /* 0x00a7000504007388 */ /* 0x000fe40000000400 */
[----:B------:R-:W-:Y:S02]  /*252e0*/  STS.U16 [R4+0xab00], R3 ;  /* 0x00ab000304007388 */ /* 0x000fe40000000400 */
[----:B------:R0:W-:Y:S02]  /*252f0*/  STS.U16 [R4+0xaf00], R0 ;  /* 0x00af000004007388 */ /* 0x0001e40000000400 */
[----:B0-----:R-:W3:Y:S04]  /*25300*/  LDL R0, [R1+0x2c8] ;  /* 0x0002c80001007983 */ /* 0x001ee80000100800 */
[----:B------:R0:W-:Y:S01]  /*25310*/  STS.U16 [R4+0xb300], R2 ;  /* 0x00b3000204007388 */ /* 0x0001e20000000400 */
[----:B------:R1:W-:Y:S02]  /*25320*/  STS.U16 [R4+0xb700], R14 ;  /* 0x00b7000e04007388 */ /* 0x0003e40000000400 */
[----:B------:R1:W-:Y:S01]  /*25330*/  STS.U16 [R4+0xbb00], R15 ;  /* 0x00bb000f04007388 */ /* 0x0003e20000000400 */
[----:B0-----:R-:W0:Y:S04]  /*25340*/  S2R R2, SR_TID.X ;  /* 0x0000000000027919 */ /* 0x001e280000002100 */
[----:B-1----:R-:W1:Y:S01]  /*25350*/  S2R R14, SR_TID.X ;  /* 0x00000000000e7919 */ /* 0x002e620000002100 */
[C---:B0-----:R-:W-:Y:S01]  /*25360*/  LOP3.LUT R15, R2.reuse, 0x7, RZ, 0xc0, !PT ;  /* 0x00000007020f7812 */ /* 0x041fe200078ec0ff */
[----:B------:R-:W-:Y:S01]  /*25370*/  IMAD.SHL.U32 R3, R2, 0x2, RZ ;  /* 0x0000000202037824 */ /* 0x000fe200078e00ff */
[C---:B-1----:R-:W-:Y:S01]  /*25380*/  LOP3.LUT R2, R14.reuse, 0x60, RZ, 0xc0, !PT ;  /* 0x000000600e027812 */ /* 0x042fe200078ec0ff */
[----:B------:R-:W-:-:S02]  /*25390*/  LOP3.LUT R14, R14, 0x7, RZ, 0xc0, !PT ;  /* 0x000000070e0e7812 */ /* 0x000fc400078ec0ff */
[----:B------:R-:W-:-:S03]  /*253a0*/  IMAD.SHL.U32 R15, R15, 0x10, RZ ;  /* 0x000000100f0f7824 */ /* 0x000fc600078e00ff */
[----:B------:R-:W-:Y:S02]  /*253b0*/  IMAD R14, R14, 0x4, R2 ;  /* 0x000000040e0e7824 */ /* 0x000fe400078e0202 */
[----:B------:R-:W-:Y:S01]  /*253c0*/  LOP3.LUT R15, R15, 0x30, R3, 0x78, !PT ;  /* 0x000000300f0f7812 */ /* 0x000fe200078e7803 */
[----:B------:R-:W3:Y:S04]  /*253d0*/  LDL R2, [R1+0x2cc] ;  /* 0x0002cc0001027983 */ /* 0x000ee80000100800 */
[----:B------:R-:W-:Y:S01]  /*253e0*/  IMAD.U32 R14, R14, 0x20, R15 ;  /* 0x000000200e0e7824 */ /* 0x000fe200078e000f */
[----:B--2---:R-:W-:Y:S01]  /*253f0*/  STS.U16 [R4+0xbf00], R28 ;  /* 0x00bf001c04007388 */ /* 0x004fe20000000400 */
[----:B------:R-:W-:Y:S02]  /*25400*/  STS.U16 [R4+0xc300], R26 ;  /* 0x00c3001a04007388 */ /* 0x000fe40000000400 */
[----:B------:R-:W-:Y:S02]  /*25410*/  STS.U16 [R4+0xc700], R24 ;  /* 0x00c7001804007388 */ /* 0x000fe40000000400 */
[----:B------:R-:W-:Y:S01]  /*25420*/  STS.U16 [R4+0xcb00], R22 ;  /* 0x00cb001604007388 */ /* 0x000fe20000000400 */
[----:B------:R-:W-:Y:S01]  /*25430*/  STS.U16 [R4+0xcf00], R20 ;  /* 0x00cf001404007388 */ /* 0x000fe20000000400 */
        /* <DEDUP_REMOVED lines=8> */
[----:B----4-:R-:W-:Y:S02]  /*254c0*/  STS.U16 [R4+0xf300], R23 ;  /* 0x00f3001704007388 */ /* 0x010fe40000000400 */
[----:B---3--:R-:W-:Y:S01]  /*254d0*/  STS.U16 [R4+0xf700], R25 ;  /* 0x00f7001904007388 */ /* 0x008fe20000000400 */
[----:B------:R-:W-:Y:S04]  /*254e0*/  STS.U16 [R4+0xfb00], R27 ;  /* 0x00fb001b04007388 */ /* 0x000fe80000000400 */
[----:B------:R-:W-:Y:S01]  /*254f0*/  STS.U16 [R4+0xff00], R29 ;  /* 0x00ff001d04007388 */ /* 0x000fe20000000400 */
[----:B------:R-:W-:Y:S06]  /*25500*/  BAR.SYNC.DEFER_BLOCKING 0x0 ;  /* 0x0000000000007b1d */ /* 0x000fec0000010000 */
[----:B------:R-:W0:Y:S04]  /*25510*/  LDSM.16.M88.4 R4, [R14] ;  /* 0x000000000e04783b */ /* 0x000e280000000200 */
[----:B------:R-:W-:Y:S04]  /*25520*/  LDSM.16.MT88.4 R16, [R0+0x10000] ;  /* 0x010000000010783b */ /* 0x000fe80000004200 */
[----:B------:R-:W-:Y:S04]  /*25530*/  LDSM.16.M88.4 R24, [R14+0x6000] ;  /* 0x006000000e18783b */ /* 0x000fe80000000200 */
[----:B------:R-:W-:Y:S04]  /*25540*/  LDSM.16.M88.4 R20, [R14+0x7000] ;  /* 0x007000000e14783b */ /* 0x000fe80000000200 */
[----:B0-----:R-:W-:Y:S01]  /*25550*/  STL.64 [R1+0xb0], R4 ;  /* 0x0000b00401007387 */ /* 0x001fe20000100a00 */
[----:B------:R-:W-:-:S02]  /*25560*/  IMAD.MOV.U32 R9, RZ, RZ, R4 ;  /* 0x000000ffff097224 */ /* 0x000fc400078e0004 */
[----:B------:R-:W-:Y:S02]  /*25570*/  STL.64 [R1+0xb8], R6 ;  /* 0x0000b80601007387 */ /* 0x000fe40000100a00 */
[----:B------:R-:W-:Y:S02]  /*25580*/  IMAD.MOV.U32 R8, RZ, RZ, R5 ;  /* 0x000000ffff087224 */ /* 0x000fe400078e0005 */
[----:B------:R-:W0:Y:S04]  /*25590*/  LDSM.16.M88.4 R4, [R14+0x1000] ;  /* 0x001000000e04783b */ /* 0x000e280000000200 */
[----:B0-----:R-:W-:Y:S01]  /*255a0*/  STL.64 [R1+0xa0], R4 ;  /* 0x0000a00401007387 */ /* 0x001fe20000100a00 */
[----:B------:R-:W-:Y:S02]  /*255b0*/  IMAD.MOV.U32 R11, RZ, RZ, R4 ;  /* 0x000000ffff0b7224 */ /* 0x000fe400078e0004 */
[----:B------:R-:W-:Y:S02]  /*255c0*/  STL.64 [R1+0xa8], R6 ;  /* 0x0000a80601007387 */ /* 0x000fe40000100a00 */
[----:B------:R-:W-:-:S02]  /*255d0*/  IMAD.MOV.U32 R10, RZ, RZ, R5 ;  /* 0x000000ffff0a7224 */ /* 0x000fc400078e0005 */
[----:B------:R-:W0:Y:S04]  /*255e0*/  LDSM.16.M88.4 R4, [R14+0x2000] ;  /* 0x002000000e04783b */ /* 0x000e280000000200 */
[----:B0-----:R-:W-:Y:S01]  /*255f0*/  STL.64 [R1+0x90], R4 ;  /* 0x0000900401007387 */ /* 0x001fe20000100a00 */
[----:B------:R-:W-:Y:S02]  /*25600*/  IMAD.MOV.U32 R13, RZ, RZ, R4 ;  /* 0x000000ffff0d7224 */ /* 0x000fe400078e0004 */
[----:B------:R-:W-:Y:S02]  /*25610*/  STL.64 [R1+0x98], R6 ;  /* 0x0000980601007387 */ /* 0x000fe40000100a00 */
[----:B------:R-:W-:Y:S02]  /*25620*/  IMAD.MOV.U32 R12, RZ, RZ, R5 ;  /* 0x000000ffff0c7224 */ /* 0x000fe400078e0005 */
[----:B------:R-:W0:Y:S04]  /*25630*/  LDSM.16.M88.4 R4, [R14+0x3000] ;  /* 0x003000000e04783b */ /* 0x000e280000000200 */
        /* <DEDUP_REMOVED lines=11> */
[----:B------:R-:W-:Y:S02]  /*256f0*/  STL.64 [R1+0x68], R6 ;  /* 0x0000680601007387 */ /* 0x000fe40000100a00 */
[----:B------:R-:W0:Y:S04]  /*25700*/  LDSM.16.M88.4 R4, [R14+0x8000] ;  /* 0x008000000e04783b */ /* 0x000e280000000200 */
[----:B------:R-:W-:Y:S01]  /*25710*/  STL.64 [R1+0x50], R24 ;  /* 0x0000501801007387 */ /* 0x000fe20000100a00 */
[----:B------:R-:W-:Y:S02]  /*25720*/  STL.64 [R1+0x58], R26 ;  /* 0x0000581a01007387 */ /* 0x000fe40000100a00 */
[----:B------:R-:W1:Y:S04]  /*25730*/  LDSM.16.M88.4 R24, [R14+0x9000] ;  /* 0x009000000e18783b */ /* 0x000e680000000200 */
[----:B------:R-:W-:Y:S02]  /*25740*/  STL.64 [R1+0x40], R20 ;  /* 0x0000401401007387 */ /* 0x000fe40000100a00 */
[----:B------:R-:W-:Y:S02]  /*25750*/  STL.64 [R1+0x48], R22 ;  /* 0x0000481601007387 */ /* 0x000fe40000100a00 */
[----:B------:R-:W2:Y:S04]  /*25760*/  LDSM.16.M88.4 R20, [R14+0xa000] ;  /* 0x00a000000e14783b */ /* 0x000ea80000000200 */
[----:B0-----:R-:W-:Y:S01]  /*25770*/  STL.64 [R1+0x30], R4 ;  /* 0x0000300401007387 */ /* 0x001fe20000100a00 */
[----:B------:R-:W-:Y:S02]  /*25780*/  STL.64 [R1+0x38], R6 ;  /* 0x0000380601007387 */ /* 0x000fe40000100a00 */
[----:B-1----:R-:W-:Y:S02]  /*25790*/  STL.64 [R1+0x20], R24 ;  /* 0x0000201801007387 */ /* 0x002fe40000100a00 */
[----:B------:R-:W-:Y:S02]  /*257a0*/  STL.64 [R1+0x28], R26 ;  /* 0x0000281a01007387 */ /* 0x000fe40000100a00 */
[----:B------:R-:W0:Y:S04]  /*257b0*/  LDSM.16.M88.4 R24, [R14+0xc000] ;  /* 0x00c000000e18783b */ /* 0x000e280000000200 */
[----:B------:R-:W1:Y:S04]  /*257c0*/  LDSM.16.M88.4 R4, [R14+0xb000] ;  /* 0x00b000000e04783b */ /* 0x000e680000000200 */
[----:B--2---:R-:W-:Y:S01]  /*257d0*/  STL.64 [R1+0x10], R20 ;  /* 0x0000101401007387 */ /* 0x004fe20000100a00 */
[----:B------:R-:W-:Y:S02]  /*257e0*/  STL.64 [R1+0x18], R22 ;  /* 0x0000181601007387 */ /* 0x000fe40000100a00 */
[----:B------:R-:W-:Y:S01]  /*257f0*/  LDSM.16.MT88.4 R20, [R2+0x10000] ;  /* 0x010000000214783b */ /* 0x000fe20000004200 */
[----:B0-----:R-:W-:Y:S03]  /*25800*/  STL [R1+0x14cc], R26 ;  /* 0x0014cc1a01007387 */ /* 0x001fe60000100800 */
[----:B-1----:R-:W-:Y:S02]  /*25810*/  STL.64 [R1], R4 ;  /* 0x0000000401007387 */ /* 0x002fe40000100a00 */
[----:B------:R-:W-:Y:S02]  /*25820*/  STL.64 [R1+0x8], R6 ;  /* 0x0000080601007387 */ /* 0x000fe40000100a00 */
[----:B------:R-:W0:Y:S04]  /*25830*/  LDSM.16.M88.4 R4, [R14+0xd000] ;  /* 0x00d000000e04783b */ /* 0x000e280000000200 */
[----:B------:R-:W-:Y:S01]  /*25840*/  STL [R1+0x14c8], R27 ;  /* 0x0014c81b01007387 */ /* 0x000fe20000100800 */
[----:B------:R-:W-:Y:S03]  /*25850*/  STL.64 [R1+0x1658], R24 ;  /* 0x0016581801007387 */ /* 0x000fe60000100a00 */
[----:B0-----:R-:W-:Y:S01]  /*25860*/  STL [R1+0x13fc], R7 ;  /* 0x0013fc0701007387 */ /* 0x001fe20000100800 */
[----:B------:R-:W-:Y:S02]  /*25870*/  STL [R1+0x1608], R6 ;  /* 0x0016080601007387 */ /* 0x000fe40000100800 */
[----:B------:R0:W-:Y:S02]  /*25880*/  STL.64 [R1+0x1600], R4 ;  /* 0x0016000401007387 */ /* 0x0001e40000100a00 */
[----:B0-----:R-:W-:-:S02]  /*25890*/  IMAD.MOV.U32 R4, RZ, RZ, R11 ;  /* 0x000000ffff047224 */ /* 0x001fc400078e000b */
[----:B------:R-:W-:-:S05]  /*258a0*/  IMAD.MOV.U32 R5, RZ, RZ, R10 ;  /* 0x000000ffff057224 */ /* 0x000fca00078e000a */
[----:B------:R0:W-:Y:S01]  /*258b0*/  STL.64 [R1+0x1660], R4 ;  /* 0x0016600401007387 */ /* 0x0001e20000100a00 */
[----:B------:R-:W2:Y:S02]  /*258c0*/  LDL.LU.64 R24, [R1+0x2a0] ;  /* 0x0002a00001187983 */ /* 0x000ea40000300a00 */
[----:B------:R-:W3:Y:S02]  /*258d0*/  LDL.LU.64 R26, [R1+0x2a8] ;  /* 0x0002a800011a7983 */ /* 0x000ee40000300a00 */
[----:B0-----:R-:W-:Y:S02]  /*258e0*/  IMAD.MOV.U32 R4, RZ, RZ, R9 ;  /* 0x000000ffff047224 */ /* 0x001fe400078e0009 */
[----:B------:R-:W-:Y:S02]  /*258f0*/  IMAD.MOV.U32 R5, RZ, RZ, R8 ;  /* 0x000000ffff057224 */ /* 0x000fe400078e0008 */
[----:B------:R-:W0:Y:S04]  /*25900*/  LDSM.16.M88.4 R8, [R14+0xe000] ;  /* 0x00e000000e08783b */ /* 0x000e280000000200 */
[----:B---3--:R-:W-:Y:S01]  /*25910*/  STL.64 [R1+0x1670], R26 ;  /* 0x0016701a01007387 */ /* 0x008fe20000100a00 */
[----:B--2---:R1:W-:Y:S03]  /*25920*/  STL.64 [R1+0x1668], R24 ;  /* 0x0016681801007387 */ /* 0x0043e60000100a00 */
[----:B-1----:R-:W2:Y:S01]  /*25930*/  LDL.LU.64 R24, [R1+0x2b0] ;  /* 0x0002b00001187983 */ /* 0x002ea20000300a00 */
[----:B------:R-:W2:Y:S02]  /*25940*/  LDL.LU.64 R26, [R1+0x2b8] ;  /* 0x0002b800011a7983 */ /* 0x000ea40000300a00 */
[----:B0-----:R-:W-:Y:S02]  /*25950*/  STL [R1+0x13ac], R10 ;  /* 0x0013ac0a01007387 */ /* 0x001fe40000100800 */
[----:B------:R-:W-:Y:S01]  /*25960*/  STL [R1+0x13a8], R11 ;  /* 0x0013a80b01007387 */ /* 0x000fe20000100800 */
[----:B------:R0:W-:Y:S02]  /*25970*/  STL.64 [R1+0x15e8], R8 ;  /* 0x0015e80801007387 */ /* 0x0001e40000100a00 */
[----:B0-----:R-:W-:-:S02]  /*25980*/  IMAD.MOV.U32 R8, RZ, RZ, R13 ;  /* 0x000000ffff087224 */ /* 0x001fc400078e000d */
[----:B------:R-:W-:Y:S02]  /*25990*/  IMAD.MOV.U32 R9, RZ, RZ, R12 ;  /* 0x000000ffff097224 */ /* 0x000fe400078e000c */
[----:B------:R-:W0:Y:S04]  /*259a0*/  LDSM.16.M88.4 R12, [R14+0xf000] ;  /* 0x00f000000e0c783b */ /* 0x000e280000000200 */
[----:B0-----:R-:W-:Y:S01]  /*259b0*/  STL [R1+0x14d4], R14 ;  /* 0x0014d40e01007387 */ /* 0x001fe20000100800 */
[----:B------:R-:W-:Y:S02]  /*259c0*/  STL [R1+0x14d0], R15 ;  /* 0x0014d00f01007387 */ /* 0x000fe40000100800 */
[----:B------:R-:W-:Y:S02]  /*259d0*/  STL [R1+0x15d0], R22 ;  /* 0x0015d01601007387 */ /* 0x000fe40000100800 */
[----:B------:R-:W-:Y:S01]  /*259e0*/  STL [R1+0x15cc], R23 ;  /* 0x0015cc1701007387 */ /* 0x000fe20000100800 */
[----:B------:R-:W-:Y:S01]  /*259f0*/  STL.64 [R1+0x1650], R20 ;  /* 0x0016501401007387 */ /* 0x000fe20000100a00 */
[----:B------:R-:W-:Y:S01]  /*25a00*/  STL [R1+0x1590], R2 ;  /* 0x0015900201007387 */ /* 0x000fe20000100800 */
[C---:B--2---:R-:W-:Y:S02]  /*25a10*/  HMMA.16816.F32.BF16 R4, R16.reuse, R4, R24 ;  /* 0x000000041004723c */ /* 0x044fe40000041818 */
[----:B------:R-:W2:Y:S01]  /*25a20*/  LDL.LU.64 R26, [R1+0x1670] ;  /* 0x00167000011a7983 */ /* 0x000ea20000300a00 */
[----:B------:R-:W2:Y:S11]  /*25a30*/  LDL.LU.64 R24, [R1+0x1668] ;  /* 0x0016680001187983 */ /* 0x000eb60000300a00 */
[----:B------:R-:W-:Y:S09]  /*25a40*/  @!UPT UIADD3 URZ, URZ, URZ, URZ ;  /* 0x0000003f3f3ff290 */ /* 0x000ff2000fffe03f */
[----:B------:R0:W-:Y:S01]  /*25a50*/  STL.64 [R1+0x2b0], R4 ;  /* 0x0002b00401007387 */ /* 0x0001e20000100a00 */
[----:B------:R2:W-:Y:S03]  /*25a60*/  STL.64 [R1+0x2b8], R6 ;  /* 0x0002b80601007387 */ /* 0x0005e60000100a00 */
[----:B0-----:R-:W2:Y:S02]  /*25a70*/  LDL.LU.64 R4, [R1+0x1660] ;  /* 0x0016600001047983 */ /* 0x001ea40000300a00 */
[C---:B--2---:R-:W-:Y:S02]  /*25a80*/  HMMA.16816.F32.BF16 R4, R16.reuse, R4, R24 ;  /* 0x000000041004723c */ /* 0x044fe40000041818 */
[----:B------:R-:W2:Y:S11]  /*25a90*/  LDL.LU.64 R24, [R1+0x1658] ;  /* 0x0016580001187983 */ /* 0x000eb60000300a00 */
[----:B------:R-:W-:Y:S11]  /*25aa0*/  @!UPT UIADD3 URZ, URZ, URZ, URZ ;  /* 0x0000003f3f3ff290 */ /* 0x000ff6000fffe03f */
[----:B------:R-:W-:Y:S02]  /*25ab0*/  IMAD.MOV.U32 R14, RZ, RZ, R4 ;  /* 0x000000ffff0e7224 */ /* 0x000fe400078e0004 */
[----:B------:R-:W-:Y:S02]  /*25ac0*/  IMAD.MOV.U32 R15, RZ, RZ, R5 ;  /* 0x000000ffff0f7224 */ /* 0x000fe400078e0005 */
[----:B------:R-:W3:Y:S01]  /*25ad0*/  LDL.LU.64 R4, [R1+0x30] ;  /* 0x0000300001047983 */ /* 0x000ee20000300a00 */
[----:B------:R-:W-:Y:S02]  /*25ae0*/  IMAD.MOV.U32 R26, RZ, RZ, R6 ;  /* 0x000000ffff1a7224 */ /* 0x000fe400078e0006 */
[----:B------:R-:W-:Y:S01]  /*25af0*/  IMAD.MOV.U32 R27, RZ, RZ, R7 ;  /* 0x000000ffff1b7224 */ /* 0x000fe200078e0007 */
[----:B---3--:R-:W-:Y:S04]  /*25b00*/  STL.64 [R1+0x1630], R4 ;  /* 0x0016300401007387 */ /* 0x008fe80000100a00 */
[----:B------:R-:W-:Y:S02]  /*25b10*/  STL.64 [R1+0x1618], R26 ;  /* 0x0016181a01007387 */ /* 0x000fe40000100a00 */
[----:B--2---:R0:W-:Y:S02]  /*25b20*/  STL.64 [R1+0x1610], R24 ;  /* 0x0016101801007387 */ /* 0x0041e40000100a00 */
[----:B0-----:R-:W2:Y:S01]  /*25b30*/  LDL.LU.64 R24, [R1+0x290] ;  /* 0x0002900001187983 */ /* 0x001ea20000300a00 */
[----:B------:R-:W2:Y:S02]  /*25b40*/  LDL.LU.64 R26, [R1+0x298] ;  /* 0x00029800011a7983 */ /* 0x000ea40000300a00 */
[----:B------:R-:W-:Y:S02]  /*25b50*/  STL.64 [R1+0x15e0], R14 ;  /* 0x0015e00e01007387 */ /* 0x000fe40000100a00 */
[----:B------:R0:W-:Y:S02]  /*25b60*/  STL.64 [R1+0x15d8], R12 ;  /* 0x0015d80c01007387 */ /* 0x0001e40000100a00 */
[----:B0-----:R-:W3:Y:S01]  /*25b70*/  LDL.LU.64 R12, [R1+0x280] ;  /* 0x00028000010c7983 */ /* 0x001ee20000300a00 */
[----:B------:R-:W3:Y:S01]  /*25b80*/  LDL.LU.64 R14, [R1+0x288] ;  /* 0x00028800010e7983 */ /* 0x000ee20000300a00 */
[----:B--2---:R-:W-:Y:S11]  /*25b90*/  HMMA.16816.F32.BF16 R8, R16, R8, R24 ;  /* 0x000000081008723c */ /* 0x004ff60000041818 */
[----:B------:R-:W-:Y:S11]  /*25ba0*/  @!UPT UIADD3 URZ, URZ, URZ, URZ ;  /* 0x0000003f3f3ff290 */ /* 0x000ff6000fffe03f */
[----:B------:R-:W-:Y:S01]  /*25bb0*/  @!UPT UIADD3 URZ, URZ, URZ, URZ ;  /* 0x0000003f3f3ff290 */ /* 0x000fe2000fffe03f */
[----:B------:R0:W-:Y:S01]  /*25bc0*/  STL.64 [R1+0x290], R8 ;  /* 0x0002900801007387 */ /* 0x0001e20000100a00 */
[----:B------:R-:W-:Y:S02]  /*25bd0*/  STL [R1+0x298], R10 ;  /* 0x0002980a01007387 */ /* 0x000fe40000100800 */
[----:B------:R-:W2:Y:S02]  /*25be0*/  LDL.LU.64 R24, [R1+0x270] ;  /* 0x0002700001187983 */ /* 0x000ea40000300a00 */
[----:B------:R-:W2:Y:S01]  /*25bf0*/  LDL.LU.64 R26, [R1+0x278] ;  /* 0x00027800011a7983 */ /* 0x000ea20000300a00 */
[----:B0-----:R-:W4:Y:S01]  /*25c00*/  LDL.64 R8, [R1+0x20] ;  /* 0x0000200001087983 */ /* 0x001f220000100a00 */
[----:B------:R-:W-:Y:S02]  /*25c10*/  IMAD.MOV.U32 R20, RZ, RZ, R29 ;  /* 0x000000ffff147224 */ /* 0x000fe400078e001d */
[----:B------:R-:W-:-:S07]  /*25c20*/  IMAD.MOV.U32 R21, RZ, RZ, R28 ;  /* 0x000000ffff157224 */ /* 0x000fce00078e001c */
[----:B---3--:R-:W-:Y:S01]  /*25c30*/  HMMA.16816.F32.BF16 R12, R16, R20, R12 ;  /* 0x00000014100c723c */ /* 0x008fe2000004180c */
[----:B------:R-:W-:Y:S02]  /*25c40*/  IMAD.MOV.U32 R4, RZ, RZ, R3 ;  /* 0x000000ffff047224 */ /* 0x000fe400078e0003 */
[----:B------:R-:W-:Y:S01]  /*25c50*/  IMAD.MOV.U32 R3, RZ, RZ, R11 ;  /* 0x000000ffff037224 */ /* 0x000fe200078e000b */
[----:B----4-:R0:W-:Y:S04]  /*25c60*/  STL.64 [R1+0x1638], R8 ;  /* 0x0016380801007387 */ /* 0x0101e80000100a00 */
[----:B------:R-:W-:Y:S11]  /*25c70*/  STL [R1+0x1594], R3 ;  /* 0x0015940301007387 */ /* 0x000ff60000100800 */
[----:B------:R-:W-:Y:S04]  /*25c80*/  @!UPT UIADD3 URZ, URZ, URZ, URZ ;  /* 0x0000003f3f3ff290 */ /* 0x000fe8000fffe03f */
[----:B------:R-:W-:Y:S02]  /*25c90*/  STL.64 [R1+0x280], R12 ;  /* 0x0002800c01007387 */ /* 0x000fe40000100a00 */
[----:B------:R-:W-:Y:S01]  /*25ca0*/  STL [R1+0x288], R14 ;  /* 0x0002880e01007387 */ /* 0x000fe20000100800 */
[----:B------:R-:W3:Y:S01]  /*25cb0*/  LDL.LU.64 R20, [R1+0x260] ;  /* 0x0002600001147983 */ /* 0x000ee20000300a00 */
[----:B------:R-:W3:Y:S03]  /*25cc0*/  LDL.LU.64 R22, [R1+0x268] ;  /* 0x0002680001167983 */ /* 0x000ee60000300a00 */
[----:B0-----:R-:W4:Y:S01]  /*25cd0*/  LDL.LU.64 R8, [R1+0x250] ;  /* 0x0002500001087983 */ /* 0x001f220000300a00 */
[----:B------:R-:W3:Y:S02]  /*25ce0*/  LDL.LU.64 R10, [R1+0x258] ;  /* 0x00025800010a7983 */ /* 0x000ee40000300a00 */
[----:B------:R-:W-:-:S07]  /*25cf0*/  IMAD.MOV.U32 R5, RZ, RZ, R0 ;  /* 0x000000ffff057224 */ /* 0x000fce00078e0000 */
[C---:B--2---:R-:W-:Y:S01]  /*25d00*/  HMMA.16816.F32.BF16 R24, R16.reuse, R4, R24 ;  /* 0x000000041018723c */ /* 0x044fe20000041818 */
[----:B---3--:R-:W-:Y:S01]  /*25d10*/  STL.64 [R1+0x1648], R10 ;  /* 0x0016480a01007387 */ /* 0x008fe20000100a00 */
[----:B----4-:R0:W-:Y:S03]  /*25d20*/  STL.64 [R1+0x1640], R8 ;  /* 0x0016400801007387 */ /* 0x0101e60000100a00 */
[----:B0-----:R-:W2:Y:S01]  /*25d30*/  LDL.LU.64 R8, [R1+0x60] ;  /* 0x0000600001087983 */ /* 0x001ea20000300a00 */
[----:B------:R-:W3:Y:S02]  /*25d40*/  LDL.LU.64 R12, [R1+0x10] ;  /* 0x00001000010c7983 */ /* 0x000ee40000300a00 */
[----:B------:R-:W-:Y:S01]  /*25d50*/  IMAD.MOV.U32 R0, RZ, RZ, R15 ;  /* 0x000000ffff007224 */ /* 0x000fe200078e000f */
[----:B---3--:R0:W-:Y:S04]  /*25d60*/  STL.64 [R1+0x1628], R12 ;  /* 0x0016280c01007387 */ /* 0x0081e80000100a00 */
[----:B0-----:R-:W3:Y:S01]  /*25d70*/  LDL.LU.64 R12, [R1+0x50] ;  /* 0x00005000010c7983 */ /* 0x001ee20000300a00 */
[----:B------:R-:W-:Y:S02]  /*25d80*/  STL [R1+0x1598], R0 ;  /* 0x0015980001007387 */ /* 0x000fe40000100800 */
[----:B------:R-:W4:Y:S02]  /*25d90*/  LDL.LU.64 R4, [R1+0x240] ;  /* 0x0002400001047983 */ /* 0x000f240000300a00 */
[----:B------:R-:W4:Y:S05]  /*25da0*/  LDL.LU.64 R6, [R1+0x248] ;  /* 0x0002480001067983 */ /* 0x000f2a0000300a00 */
[----:B------:R0:W-:Y:S01]  /*25db0*/  STL.64 [R1+0x270], R24 ;  /* 0x0002701801007387 */ /* 0x0001e20000100a00 */
[----:B------:R-:W-:Y:S03]  /*25dc0*/  STL.64 [R1+0x278], R26 ;  /* 0x0002781a01007387 */ /* 0x000fe60000100a00 */
[----:B0-----:R-:W3:Y:S01]  /*25dd0*/  LDL.64 R24, [R1] ;  /* 0x0000000001187983 */ /* 0x001ee20000100a00 */
[----:B--2---:R-:W-:Y:S03]  /*25de0*/  HMMA.16816.F32.BF16 R20, R16, R8, R20 ;  /* 0x000000081014723c */ /* 0x004fe60000041814 */
[----:B---3--:R0:W-:Y:S04]  /*25df0*/  STL.64 [R1+0x1620], R24 ;  /* 0x0016201801007387 */ /* 0x0081e80000100a00 */
[----:B0-----:R-:W4:Y:S11]  /*25e00*/  LDL.64 R24, [R1+0x40] ;  /* 0x0000400001187983 */ /* 0x001f360000100a00 */
[----:B------:R-:W-:Y:S05]  /*25e10*/  @!UPT UIADD3 URZ, URZ, URZ, URZ ;  /* 0x0000003f3f3ff290 */ /* 0x000fea000fffe03f */
[----:B------:R0:W-:Y:S02]  /*25e20*/  STL.64 [R1+0x260], R20 ;  /* 0x0002601401007387 */ /* 0x0001e40000100a00 */
[----:B------:R1:W-:Y:S01]  /*25e30*/  STL.64 [R1+0x268], R22 ;  /* 0x0002681601007387 */ /* 0x0003e20000100a00 */
[----:B0-----:R-:W2:Y:S01]  /*25e40*/  LDL.LU.64 R20, [R1+0x1650] ;  /* 0x0016500001147983 */ /* 0x001ea20000300a00 */
[----:B-1----:R-:W-:Y:S02]  /*25e50*/  IMAD.MOV.U32 R22, RZ, RZ, R8 ;  /* 0x000000ffff167224 */ /* 0x002fe400078e0008 */
[----:B------:R-:W-:Y:S02]  /*25e60*/  IMAD.MOV.U32 R23, RZ, RZ, R9 ;  /* 0x000000ffff177224 */ /* 0x000fe400078e0009 */
[----:B------:R-:W3:Y:S01]  /*25e70*/  LDL.LU.64 R10, [R1+0x1648] ;  /* 0x00164800010a7983 */ /* 0x000ee20000300a00 */
[----:B------:R-:W3:Y:S02]  /*25e80*/  LDL.LU.64 R8, [R1+0x1640] ;  /* 0x0016400001087983 */ /* 0x000ee40000300a00 */
[----:B------:R-:W-:Y:S02]  /*25e90*/  STL.64 [R1+0x15f8], R22 ;  /* 0x0015f81601007387 */ /* 0x000fe40000100a00 */
[----:B------:R-:W-:-:S02]  /*25ea0*/  IMAD.MOV.U32 R2, RZ, RZ, R13 ;  /* 0x000000ffff027224 */ /* 0x000fc400078e000d */
[----:B------:R-:W-:Y:S01]  /*25eb0*/  IMAD.MOV.U32 R3, RZ, RZ, R12 ;  /* 0x000000ffff037224 */ /* 0x000fe200078e000c */
[C---:B----4-:R-:W-:Y:S08]  /*25ec0*/  HMMA.16816.F32.BF16 R4, R16.reuse, R24, R4 ;  /* 0x000000181004723c */ /* 0x050ff00000041804 */
[----:B---3--:R-:W-:Y:S01]  /*25ed0*/  HMMA.16816.F32.BF16 R8, R16, R12, R8 ;  /* 0x0000000c1008723c */ /* 0x008fe20000041808 */
[----:B--2---:R0:W-:Y:S04]  /*25ee0*/  STL.64 [R1+0x15f0], R20 ;  /* 0x0015f01401007387 */ /* 0x0041e80000100a00 */
[----:B0-----:R-:W2:Y:S01]  /*25ef0*/  LDL.LU.64 R20, [R1+0x230] ;  /* 0x0002300001147983 */ /* 0x001ea20000300a00 */
[----:B------:R-:W2:Y:S11]  /*25f00*/  LDL.LU.64 R22, [R1+0x238] ;  /* 0x0002380001167983 */ /* 0x000eb60000300a00 */
[----:B------:R-:W-:Y:S06]  /*25f10*/  @!UPT UIADD3 URZ, URZ, URZ, URZ ;  /* 0x0000003f3f3ff290 */ /* 0x000fec000fffe03f */
[----:B------:R0:W-:Y:S01]  /*25f20*/  STL.64 [R1+0x250], R8 ;  /* 0x0002500801007387 */ /* 0x0001e20000100a00 */
[----:B------:R-:W-:Y:S03]  /*25f30*/  STL.64 [R1+0x258], R10 ;  /* 0x0002580a01007387 */ /* 0x000fe60000100a00 */
[----:B0-----:R-:W3:Y:S01]  /*25f40*/  LDL.LU.64 R8, [R1+0x1638] ;  /* 0x0016380001087983 */ /* 0x001ee20000300a00 */
[----:B------:R-:W3:Y:S02]  /*25f50*/  LDL.LU.64 R12, [R1+0x220] ;  /* 0x00022000010c7983 */ /* 0x000ee40000300a00 */
[----:B------:R-:W3:Y:S02]  /*25f60*/  LDL.LU.64 R14, [R1+0x228] ;  /* 0x00022800010e7983 */ /* 0x000ee40000300a00 */
[----:B------:R-:W-:Y:S01]  /*25f70*/  STL [R1+0x15a0], R2 ;  /* 0x0015a00201007387 */ /* 0x000fe20000100800 */
[----:B------:R-:W-:Y:S01]  /*25f80*/  STL [R1+0x159c], R3 ;  /* 0x00159c0301007387 */ /* 0x000fe20000100800 */
[----:B------:R0:W-:Y:S02]  /*25f90*/  STL.64 [R1+0x240], R4 ;  /* 0x0002400401007387 */ /* 0x0001e40000100a00 */
[----:B------:R1:W-:Y:S01]  /*25fa0*/  STL.64 [R1+0x248], R6 ;  /* 0x0002480601007387 */ /* 0x0003e20000100a00 */
[----:B0-----:R-:W2:Y:S01]  /*25fb0*/  LDL.LU.64 R4, [R1+0x1630] ;  /* 0x0016300001047983 */ /* 0x001ea20000300a00 */
[----:B------:R-:W-:-:S02]  /*25fc0*/  IMAD.MOV.U32 R0, RZ, RZ, R25 ;  /* 0x000000ffff007224 */ /* 0x000fc400078e0019 */
[----:B------:R-:W4:Y:S02]  /*25fd0*/  LDL.LU.64 R24, [R1+0x210] ;  /* 0x0002100001187983 */ /* 0x000f240000300a00 */
[----:B------:R-:W4:Y:S01]  /*25fe0*/  LDL.LU.64 R26, [R1+0x218] ;  /* 0x00021800011a7983 */ /* 0x000f220000300a00 */
[----:B------:R-:W-:Y:S01]  /*25ff0*/  STL [R1+0x15b0], R0 ;  /* 0x0015b00001007387 */ /* 0x000fe20000100800 */
[C---:B---3--:R-:W-:Y:S08]  /*26000*/  HMMA.16816.F32.BF16 R12, R16.reuse, R8, R12 ;  /* 0x00000008100c723c */ /* 0x048ff0000004180c */
[----:B--2---:R-:W-:Y:S01]  /*26010*/  HMMA.16816.F32.BF16 R20, R16, R4, R20 ;  /* 0x000000041014723c */ /* 0x004fe20000041814 */
[----:B------:R-:W-:-:S02]  /*26020*/  IMAD.MOV.U32 R2, RZ, RZ, R4 ;  /* 0x000000ffff027224 */ /* 0x000fc400078e0004 */
[----:B------:R-:W-:Y:S11]  /*26030*/  IMAD.MOV.U32 R3, RZ, RZ, R5 ;  /* 0x000000ffff037224 */ /* 0x000ff600078e0005 */
[----:B------:R-:W-:Y:S09]  /*26040*/  @!UPT UIADD3 URZ, URZ, URZ, URZ ;  /* 0x0000003f3f3ff290 */ /* 0x000ff2000fffe03f */
[----:B------:R0:W-:Y:S01]  /*26050*/  STL.64 [R1+0x230], R20 ;  /* 0x0002301401007387 */ /* 0x0001e20000100a00 */
[----:B------:R2:W-:Y:S02]  /*26060*/  STL.64 [R1+0x238], R22 ;  /* 0x0002381601007387 */ /* 0x0005e40000100a00 */
[----:B------:R-:W3:Y:S02]  /*26070*/  LDL.LU.64 R4, [R1+0x200] ;  /* 0x0002000001047983 */ /* 0x000ee40000300a00 */
[----:B-1----:R-:W3:Y:S01]  /*26080*/  LDL.LU.64 R6, [R1+0x208] ;  /* 0x0002080001067983 */ /* 0x002ee20000300a00 */
[----:B0-----:R-:W3:Y:S01]  /*26090*/  LDL.LU.64 R20, [R1+0x1f0] ;  /* 0x0001f00001147983 */ /* 0x001ee20000300a00 */
[----:B--2---:R-:W2:Y:S02]  /*260a0*/  LDL.LU.64 R22, [R1+0x1f8] ;  /* 0x0001f80001167983 */ /* 0x004ea40000300a00 */
[----:B------:R-:W-:Y:S02]  /*260b0*/  STL [R1+0x15b8], R3 ;  /* 0x0015b80301007387 */ /* 0x000fe40000100800 */
[----:B------:R-:W-:Y:S01]  /*260c0*/  STL [R1+0x15b4], R2 ;  /* 0x0015b40201007387 */ /* 0x000fe20000100800 */
[----:B------:R0:W-:Y:S01]  /*260d0*/  STL.64 [R1+0x220], R12 ;  /* 0x0002200c01007387 */ /* 0x0001e20000100a00 */
[----:B------:R-:W-:Y:S03]  /*260e0*/  STL.64 [R1+0x228], R14 ;  /* 0x0002280e01007387 */ /* 0x000fe60000100a00 */
[----:B0-----:R-:W4:Y:S01]  /*260f0*/  LDL.LU.64 R12, [R1+0x1628] ;  /* 0x00162800010c7983 */ /* 0x001f220000300a00 */
[----:B------:R-:W-:-:S02]  /*26100*/  IMAD.MOV.U32 R0, RZ, RZ, R9 ;  /* 0x000000ffff007224 */ /* 0x000fc400078e0009 */
[----:B------:R-:W2:Y:S02]  /*26110*/  LDL.LU.64 R8, [R1+0x1e0] ;  /* 0x0001e00001087983 */ /* 0x000ea40000300a00 */
[----:B------:R-:W2:Y:S01]  /*26120*/  LDL.LU.64 R10, [R1+0x1e8] ;  /* 0x0001e800010a7983 */ /* 0x000ea20000300a00 */
[----:B------:R-:W-:Y:S01]  /*26130*/  STL [R1+0x15c8], R0 ;  /* 0x0015c80001007387 */ /* 0x000fe20000100800 */
[C---:B----4-:R-:W-:Y:S11]  /*26140*/  HMMA.16816.F32.BF16 R24, R16.reuse, R12, R24 ;  /* 0x0000000c1018723c */ /* 0x050ff60000041818 */
[----:B------:R-:W-:Y:S11]  /*26150*/  @!UPT UIADD3 URZ, URZ, URZ, URZ ;  /* 0x0000003f3f3ff290 */ /* 0x000ff6000fffe03f */
[----:B------:R-:W-:Y:S01]  /*26160*/  @!UPT UIADD3 URZ, URZ, URZ, URZ ;  /* 0x0000003f3f3ff290 */ /* 0x000fe2000fffe03f */
[----:B------:R0:W-:Y:S01]  /*26170*/  STL.64 [R1+0x210], R24 ;  /* 0x0002101801007387 */ /* 0x0001e20000100a00 */
[----:B------:R1:W-:Y:S03]  /*26180*/  STL.64 [R1+0x218], R26 ;  /* 0x0002181a01007387 */ /* 0x0003e60000100a00 */
[----:B0-----:R-:W3:Y:S01]  /*26190*/  LDL.LU.64 R24, [R1+0x1620] ;  /* 0x0016200001187983 */ /* 0x001ee20000300a00 */
[----:B------:R-:W-:Y:S02]  /*261a0*/  IMAD.MOV.U32 R3, RZ, RZ, R12 ;  /* 0x000000ffff037224 */ /* 0x000fe400078e000c */
[----:B------:R-:W-:Y:S02]  /*261b0*/  IMAD.MOV.U32 R2, RZ, RZ, R13 ;  /* 0x000000ffff027224 */ /* 0x000fe400078e000d */
[----:B------:R-:W4:Y:S01]  /*261c0*/  LDL.LU.64 R12, [R1+0x1d0] ;  /* 0x0001d000010c7983 */ /* 0x000f220000300a00 */
[----:B------:R-:W4:Y:S02]  /*261d0*/  LDL.LU.64 R14, [R1+0x1d8] ;  /* 0x0001d800010e7983 */ /* 0x000f240000300a00 */
[----:B-1----:R-:W2:Y:S01]  /*261e0*/  LDL.LU.64 R26, [R1+0x1618] ;  /* 0x00161800011a7983 */ /* 0x002ea20000300a00 */
[----:B---3--:R-:W-:Y:S01]  /*261f0*/  HMMA.16816.F32.BF16 R4, R16, R24, R4 ;  /* 0x000000181004723c */ /* 0x008fe20000041804 */
[----:B------:R-:W-:-:S02]  /*26200*/  IMAD.MOV.U32 R0, RZ, RZ, R25 ;  /* 0x000000ffff007224 */ /* 0x000fc400078e0019 */
[----:B------:R-:W2:Y:S11]  /*26210*/  LDL.LU.64 R24, [R1+0x1610] ;  /* 0x0016100001187983 */ /* 0x000eb60000300a00 */
[----:B------:R-:W-:Y:S09]  /*26220*/  @!UPT UIADD3 URZ, URZ, URZ, URZ ;  /* 0x0000003f3f3ff290 */ /* 0x000ff2000fffe03f */
[----:B------:R-:W-:Y:S01]  /*26230*/  STL.64 [R1+0x200], R4 ;  /* 0x0002000401007387 */ /* 0x000fe20000100a00 */
[----:B------:R0:W-:Y:S03]  /*26240*/  STL [R1+0x208], R6 ;  /* 0x0002080601007387 */ /* 0x0001e60000100800 */
[----:B0-----:R-:W3:Y:S01]  /*26250*/  LDL.LU R6, [R1+0x1608] ;  /* 0x0016080001067983 */ /* 0x001ee20000300800 */
[----:B------:R-:W3:Y:S01]  /*26260*/  LDL.LU.64 R4, [R1+0x1600] ;  /* 0x0016000001047983 */ /* 0x000ee20000300a00 */
[C---:B--2---:R-:W-:Y:S08]  /*26270*/  HMMA.16816.F32.BF16 R20, R16.reuse, R24, R20 ;  /* 0x000000181014723c */ /* 0x044ff00000041814 */
[C---:B---3--:R-:W-:Y:S11]  /*26280*/  HMMA.16816.F32.BF16 R8, R16.reuse, R4, R8 ;  /* 0x000000041008723c */ /* 0x048ff60000041808 */
[----:B------:R-:W-:Y:S05]  /*26290*/  @!UPT UIADD3 URZ, URZ, URZ, URZ ;  /* 0x0000003f3f3ff290 */ /* 0x000fea000fffe03f */
[----:B------:R-:W-:Y:S01]  /*262a0*/  IMAD.MOV.U32 R29, RZ, RZ, R22 ;  /* 0x000000ffff1d7224 */ /* 0x000fe200078e0016 */
[----:B------:R0:W-:Y:S01]  /*262b0*/  STL.64 [R1+0x1f0], R20 ;  /* 0x0001f01401007387 */ /* 0x0001e20000100a00 */
[----:B------:R-:W-:Y:S02]  /*262c0*/  IMAD.MOV.U32 R28, RZ, RZ, R23 ;  /* 0x000000ffff1c7224 */ /* 0x000fe400078e0017 */
[----:B------:R-:W2:Y:S01]  /*262d0*/  LDL.LU.64 R22, [R1+0x15f8] ;  /* 0x0015f80001167983 */ /* 0x000ea20000300a00 */
[----:B0-----:R-:W3:Y:S01]  /*262e0*/  LDL.LU.64 R20, [R1+0x15f0] ;  /* 0x0015f00001147983 */ /* 0x001ee20000300a00 */
[----:B------:R-:W-:Y:S02]  /*262f0*/  STL.64 [R1+0x1500], R26 ;  /* 0x0015001a01007387 */ /* 0x000fe40000100a00 */
[----:B------:R0:W-:Y:S02]  /*26300*/  STL.64 [R1+0x14f8], R24 ;  /* 0x0014f81801007387 */ /* 0x0001e40000100a00 */
[----:B0-----:R-:W3:Y:S01]  /*26310*/  LDL.LU R24, [R1+0xb0] ;  /* 0x0000b00001187983 */ /* 0x001ee20000300800 */
[----:B------:R-:W3:Y:S02]  /*26320*/  LDL.LU R25, [R1+0xb4] ;  /* 0x0000b40001197983 */ /* 0x000ee40000300800 */
[----:B------:R0:W-:Y:S02]  /*26330*/  STL.64 [R1+0x1e0], R8 ;  /* 0x0001e00801007387 */ /* 0x0001e40000100a00 */
[----:B------:R-:W-:Y:S01]  /*26340*/  STL.64 [R1+0x1e8], R10 ;  /* 0x0001e80a01007387 */ /* 0x000fe20000100a00 */
[----:B0-----:R-:W4:Y:S01]  /*26350*/  LDL.LU.64 R8, [R1+0x15e8] ;  /* 0x0015e80001087983 */ /* 0x001f220000300a00 */
[----:B------:R-:W-:Y:S02]  /*26360*/  STL.64 [R1+0x14f0], R6 ;  /* 0x0014f00601007387 */ /* 0x000fe40000100a00 */
[----:B------:R0:W-:Y:S02]  /*26370*/  STL.64 [R1+0x14e8], R4 ;  /* 0x0014e80401007387 */ /* 0x0001e40000100a00 */
[----:B0-----:R-:W2:Y:S01]  /*26380*/  LDL.LU.64 R4, [R1+0x1c0] ;  /* 0x0001c00001047983 */ /* 0x001ea20000300a00 */
[----:B------:R-:W2:Y:S01]  /*26390*/  LDL.LU.64 R6, [R1+0x1c8] ;  /* 0x0001c80001067983 */ /* 0x000ea20000300a00 */
[C---:B----4-:R-:W-:Y:S11]  /*263a0*/  HMMA.16816.F32.BF16 R12, R16.reuse, R8, R12 ;  /* 0x00000008100c723c */ /* 0x050ff6000004180c */
[----:B------:R-:W-:Y:S11]  /*263b0*/  @!UPT UIADD3 URZ, URZ, URZ, URZ ;  /* 0x0000003f3f3ff290 */ /* 0x000ff6000fffe03f */
[----:B------:R-:W-:Y:S01]  /*263c0*/  @!UPT UIADD3 URZ, URZ, URZ, URZ ;  /* 0x0000003f3f3ff290 */ /* 0x000fe2000fffe03f */
[----:B------:R-:W-:Y:S01]  /*263d0*/  STL.64 [R1+0x1d0], R12 ;  /* 0x0001d00c01007387 */ /* 0x000fe20000100a00 */
[----:B------:R0:W-:Y:S03]  /*263e0*/  STL.64 [R1+0x1d8], R14 ;  /* 0x0001d80e01007387 */ /* 0x0001e60000100a00 */
[----:B0-----:R-:W4:Y:S01]  /*263f0*/  LDL.LU.64 R14, [R1+0x15e0] ;  /* 0x0015e000010e7983 */ /* 0x001f220000300a00 */
[----:B------:R-:W2:Y:S02]  /*26400*/  LDL.LU.64 R12, [R1+0x15d8] ;  /* 0x0015d800010c7983 */ /* 0x000ea40000300a00 */
[----:B------:R0:W-:Y:S02]  /*26410*/  STL.64 [R1+0x15c0], R8 ;  /* 0x0015c00801007387 */ /* 0x0001e40000100a00 */
[----:B0-----:R-:W3:Y:S01]  /*26420*/  LDL.LU.64 R8, [R1+0x1a0] ;  /* 0x0001a00001087983 */ /* 0x001ee20000300a00 */
[----:B------:R-:W3:Y:S01]  /*26430*/  LDL.LU.64 R10, [R1+0x1a8] ;  /* 0x0001a800010a7983 */ /* 0x000ee20000300a00 */
[----:B--2---:R-:W-:Y:S11]  /*26440*/  HMMA.16816.F32.BF16 R4, R16, R12, R4 ;  /* 0x0000000c1004723c */ /* 0x004ff60000041804 */
[----:B------:R-:W-:Y:S11]  /*26450*/  @!UPT UIADD3 URZ, URZ, URZ, URZ ;  /* 0x0000003f3f3ff290 */ /* 0x000ff6000fffe03f */
[----:B------:R-:W-:Y:S01]  /*26460*/  @!UPT UIADD3 URZ, URZ, URZ, URZ ;  /* 0x0000003f3f3ff290 */ /* 0x000fe2000fffe03f */
[----:B------:R0:W-:Y:S01]  /*26470*/  STL.64 [R1+0x1c0], R4 ;  /* 0x0001c00401007387 */ /* 0x0001e20000100a00 */
[----:B------:R-:W-:Y:S02]  /*26480*/  STL.64 [R1+0x1c8], R6 ;  /* 0x0001c80601007387 */ /* 0x000fe40000100a00 */
[----:B0-----:R-:W-:Y:S02]  /*26490*/  IMAD.MOV.U32 R4, RZ, RZ, R22 ;  /* 0x000000ffff047224 */ /* 0x001fe400078e0016 */
[----:B------:R-:W-:Y:S01]  /*264a0*/  IMAD.MOV.U32 R5, RZ, RZ, R23 ;  /* 0x000000ffff057224 */ /* 0x000fe200078e0017 */
[----:B------:R-:W3:Y:S01]  /*264b0*/  LDL.LU R22, [R1+0x15d0] ;  /* 0x0015d00001167983 */ /* 0x000ee20000300800 */
[----:B------:R-:W3:Y:S03]  /*264c0*/  LDL.LU R23, [R1+0x15cc] ;  /* 0x0015cc0001177983 */ /* 0x000ee60000300800 */
[----:B------:R0:W-:Y:S04]  /*264d0*/  STL.64 [R1+0x15a8], R4 ;  /* 0x0015a80401007387 */ /* 0x0001e80000100a00 */
[----:B0-----:R-:W3:Y:S01]  /*264e0*/  LDL.LU.64 R4, [R1+0x1b0] ;  /* 0x0001b00001047983 */ /* 0x001ee20000300a00 */
[----:B------:R-:W3:Y:S02]  /*264f0*/  LDL.LU.64 R6, [R1+0x1b8] ;  /* 0x0001b80001067983 */ /* 0x000ee40000300a00 */
[----:B------:R-:W2:Y:S02]  /*26500*/  LDL.LU R16, [R1+0x70] ;  /* 0x0000700001107983 */ /* 0x000ea40000300800 */
[----:B------:R-:W2:Y:S01]  /*26510*/  LDL.LU R17, [R1+0x74] ;  /* 0x0000740001117983 */ /* 0x000ea20000300800 */
[----:B----4-:R-:W-:Y:S01]  /*26520*/  STL.64 [R1+0x14e0], R14 ;  /* 0x0014e00e01007387 */ /* 0x010fe20000100a00 */
[----:B------:R0:W-:Y:S03]  /*26530*/  STL.64 [R1+0x14d8], R12 ;  /* 0x0014d80c01007387 */ /* 0x0001e60000100a00 */
[----:B0-----:R-:W4:Y:S01]  /*26540*/  LDL.LU R12, [R1+0x90] ;  /* 0x00009000010c7983 */ /* 0x001f220000300800 */
[----:B------:R-:W4:Y:S01]  /*26550*/  LDL.LU R13, [R1+0x94] ;  /* 0x00009400010d7983 */ /* 0x000f220000300800 */
[C---:B---3--:R-:W-:Y:S02]  /*26560*/  HMMA.16816.F32.BF16 R4, R20.reuse, R24, R4 ;  /* 0x000000181404723c */ /* 0x048fe40000041804 */
[----:B------:R-:W3:Y:S05]  /*26570*/  LDL.LU R24, [R1] ;  /* 0x0000000001187983 */ /* 0x000eea0000300800 */
[----:B------:R-:W-:Y:S11]  /*26580*/  IMAD.MOV.U32 R25, RZ, RZ, R0 ;  /* 0x000000ffff197224 */ /* 0x000ff600078e0000 */
[----:B------:R-:W-:Y:S05]  /*26590*/  @!UPT UIADD3 URZ, URZ, URZ, URZ ;  /* 0x0000003f3f3ff290 */ /* 0x000fea000fffe03f */
[----:B------:R0:W-:Y:S01]  /*265a0*/  STL.64 [R1+0x1b0], R4 ;  /* 0x0001b00401007387 */ /* 0x0001e20000100a00 */
[----:B------:R1:W-:Y:S02]  /*265b0*/  STL.64 [R1+0x1b8], R6 ;  /* 0x0001b80601007387 */ /* 0x0003e40000100a00 */
[----:B------:R-:W2:Y:S01]  /*265c0*/  LDL.LU R0, [R1+0x15c8] ;  /* 0x0015c80001007983 */ /* 0x000ea20000300800 */
[----:B0-----:R-:W2:Y:S01]  /*265d0*/  LDL.LU.64 R4, [R1+0x390] ;  /* 0x0003900001047983 */ /* 0x001ea20000300a00 */
[----:B-1----:R-:W2:Y:S03]  /*265e0*/  LDL.LU.64 R6, [R1+0x398] ;  /* 0x0003980001067983 */ /* 0x002ea60000300a00 */
[----:B---3--:R0:W-:Y:S04]  /*265f0*/  STL.64 [R1+0x1518], R24 ;  /* 0x0015181801007387 */ /* 0x0081e80000100a00 */
[----:B0-----:R-:W3:Y:S01]  /*26600*/  LDL.LU R24, [R1+0xa0] ;  /* 0x0000a00001187983 */ /* 0x001ee20000300800 */
[----:B------:R-:W3:Y:S02]  /*26610*/  LDL.LU R25, [R1+0xa4] ;  /* 0x0000a40001197983 */ /* 0x000ee40000300800 */
[C---:B---3--:R-:W-:Y:S01]  /*26620*/  HMMA.16816.F32.BF16 R24, R20.reuse, R24, R8 ;  /* 0x000000181418723c */ /* 0x048fe20000041808 */
[----:B------:R-:W3:Y:S11]  /*26630*/  LDL.LU.64 R8, [R1+0x15c0] ;  /* 0x0015c00001087983 */ /* 0x000ef60000300a00 */
[----:B------:R-:W-:Y:S11]  /*26640*/  @!UPT UIADD3 URZ, URZ, URZ, URZ ;  /* 0x0000003f3f3ff290 */ /* 0x000ff6000fffe03f */
[----:B------:R0:W-:Y:S01]  /*26650*/  STL.64 [R1+0x1a0], R24 ;  /* 0x0001a01801007387 */ /* 0x0001e20000100a00 */
[----:B------:R-:W-:Y:S02]  /*26660*/  IMAD.MOV.U32 R10, RZ, RZ, R26 ;  /* 0x000000ffff0a7224 */ /* 0x000fe400078e001a */
[----:B------:R-:W-:Y:S02]  /*26670*/  IMAD.MOV.U32 R11, RZ, RZ, R27 ;  /* 0x000000ffff0b7224 */ /* 0x000fe400078e001b */
[----:B0-----:R-:W-:Y:S02]  /*26680*/  IMAD.MOV.U32 R24, RZ, RZ, R3 ;  /* 0x000000ffff187224 */ /* 0x001fe400078e0003 */
[----:B------:R-:W-:Y:S01]  /*26690*/  IMAD.MOV.U32 R25, RZ, RZ, R2 ;  /* 0x000000ffff197224 */ /* 0x000fe200078e0002 */
[----:B------:R-:W2:Y:S01]  /*266a0*/  LDL.LU R3, [R1+0x15b8] ;  /* 0x0015b80001037983 */ /* 0x000ea20000300800 */
[----:B------:R-:W2:Y:S03]  /*266b0*/  LDL.LU R2, [R1+0x15b4] ;  /* 0x0015b40001027983 */ /* 0x000ea60000300800 */
[----:B------:R0:W-:Y:S04]  /*266c0*/  STL.64 [R1+0x1530], R24 ;  /* 0x0015301801007387 */ /* 0x0001e80000100a00 */
[----:B0-----:R-:W4:Y:S01]  /*266d0*/  LDL.LU.64 R24, [R1+0x190] ;  /* 0x0001900001187983 */ /* 0x001f220000300a00 */
[----:B------:R-:W4:Y:S02]  /*266e0*/  LDL.LU.64 R26, [R1+0x198] ;  /* 0x00019800011a7983 */ /* 0x000f240000300a00 */
[----:B------:R-:W-:Y:S02]  /*266f0*/  STL [R1+0x13b4], R11 ;  /* 0x0013b40b01007387 */ /* 0x000fe40000100800 */
[----:B------:R-:W-:Y:S01]  /*26700*/  STL [R1+0x13b0], R10 ;  /* 0x0013b00a01007387 */ /* 0x000fe20000100800 */
[C---:B----4-:R-:W-:Y:S01]  /*26710*/  HMMA.16816.F32.BF16 R24, R20.reuse, R12, R24 ;  /* 0x0000000c1418723c */ /* 0x050fe20000041818 */
[----:B------:R-:W4:Y:S01]  /*26720*/  LDL.LU.64 R12, [R1+0x370] ;  /* 0x00037000010c7983 */ /* 0x000f220000300a00 */
[----:B------:R-:W4:Y:S11]  /*26730*/  LDL.LU.64 R14, [R1+0x378] ;  /* 0x00037800010e7983 */ /* 0x000f360000300a00 */
[----:B------:R-:W-:Y:S10]  /*26740*/  @!UPT UIADD3 URZ, URZ, URZ, URZ ;  /* 0x0000003f3f3ff290 */ /* 0x000ff4000fffe03f */
[----:B------:R0:W-:Y:S01]  /*26750*/  STL.64 [R1+0x190], R24 ;  /* 0x0001901801007387 */ /* 0x0001e20000100a00 */
[----:B------:R-:W-:Y:S03]  /*26760*/  STL.64 [R1+0x198], R26 ;  /* 0x0001981a01007387 */ /* 0x000fe60000100a00 */
[----:B0-----:R-:W3:Y:S01]  /*26770*/  LDL.LU R24, [R1+0x20] ;  /* 0x0000200001187983 */ /* 0x001ee20000300800 */
[----:B--2---:R-:W-:Y:S02]  /*26780*/  IMAD.MOV.U32 R25, RZ, RZ, R0 ;  /* 0x000000ffff197224 */ /* 0x004fe400078e0000 */
[----:B------:R-:W2:Y:S03]  /*26790*/  LDL.LU R0, [R1+0x15b0] ;  /* 0x0015b00001007983 */ /* 0x000ea60000300800 */
[----:B---3--:R0:W-:Y:S04]  /*267a0*/  STL.64 [R1+0x1548], R24 ;  /* 0x0015481801007387 */ /* 0x0081e80000100a00 */
[----:B0-----:R-:W3:Y:S01]  /*267b0*/  LDL.LU R24, [R1+0x80] ;  /* 0x0000800001187983 */ /* 0x001ee20000300800 */
[----:B------:R-:W3:Y:S02]  /*267c0*/  LDL.LU R25, [R1+0x84] ;  /* 0x0000840001197983 */ /* 0x000ee40000300800 */
[----:B---3--:R-:W-:Y:S01]  /*267d0*/  HMMA.16816.F32.BF16 R24, R20, R24, R4 ;  /* 0x000000181418723c */ /* 0x008fe20000041804 */
[----:B------:R-:W4:Y:S11]  /*267e0*/  LDL.LU.64 R4, [R1+0x15a8] ;  /* 0x0015a80001047983 */ /* 0x000f360000300a00 */
[----:B------:R-:W-:Y:S11]  /*267f0*/  @!UPT UIADD3 URZ, URZ, URZ, URZ ;  /* 0x0000003f3f3ff290 */ /* 0x000ff6000fffe03f */
[----:B------:R0:W-:Y:S02]  /*26800*/  STL.64 [R1+0x180], R24 ;  /* 0x0001801801007387 */ /* 0x0001e40000100a00 */
[----:B0-----:R-:W-:Y:S02]  /*26810*/  IMAD.MOV.U32 R24, RZ, RZ, R2 ;  /* 0x000000ffff187224 */ /* 0x001fe400078e0002 */
[----:B------:R-:W-:Y:S01]  /*26820*/  IMAD.MOV.U32 R25, RZ, RZ, R3 ;  /* 0x000000ffff197224 */ /* 0x000fe200078e0003 */
[----:B------:R-:W3:Y:S01]  /*26830*/  LDL.LU R2, [R1+0x15a0] ;  /* 0x0015a00001027983 */ /* 0x000ee20000300800 */
[----:B------:R-:W3:Y:S03]  /*26840*/  LDL.LU R3, [R1+0x159c] ;  /* 0x00159c0001037983 */ /* 0x000ee60000300800 */
[----:B------:R0:W-:Y:S04]  /*26850*/  STL.64 [R1+0x1560], R24 ;  /* 0x0015601801007387 */ /* 0x0001e80000100a00 */
[----:B0-----:R-:W3:Y:S01]  /*26860*/  LDL.LU R24, [R1+0x40] ;  /* 0x0000400001187983 */ /* 0x001ee20000300800 */
[----:B--2---:R-:W-:-:S02]  /*26870*/  IMAD.MOV.U32 R25, RZ, RZ, R0 ;  /* 0x000000ffff197224 */ /* 0x004fc400078e0000 */
[----:B------:R-:W2:Y:S02]  /*26880*/  LDL.LU R0, [R1+0x1598] ;  /* 0x0015980001007983 */ /* 0x000ea40000300800 */
[----:B------:R-:W-:Y:S02]  /*26890*/  IMAD.MOV.U32 R11, RZ, RZ, R26 ;  /* 0x000000ffff0b7224 */ /* 0x000fe400078e001a */
[----:B------:R-:W-:Y:S01]  /*268a0*/  IMAD.MOV.U32 R10, RZ, RZ, R27 ;  /* 0x000000ffff0a7224 */ /* 0x000fe200078e001b */
[----:B---3--:R0:W-:Y:S04]  /*268b0*/  STL.64 [R1+0x1578], R24 ;  /* 0x0015781801007387 */ /* 0x0081e80000100a00 */
[----:B0-----:R-:W3:Y:S01]  /*268c0*/  LDL.LU.64 R24, [R1+0x380] ;  /* 0x0003800001187983 */ /* 0x001ee20000300a00 */
[----:B------:R-:W3:Y:S01]  /*268d0*/  LDL.LU.64 R26, [R1+0x388] ;  /* 0x00038800011a7983 */ /* 0x000ee20000300a00 */
[C---:B----4-:R-:W-:Y:S01]  /*268e0*/  HMMA.16816.F32.BF16 R4, R20.reuse, R4, R12 ;  /* 0x000000041404723c */ /* 0x050fe2000004180c */
[----:B------:R0:W-:Y:S01]  /*268f0*/  STL [R1+0x13bc], R10 ;  /* 0x0013bc0a01007387 */ /* 0x0001e20000100800 */
[----:B------:R1:W-:Y:S11]  /*26900*/  STL [R1+0x13b8], R11 ;  /* 0x0013b80b01007387 */ /* 0x0003f60000100800 */
[----:B------:R-:W-:Y:S11]  /*26910*/  @!UPT UIADD3 URZ, URZ, URZ, URZ ;  /* 0x0000003f3f3ff290 */ /* 0x000ff6000fffe03f */
[----:B0-----:R-:W-:Y:S02]  /*26920*/  IMAD.MOV.U32 R10, RZ, RZ, R6 ;  /* 0x000000ffff0a7224 */ /* 0x001fe400078e0006 */
[----:B-1----:R-:W-:Y:S01]  /*26930*/  IMAD.MOV.U32 R11, RZ, RZ, R7 ;  /* 0x000000ffff0b7224 */ /* 0x002fe200078e0007 */
[----:B---3--:R-:W-:Y:S07]  /*26940*/  HMMA.16816.F32.BF16 R16, R20, R16, R24 ;  /* 0x000000101410723c */ /* 0x008fee0000041818 */
[----:B------:R-:W-:-:S02]  /*26950*/  IMAD.MOV.U32 R24, RZ, RZ, R3 ;  /* 0x000000ffff187224 */ /* 0x000fc400078e0003 */
[----:B------:R-:W3:Y:S01]  /*26960*/  LDL.LU R3, [R1+0x1594] ;  /* 0x0015940001037983 */ /* 0x000ee20000300800 */
[----:B------:R-:W-:Y:S11]  /*26970*/  IMAD.MOV.U32 R25, RZ, RZ, R2 ;  /* 0x000000ffff197224 */ /* 0x000ff600078e0002 */
[----:B------:R-:W-:Y:S02]  /*26980*/  @!UPT UIADD3 URZ, URZ, URZ, URZ ;  /* 0x0000003f3f3ff290 */ /* 0x000fe4000fffe03f */
[----:B------:R-:W-:Y:S01]  /*26990*/  STL.64 [R1+0x170], R16 ;  /* 0x0001701001007387 */ /* 0x000fe20000100a00 */
[----:B------:R-:W-:Y:S02]  /*269a0*/  STL.64 [R1+0x178], R18 ;  /* 0x0001781201007387 */ /* 0x000fe40000100a00 */
[----:B------:R-:W4:Y:S02]  /*269b0*/  LDL.LU R2, [R1+0x1590] ;  /* 0x0015900001027983 */ /* 0x000f240000300800 */
[----:B------:R0:W-:Y:S02]  /*269c0*/  STL.64 [R1+0x160], R4 ;  /* 0x0001600401007387 */ /* 0x0001e40000100a00 */
[----:B0-----:R-:W2:Y:S01]  /*269d0*/  LDL.LU.64 R4, [R1+0x300] ;  /* 0x0003000001047983 */ /* 0x001ea20000300a00 */
[----:B------:R-:W2:Y:S03]  /*269e0*/  LDL.LU.64 R6, [R1+0x308] ;  /* 0x0003080001067983 */ /* 0x000ea60000300a00 */
[----:B--2---:R-:W-:Y:S01]  /*269f0*/  STL.64 [R1+0x1510], R6 ;  /* 0x0015100601007387 */ /* 0x004fe20000100a00 */
[----:B------:R0:W-:Y:S03]  /*26a00*/  STL.64 [R1+0x1508], R4 ;  /* 0x0015080401007387 */ /* 0x0001e60000100a00 */
        /* <DEDUP_REMOVED lines=21> */
[----:B------:R-:W2:Y:S02]  /*26b60*/  LDL.LU.64 R6, [R1+0x368] ;  /* 0x0003680001067983 */ /* 0x000ea40000300a00 */
[----:B------:R-:W3:Y:S02]  /*26b70*/  LDL.LU.64 R12, [R1+0x2f0] ;  /* 0x0002f000010c7983 */ /* 0x000ee40000300a00 */
[----:B------:R-:W3:Y:S01]  /*26b80*/  LDL.LU.64 R14, [R1+0x2f8] ;  /* 0x0002f800010e7983 */ /* 0x000ee20000300a00 */
[----:B------:R-:W3:Y:S01]  /*26b90*/  LDL.LU.64 R16, [R1+0x2e0] ;  /* 0x0002e00001107983 */ /* 0x000ee20000300a00 */
[----:B------:R-:W3:Y:S02]  /*26ba0*/  LDL.LU.64 R18, [R1+0x2e8] ;  /* 0x0002e80001127983 */ /* 0x000ee40000300a00 */
[----:B------:R-:W-:Y:S02]  /*26bb0*/  STL [R1+0x13c4], R11 ;  /* 0x0013c40b01007387 */ /* 0x000fe40000100800 */
[----:B------:R-:W-:Y:S01]  /*26bc0*/  STL [R1+0x13c0], R10 ;  /* 0x0013c00a01007387 */ /* 0x000fe20000100800 */
[C---:B--2---:R-:W-:Y:S01]  /*26bd0*/  HMMA.16816.F32.BF16 R24, R20.reuse, R24, R4 ;  /* 0x000000181418723c */ /* 0x044fe20000041804 */
[----:B------:R-:W2:Y:S01]  /*26be0*/  LDL.LU.64 R6, [R1+0x1588] ;  /* 0x0015880001067983 */ /* 0x000ea20000300a00 */
[----:B------:R-:W2:Y:S11]  /*26bf0*/  LDL.LU.64 R4, [R1+0x1580] ;  /* 0x0015800001047983 */ /* 0x000eb60000300a00 */
[----:B------:R-:W-:Y:S10]  /*26c00*/  @!UPT UIADD3 URZ, URZ, URZ, URZ ;  /* 0x0000003f3f3ff290 */ /* 0x000ff4000fffe03f */
[----:B------:R0:W-:Y:S01]  /*26c10*/  STL.64 [R1+0x150], R24 ;  /* 0x0001501801007387 */ /* 0x0001e20000100a00 */
[----:B------:R2:W-:Y:S03]  /*26c20*/  STL.64 [R1+0x158], R26 ;  /* 0x0001581a01007387 */ /* 0x0005e60000100a00 */
[----:B0-----:R-:W2:Y:S02]  /*26c30*/  LDL.LU.64 R24, [R1+0x1578] ;  /* 0x0015780001187983 */ /* 0x001ea40000300a00 */
[----:B--2---:R-:W-:Y:S02]  /*26c40*/  HMMA.16816.F32.BF16 R24, R20, R24, R4 ;  /* 0x000000181418723c */ /* 0x004fe40000041804 */
[----:B------:R-:W2:Y:S01]  /*26c50*/  LDL.LU.64 R6, [R1+0x1570] ;  /* 0x0015700001067983 */ /* 0x000ea20000300a00 */
[----:B------:R-:W2:Y:S11]  /*26c60*/  LDL.LU.64 R4, [R1+0x1568] ;  /* 0x0015680001047983 */ /* 0x000eb60000300a00 */
[----:B------:R-:W-:Y:S09]  /*26c70*/  @!UPT UIADD3 URZ, URZ, URZ, URZ ;  /* 0x0000003f3f3ff290 */ /* 0x000ff2000fffe03f */
[----:B------:R0:W-:Y:S04]  /*26c80*/  STL.64 [R1+0x140], R24 ;  /* 0x0001401801007387 */ /* 0x0001e80000100a00 */
[----:B0-----:R-:W2:Y:S01]  /*26c90*/  LDL.LU.64 R24, [R1+0x1560] ;  /* 0x0015600001187983 */ /* 0x001ea20000300a00 */
[----:B------:R-:W-:Y:S02]  /*26ca0*/  IMAD.MOV.U32 R11, RZ, RZ, R26 ;  /* 0x000000ffff0b7224 */ /* 0x000fe400078e001a */
[----:B------:R-:W-:-:S05]  /*26cb0*/  IMAD.MOV.U32 R10, RZ, RZ, R27 ;  /* 0x000000ffff0a7224 */ /* 0x000fca00078e001b */
[----:B------:R-:W-:Y:S01]  /*26cc0*/  STL [R1+0x13cc], R10 ;  /* 0x0013cc0a01007387 */ /* 0x000fe20000100800 */
        /* <DEDUP_REMOVED lines=26> */
[----:B------:R-:W-:Y:S01]  /*26e70*/  STL.64 [R1+0x100], R24 ;  /* 0x0001001801007387 */ /* 0x000fe20000100a00 */
[----:B------:R0:W-:Y:S03]  /*26e80*/  STL.64 [R1+0x108], R26 ;  /* 0x0001081a01007387 */ /* 0x0001e60000100a00 */
[----:B0-----:R-:W2:Y:S01]  /*26e90*/  LDL.LU.64 R26, [R1+0x1500] ;  /* 0x00150000011a7983 */ /* 0x001ea20000300a00 */
[----:B------:R-:W2:Y:S02]  /*26ea0*/  LDL.LU.64 R24, [R1+0x14f8] ;  /* 0x0014f80001187983 */ /* 0x000ea40000300a00 */
[C---:B--2---:R-:W-:Y:S11]  /*26eb0*/  HMMA.16816.F32.BF16 R4, R20.reuse, R24, R4 ;  /* 0x000000181404723c */ /* 0x044ff60000041804 */
[----:B------:R-:W-:Y:S11]  /*26ec0*/  @!UPT UIADD3 URZ, URZ, URZ, URZ ;  /* 0x0000003f3f3ff290 */ /* 0x000ff6000fffe03f */
[----:B------:R-:W-:Y:S01]  /*26ed0*/  @!UPT UIADD3 URZ, URZ, URZ, URZ ;  /* 0x0000003f3f3ff290 */ /* 0x000fe2000fffe03f */
[----:B------:R-:W-:Y:S01]  /*26ee0*/  STL.64 [R1+0xf0], R4 ;  /* 0x0000f00401007387 */ /* 0x000fe20000100a00 */
[----:B------:R0:W-:Y:S03]  /*26ef0*/  STL.64 [R1+0xf8], R6 ;  /* 0x0000f80601007387 */ /* 0x0001e60000100a00 */
[----:B0-----:R-:W2:Y:S01]  /*26f00*/  LDL.LU.64 R6, [R1+0x14f0] ;  /* 0x0014f00001067983 */ /* 0x001ea20000300a00 */
[----:B------:R-:W2:Y:S02]  /*26f10*/  LDL.LU.64 R4, [R1+0x14e8] ;  /* 0x0014e80001047983 */ /* 0x000ea40000300a00 */
[----:B------:R-:W4:Y:S01]  /*26f20*/  LDL R25, [R1+0x2c8] ;  /* 0x0002c80001197983 */ /* 0x000f220000100800 */
[C---:B---3--:R-:W-:Y:S08]  /*26f30*/  HMMA.16816.F32.BF16 R8, R20.reuse, R8, R16 ;  /* 0x000000081408723c */ /* 0x048ff00000041810 */
[----:B--2---:R-:W-:Y:S11]  /*26f40*/  HMMA.16816.F32.BF16 R12, R20, R4, R12 ;  /* 0x00000004140c723c */ /* 0x004ff6000004180c */
[----:B------:R-:W-:Y:S11]  /*26f50*/  @!UPT UIADD3 URZ, URZ, URZ, URZ ;  /* 0x0000003f3f3ff290 */ /* 0x000ff6000fffe03f */
[----:B------:R-:W-:Y:S01]  /*26f60*/  @!UPT UIADD3 URZ, URZ, URZ, URZ ;  /* 0x0000003f3f3ff290 */ /* 0x000fe2000fffe03f */
[----:B------:R-:W-:Y:S01]  /*26f70*/  STL.64 [R1+0xe0], R12 ;  /* 0x0000e00c01007387 */ /* 0x000fe20000100a00 */
[----:B------:R0:W-:Y:S03]  /*26f80*/  STL.64 [R1+0xe8], R14 ;  /* 0x0000e80e01007387 */ /* 0x0001e60000100a00 */
[----:B0-----:R-:W2:Y:S01]  /*26f90*/  LDL.LU.64 R14, [R1+0x14e0] ;  /* 0x0014e000010e7983 */ /* 0x001ea20000300a00 */
[----:B------:R-:W3:Y:S02]  /*26fa0*/  LDL.LU.64 R12, [R1+0x14d8] ;  /* 0x0014d800010c7983 */ /* 0x000ee40000300a00 */
[----:B------:R0:W-:Y:S02]  /*26fb0*/  STL [R1+0xdc], R11 ;  /* 0x0000dc0b01007387 */ /* 0x0001e40000100800 */
[----:B------:R-:W3:Y:S01]  /*26fc0*/  LDL.LU.64 R16, [R1+0x2d0] ;  /* 0x0002d00001107983 */ /* 0x000ee20000300a00 */
[----:B------:R-:W3:Y:S01]  /*26fd0*/  LDL.LU.64 R18, [R1+0x2d8] ;  /* 0x0002d80001127983 */ /* 0x000ee20000300a00 */
[----:B------:R-:W-:-:S02]  /*26fe0*/  IMAD.MOV.U32 R4, RZ, RZ, R8 ;  /* 0x000000ffff047224 */ /* 0x000fc400078e0008 */
[----:B------:R-:W-:Y:S02]  /*26ff0*/  IMAD.MOV.U32 R5, RZ, RZ, R9 ;  /* 0x000000ffff057224 */ /* 0x000fe400078e0009 */
[----:B------:R-:W4:Y:S02]  /*27000*/  LDL.LU R8, [R1+0x2b0] ;  /* 0x0002b00001087983 */ /* 0x000f240000300800 */
[----:B------:R-:W-:Y:S01]  /*27010*/  IMAD.MOV.U32 R24, RZ, RZ, R10 ;  /* 0x000000ffff187224 */ /* 0x000fe200078e000a */
[----:B------:R-:W4:Y:S01]  /*27020*/  LDL.LU R9, [R1+0x2b4] ;  /* 0x0002b40001097983 */ /* 0x000f220000300800 */
[----:B------:R-:W4:Y:S02]  /*27030*/  LDL.LU R10, [R1+0x2b8] ;  /* 0x0002b800010a7983 */ /* 0x000f240000300800 */
[----:B0-----:R-:W4:Y:S02]  /*27040*/  LDL.LU R11, [R1+0x2bc] ;  /* 0x0002bc00010b7983 */ /* 0x001f240000300800 */
[----:B------:R-:W-:Y:S01]  /*27050*/  STL [R1+0x13f8], R4 ;  /* 0x0013f80401007387 */ /* 0x000fe20000100800 */
[----:B------:R0:W-:Y:S01]  /*27060*/  STL [R1+0x1424], R6 ;  /* 0x0014240601007387 */ /* 0x0001e20000100800 */
[----:B------:R-:W-:Y:S02]  /*27070*/  STL [R1+0x1420], R5 ;  /* 0x0014200501007387 */ /* 0x000fe40000100800 */
[----:B------:R1:W-:Y:S02]  /*27080*/  STL [R1+0x14a8], R7 ;  /* 0x0014a80701007387 */ /* 0x0003e40000100800 */
[----:B0-----:R-:W-:-:S02]  /*27090*/  IMAD.MOV.U32 R6, RZ, RZ, R26 ;  /* 0x000000ffff067224 */ /* 0x001fc400078e001a */
[----:B-1----:R-:W-:Y:S02]  /*270a0*/  IMAD.MOV.U32 R7, RZ, RZ, R27 ;  /* 0x000000ffff077224 */ /* 0x002fe400078e001b */
[----:B--2---:R-:W-:Y:S02]  /*270b0*/  IMAD.MOV.U32 R4, RZ, RZ, R14 ;  /* 0x000000ffff047224 */ /* 0x004fe400078e000e */
[----:B------:R-:W-:Y:S01]  /*270c0*/  IMAD.MOV.U32 R5, RZ, RZ, R15 ;  /* 0x000000ffff057224 */ /* 0x000fe200078e000f */
[----:B------:R-:W2:Y:S01]  /*270d0*/  LDL.LU R14, [R1+0x14d4] ;  /* 0x0014d400010e7983 */ /* 0x000ea20000300800 */
[----:B------:R-:W2:Y:S02]  /*270e0*/  LDL.LU R15, [R1+0x14d0] ;  /* 0x0014d000010f7983 */ /* 0x000ea40000300800 */
[----:B------:R-:W2:Y:S02]  /*270f0*/  LDL.LU R26, [R1+0x14cc] ;  /* 0x0014cc00011a7983 */ /* 0x000ea40000300800 */
[----:B------:R-:W2:Y:S01]  /*27100*/  LDL.LU R27, [R1+0x14c8] ;  /* 0x0014c800011b7983 */ /* 0x000ea20000300800 */
[----:B---3--:R-:W-:Y:S01]  /*27110*/  HMMA.16816.F32.BF16 R16, R20, R12, R16 ;  /* 0x0000000c1410723c */ /* 0x008fe20000041810 */
[----:B------:R0:W-:Y:S01]  /*27120*/  STL.64 [R1+0x14c0], R6 ;  /* 0x0014c00601007387 */ /* 0x0001e20000100a00 */
[----:B------:R-:W-:Y:S03]  /*27130*/  STL.64 [R1+0x14b8], R4 ;  /* 0x0014b80401007387 */ /* 0x000fe60000100a00 */
[----:B----4-:R-:W-:Y:S04]  /*27140*/  LDSM.16.MT88.4 R20, [R2+0x10400] ;  /* 0x010400000214783b */ /* 0x010fe80000004200 */
[----:B0-----:R-:W3:Y:S11]  /*27150*/  LDL.LU.64 R6, [R1+0xb8] ;  /* 0x0000b80001067983 */ /* 0x001ef60000300a00 */
[----:B------:R-:W-:Y:S04]  /*27160*/  @!UPT UIADD3 URZ, URZ, URZ, URZ ;  /* 0x0000003f3f3ff290 */ /* 0x000fe8000fffe03f */
[----:B------:R-:W-:Y:S02]  /*27170*/  IMAD.MOV.U32 R13, RZ, RZ, R18 ;  /* 0x000000ffff0d7224 */ /* 0x000fe400078e0012 */
[----:B------:R-:W-:Y:S01]  /*27180*/  IMAD.MOV.U32 R12, RZ, RZ, R19 ;  /* 0x000000ffff0c7224 */ /* 0x000fe200078e0013 */
[----:B------:R-:W-:Y:S02]  /*27190*/  STL.64 [R1+0xc0], R16 ;  /* 0x0000c01001007387 */ /* 0x000fe40000100a00 */
[----:B------:R-:W3:Y:S02]  /*271a0*/  LDSM.16.MT88.4 R16, [R25+0x10400] ;  /* 0x010400001910783b */ /* 0x000ee40000004200 */
[----:B--2---:R-:W-:Y:S02]  /*271b0*/  STL.64 [R1+0x13a0], R14 ;  /* 0x0013a00e01007387 */ /* 0x004fe40000100a00 */
[----:B------:R-:W-:Y:S02]  /*271c0*/  STL.64 [R1+0x1398], R12 ;  /* 0x0013980c01007387 */ /* 0x000fe40000100a00 */
[----:B------:R0:W-:Y:S02]  /*271d0*/  STL.64 [R1+0x1418], R26 ;  /* 0x0014181a01007387 */ /* 0x0001e40000100a00 */
[----:B------:R-:W-:Y:S01]  /*271e0*/  STL.64 [R1+0x1410], R24 ;  /* 0x0014101801007387 */ /* 0x000fe20000100a00 */
[----:B0-----:R-:W2:Y:S01]  /*271f0*/  LDL.LU.64 R26, [R1+0x88] ;  /* 0x00008800011a7983 */ /* 0x001ea20000300a00 */
[----:B---3--:R-:W-:Y:S07]  /*27200*/  HMMA.16816.F32.BF16 R12, R16, R6, R8 ;  /* 0x00000006100c723c */ /* 0x008fee0000041808 */
[----:B------:R-:W-:-:S02]  /*27210*/  IMAD.MOV.U32 R9, RZ, RZ, R6 ;  /* 0x000000ffff097224 */ /* 0x000fc400078e0006 */
[----:B------:R-:W-:Y:S01]  /*27220*/  IMAD.MOV.U32 R8, RZ, RZ, R7 ;  /* 0x000000ffff087224 */ /* 0x000fe200078e0007 */
[----:B--2---:R0:W-:Y:S04]  /*27230*/  STL.64 [R1+0x14b0], R26 ;  /* 0x0014b01a01007387 */ /* 0x0041e80000100a00 */
[----:B0-----:R-:W2:Y:S01]  /*27240*/  LDL.LU.64 R26, [R1+0xa8] ;  /* 0x0000a800011a7983 */ /* 0x001ea20000300a00 */
[----:B------:R-:W-:Y:S02]  /*27250*/  STL.64 [R1+0x1390], R22 ;  /* 0x0013901601007387 */ /* 0x000fe40000100a00 */
[----:B------:R0:W-:Y:S02]  /*27260*/  STL.64 [R1+0x1388], R20 ;  /* 0x0013881401007387 */ /* 0x0001e40000100a00 */
[----:B0-----:R-:W3:Y:S01]  /*27270*/  LDL.LU R20, [R1+0x280] ;  /* 0x0002800001147983 */ /* 0x001ee20000300800 */
[----:B------:R-:W3:Y:S02]  /*27280*/  LDL.LU R21, [R1+0x284] ;  /* 0x0002840001157983 */ /* 0x000ee40000300800 */
[----:B------:R-:W3:Y:S02]  /*27290*/  LDL.LU R22, [R1+0x288] ;  /* 0x0002880001167983 */ /* 0x000ee40000300800 */
[----:B------:R-:W-:Y:S01]  /*272a0*/  STL [R1+0x1240], R2 ;  /* 0x0012400201007387 */ /* 0x000fe20000100800 */
[----:B------:R-:W2:Y:S01]  /*272b0*/  LDL.LU.64 R6, [R1+0x14c0] ;  /* 0x0014c00001067983 */ /* 0x000ea20000300a00 */
[----:B------:R-:W2:Y:S02]  /*272c0*/  LDL.LU.64 R4, [R1+0x14b8] ;  /* 0x0014b80001047983 */ /* 0x000ea40000300a00 */
[----:B------:R-:W-:-:S02]  /*272d0*/  IMAD.MOV.U32 R23, RZ, RZ, R0 ;  /* 0x000000ffff177224 */ /* 0x000fc400078e0000 */
[----:B------:R-:W-:Y:S01]  /*272e0*/  IMAD.MOV.U32 R0, RZ, RZ, R15 ;  /* 0x000000ffff007224 */ /* 0x000fe200078e000f */
[----:B------:R0:W-:Y:S01]  /*272f0*/  STL.64 [R1+0x2b0], R12 ;  /* 0x0002b00c01007387 */ /* 0x0001e20000100a00 */
[----:B------:R-:W-:Y:S03]  /*27300*/  STL [R1+0x2b8], R14 ;  /* 0x0002b80e01007387 */ /* 0x000fe60000100800 */
[----:B------:R-:W-:Y:S01]  /*27310*/  STL [R1+0x13d8], R0 ;  /* 0x0013d80001007387 */ /* 0x000fe20000100800 */
[----:B------:R-:W-:Y:S02]  /*27320*/  STL [R1+0x13d4], R8 ;  /* 0x0013d40801007387 */ /* 0x000fe40000100800 */
[----:B------:R-:W-:Y:S02]  /*27330*/  STL [R1+0x13d0], R9 ;  /* 0x0013d00901007387 */ /* 0x000fe40000100800 */
[----:B------:R-:W4:Y:S01]  /*27340*/  LDL.LU.64 R10, [R1+0x98] ;  /* 0x00009800010a7983 */ /* 0x000f220000300a00 */
[----:B--2---:R-:W-:Y:S01]  /*27350*/  HMMA.16816.F32.BF16 R4, R16, R26, R4 ;  /* 0x0000001a1004723c */ /* 0x004fe20000041804 */
[----:B0-----:R-:W-:-:S02]  /*27360*/  IMAD.MOV.U32 R13, RZ, RZ, R26 ;  /* 0x000000ffff0d7224 */ /* 0x001fc400078e001a */
[----:B------:R-:W-:Y:S02]  /*27370*/  IMAD.MOV.U32 R12, RZ, RZ, R27 ;  /* 0x000000ffff0c7224 */ /* 0x000fe400078e001b */
[----:B------:R-:W3:Y:S11]  /*27380*/  LDL.LU.64 R26, [R1+0x14b0] ;  /* 0x0014b000011a7983 */ /* 0x000ef60000300a00 */
[----:B------:R-:W-:Y:S08]  /*27390*/  @!UPT UIADD3 URZ, URZ, URZ, URZ ;  /* 0x0000003f3f3ff290 */ /* 0x000ff0000fffe03f */
[----:B------:R-:W-:Y:S01]  /*273a0*/  IMAD.MOV.U32 R2, RZ, RZ, R7 ;  /* 0x000000ffff027224 */ /* 0x000fe200078e0007 */
[----:B------:R-:W-:Y:S01]  /*273b0*/  STL.64 [R1+0x2a0], R4 ;  /* 0x0002a00401007387 */ /* 0x000fe20000100a00 */
[----:B------:R-:W-:Y:S02]  /*273c0*/  STL [R1+0x2a8], R6 ;  /* 0x0002a80601007387 */ /* 0x000fe40000100800 */
[----:B------:R-:W2:Y:S01]  /*273d0*/  LDL.LU R7, [R1+0x14a8] ;  /* 0x0014a80001077983 */ /* 0x000ea20000300800 */
[----:B------:R-:W-:Y:S01]  /*273e0*/  STL [R1+0x13e4], R2 ;  /* 0x0013e40201007387 */ /* 0x000fe20000100800 */
[----:B------:R0:W-:Y:S02]  /*273f0*/  STL [R1+0x13e0], R12 ;  /* 0x0013e00c01007387 */ /* 0x0001e40000100800 */
[----:B------:R1:W-:Y:S01]  /*27400*/  STL [R1+0x13dc], R13 ;  /* 0x0013dc0d01007387 */ /* 0x0003e20000100800 */
[----:B0-----:R-:W4:Y:S01]  /*27410*/  LDL.LU R12, [R1+0x290] ;  /* 0x00029000010c7983 */ /* 0x001f220000300800 */
[----:B-1----:R-:W4:Y:S02]  /*27420*/  LDL.LU R13, [R1+0x294] ;  /* 0x00029400010d7983 */ /* 0x002f240000300800 */
[----:B------:R-:W4:Y:S02]  /*27430*/  LDL.LU R14, [R1+0x298] ;  /* 0x00029800010e7983 */ /* 0x000f240000300800 */
[----:B------:R-:W-:-:S07]  /*27440*/  IMAD.MOV.U32 R15, RZ, RZ, R3 ;  /* 0x000000ffff0f7224 */ /* 0x000fce00078e0003 */
[C---:B----4-:R-:W-:Y:S11]  /*27450*/  HMMA.16816.F32.BF16 R12, R16.reuse, R10, R12 ;  /* 0x0000000a100c723c */ /* 0x050ff6000004180c */
[----:B------:R-:W-:Y:S11]  /*27460*/  @!UPT UIADD3 URZ, URZ, URZ, URZ ;  /* 0x0000003f3f3ff290 */ /* 0x000ff6000fffe03f */
[----:B------:R-:W-:Y:S01]  /*27470*/  @!UPT UIADD3 URZ, URZ, URZ, URZ ;  /* 0x0000003f3f3ff290 */ /* 0x000fe2000fffe03f */
[----:B------:R-:W-:Y:S01]  /*27480*/  STL.64 [R1+0x290], R12 ;  /* 0x0002900c01007387 */ /* 0x000fe20000100a00 */
[----:B------:R0:W-:Y:S02]  /*27490*/  STL.64 [R1+0x298], R14 ;  /* 0x0002980e01007387 */ /* 0x0001e40000100a00 */
[----:B0-----:R-:W-:Y:S02]  /*274a0*/  IMAD.MOV.U32 R15, RZ, RZ, R10 ;  /* 0x000000ffff0f7224 */ /* 0x001fe400078e000a */
[----:B------:R-:W-:Y:S02]  /*274b0*/  IMAD.MOV.U32 R14, RZ, RZ, R11 ;  /* 0x000000ffff0e7224 */ /* 0x000fe400078e000b */
[----:B---3--:R-:W-:Y:S03]  /*274c0*/  HMMA.16816.F32.BF16 R8, R16, R26, R20 ;  /* 0x0000001a1008723c */ /* 0x008fe60000041814 */
[----:B------:R-:W-:Y:S01]  /*274d0*/  STL [R1+0x13ec], R14 ;  /* 0x0013ec0e01007387 */ /* 0x000fe20000100800 */
[----:B------:R-:W-:Y:S11]  /*274e0*/  STL [R1+0x13e8], R15 ;  /* 0x0013e80f01007387 */ /* 0x000ff60000100800 */
[----:B------:R-:W-:Y:S08]  /*274f0*/  @!UPT UIADD3 URZ, URZ, URZ, URZ ;  /* 0x0000003f3f3ff290 */ /* 0x000ff0000fffe03f */
[----:B------:R-:W-:Y:S01]  /*27500*/  STL.64 [R1+0x280], R8 ;  /* 0x0002800801007387 */ /* 0x000fe20000100a00 */
[----:B------:R-:W-:Y:S02]  /*27510*/  STL [R1+0x288], R10 ;  /* 0x0002880a01007387 */ /* 0x000fe40000100800 */
[----:B------:R-:W3:Y:S02]  /*27520*/  LDL.LU R4, [R1+0x200] ;  /* 0x0002000001047983 */ /* 0x000ee40000300800 */
[----:B------:R-:W3:Y:S01]  /*27530*/  LDL.LU R5, [R1+0x204] ;  /* 0x0002040001057983 */ /* 0x000ee20000300800 */
[----:B------:R-:W2:Y:S01]  /*27540*/  LDL.LU R6, [R1+0x208] ;  /* 0x0002080001067983 */ /* 0x000ea20000300800 */
[----:B------:R-:W-:-:S03]  /*27550*/  IMAD.MOV.U32 R3, RZ, RZ, R11 ;  /* 0x000000ffff037224 */ /* 0x000fc600078e000b */
[----:B--2---:R-:W-:Y:S01]  /*27560*/  STL.64 [R1+0x1430], R6 ;  /* 0x0014300601007387 */ /* 0x004fe20000100a00 */
[----:B---3--:R0:W-:Y:S03]  /*27570*/  STL.64 [R1+0x1428], R4 ;  /* 0x0014280401007387 */ /* 0x0081e60000100a00 */
[----:B0-----:R-:W2:Y:S01]  /*27580*/  LDL.LU R4, [R1+0x210] ;  /* 0x0002100001047983 */ /* 0x001ea20000300800 */
[----:B------:R-:W2:Y:S02]  /*27590*/  LDL.LU R5, [R1+0x214] ;  /* 0x0002140001057983 */ /* 0x000ea40000300800 */
[----:B------:R-:W3:Y:S02]  /*275a0*/  LDL.LU R6, [R1+0x218] ;  /* 0x0002180001067983 */ /* 0x000ee40000300800 */
[----:B------:R-:W3:Y:S01]  /*275b0*/  LDL.LU R7, [R1+0x21c] ;  /* 0x00021c0001077983 */ /* 0x000ee20000300800 */
[----:B------:R-:W4:Y:S01]  /*275c0*/  LDL.LU R12, [R1+0x240] ;  /* 0x00024000010c7983 */ /* 0x000f220000300800 */
[----:B------:R-:W4:Y:S02]  /*275d0*/  LDL.LU R13, [R1+0x244] ;  /* 0x00024400010d7983 */ /* 0x000f240000300800 */
[----:B------:R-:W2:Y:S02]  /*275e0*/  LDL.LU R14, [R1+0x248] ;  /* 0x00024800010e7983 */ /* 0x000ea40000300800 */
[----:B------:R-:W2:Y:S01]  /*275f0*/  LDL.LU R15, [R1+0x24c] ;  /* 0x00024c00010f7983 */ /* 0x000ea20000300800 */
[----:B------:R-:W2:Y:S01]  /*27600*/  LDL.LU R8, [R1+0x260] ;  /* 0x0002600001087983 */ /* 0x000ea20000300800 */
[----:B------:R-:W2:Y:S02]  /*27610*/  LDL.LU R9, [R1+0x264] ;  /* 0x0002640001097983 */ /* 0x000ea40000300800 */
[----:B------:R-:W2:Y:S02]  /*27620*/  LDL.LU R10, [R1+0x268] ;  /* 0x00026800010a7983 */ /* 0x000ea40000300800 */
[----:B------:R-:W2:Y:S02]  /*27630*/  LDL.LU R11, [R1+0x26c] ;  /* 0x00026c00010b7983 */ /* 0x000ea40000300800 */
[----:B--2---:R0:W-:Y:S01]  /*27640*/  STL.64 [R1+0x14a0], R10 ;  /* 0x0014a00a01007387 */ /* 0x0041e20000100a00 */
[----:B------:R-:W-:Y:S03]  /*27650*/  STL.64 [R1+0x1498], R8 ;  /* 0x0014980801007387 */ /* 0x000fe60000100a00 */
[----:B0-----:R-:W2:Y:S01]  /*27660*/  LDL.LU.64 R10, [R1+0x78] ;  /* 0x00007800010a7983 */ /* 0x001ea20000300a00 */
[----:B------:R0:W-:Y:S02]  /*27670*/  STL.64 [R1+0x1480], R14 ;  /* 0x0014800e01007387 */ /* 0x0001e40000100a00 */
[----:B----4-:R-:W-:Y:S01]  /*27680*/  STL.64 [R1+0x1478], R12 ;  /* 0x0014780c01007387 */ /* 0x010fe20000100a00 */
[----:B0-----:R-:W4:Y:S04]  /*27690*/  LDL.LU.64 R14, [R1+0x58] ;  /* 0x00005800010e7983 */ /* 0x001f280000300a00 */
[----:B----4-:R0:W-:Y:S04]  /*276a0*/  STL.64 [R1+0x1490], R14 ;  /* 0x0014900e01007387 */ /* 0x0101e80000100a00 */
[----:B0-----:R-:W4:Y:S01]  /*276b0*/  LDL.LU.64 R14, [R1+0x68] ;  /* 0x00006800010e7983 */ /* 0x001f220000300a00 */
[----:B---3--:R0:W-:Y:S02]  /*276c0*/  STL.64 [R1+0x1448], R6 ;  /* 0x0014480601007387 */ /* 0x0081e40000100a00 */
[----:B------:R-:W-:Y:S01]  /*276d0*/  STL.64 [R1+0x1440], R4 ;  /* 0x0014400401007387 */ /* 0x000fe20000100a00 */
[----:B0-----:R-:W3:Y:S04]  /*276e0*/  LDL.LU.64 R6, [R1+0x28] ;  /* 0x0000280001067983 */ /* 0x001ee80000300a00 */
[----:B---3--:R0:W-:Y:S04]  /*276f0*/  STL.64 [R1+0x1458], R6 ;  /* 0x0014580601007387 */ /* 0x0081e80000100a00 */
[----:B0-----:R-:W3:Y:S04]  /*27700*/  LDL.LU.64 R6, [R1+0x38] ;  /* 0x0000380001067983 */ /* 0x001ee80000300a00 */
[----:B---3--:R0:W-:Y:S04]  /*27710*/  STL.64 [R1+0x1470], R6 ;  /* 0x0014700601007387 */ /* 0x0081e80000100a00 */
[----:B0-----:R-:W3:Y:S01]  /*27720*/  LDL.LU.64 R6, [R1+0x48] ;  /* 0x0000480001067983 */ /* 0x001ee20000300a00 */
[----:B------:R-:W-:-:S02]  /*27730*/  IMAD.MOV.U32 R21, RZ, RZ, R26 ;  /* 0x000000ffff157224 */ /* 0x000fc400078e001a */
[----:B------:R-:W-:Y:S01]  /*27740*/  IMAD.MOV.U32 R20, RZ, RZ, R27 ;  /* 0x000000ffff147224 */ /* 0x000fe200078e001b */
[----:B---3--:R0:W-:Y:S01]  /*27750*/  STL.64 [R1+0x1488], R6 ;  /* 0x0014880601007387 */ /* 0x0081e20000100a00 */
[----:B------:R-:W3:Y:S02]  /*27760*/  LDL.LU R4, [R1+0x250] ;  /* 0x0002500001047983 */ /* 0x000ee40000300800 */
[----:B------:R-:W3:Y:S01]  /*27770*/  LDL.LU R5, [R1+0x254] ;  /* 0x0002540001057983 */ /* 0x000ee20000300800 */
[----:B0-----:R-:W3:Y:S01]  /*27780*/  LDL.LU R6, [R1+0x258] ;  /* 0x0002580001067983 */ /* 0x001ee20000300800 */
[----:B------:R-:W3:Y:S02]  /*27790*/  LDL.LU R7, [R1+0x25c] ;  /* 0x00025c0001077983 */ /* 0x000ee40000300800 */
[----:B------:R-:W2:Y:S02]  /*277a0*/  LDL.LU.64 R26, [R1+0x8] ;  /* 0x00000800011a7983 */ /* 0x000ea40000300a00 */
[----:B--2---:R0:W-:Y:S04]  /*277b0*/  STL.64 [R1+0x1438], R26 ;  /* 0x0014381a01007387 */ /* 0x0041e80000100a00 */
[----:B0-----:R-:W2:Y:S04]  /*277c0*/  LDL.LU.64 R26, [R1+0x18] ;  /* 0x00001800011a7983 */ /* 0x001ea80000300a00 */
[----:B--2---:R0:W-:Y:S01]  /*277d0*/  STL.64 [R1+0x1450], R26 ;  /* 0x0014501a01007387 */ /* 0x0041e20000100a00 */
[----:B------:R-:W2:Y:S02]  /*277e0*/  LDL.LU R24, [R1+0x220] ;  /* 0x0002200001187983 */ /* 0x000ea40000300800 */
[----:B------:R-:W2:Y:S01]  /*277f0*/  LDL.LU R25, [R1+0x224] ;  /* 0x0002240001197983 */ /* 0x000ea20000300800 */
[----:B0-----:R-:W2:Y:S01]  /*27800*/  LDL.LU R26, [R1+0x228] ;  /* 0x00022800011a7983 */ /* 0x001ea20000300800 */
[----:B------:R-:W2:Y:S03]  /*27810*/  LDL.LU R27, [R1+0x22c] ;  /* 0x00022c00011b7983 */ /* 0x000ea60000300800 */
[----:B--2---:R-:W-:Y:S01]  /*27820*/  STL.64 [R1+0x1468], R26 ;  /* 0x0014681a01007387 */ /* 0x004fe20000100a00 */
[----:B------:R0:W-:Y:S03]  /*27830*/  STL.64 [R1+0x1460], R24 ;  /* 0x0014601801007387 */ /* 0x0001e60000100a00 */
[----:B0-----:R-:W2:Y:S01]  /*27840*/  LDL.LU R24, [R1+0x230] ;  /* 0x0002300001187983 */ /* 0x001ea20000300800 */
[----:B------:R-:W2:Y:S02]  /*27850*/  LDL.LU R25, [R1+0x234] ;  /* 0x0002340001197983 */ /* 0x000ea40000300800 */
[----:B------:R-:W2:Y:S02]  /*27860*/  LDL.LU R26, [R1+0x238] ;  /* 0x00023800011a7983 */ /* 0x000ea40000300800 */
[----:B------:R-:W2:Y:S01]  /*27870*/  LDL.LU R27, [R1+0x23c] ;  /* 0x00023c00011b7983 */ /* 0x000ea20000300800 */
[----:B------:R0:W-:Y:S01]  /*27880*/  STL [R1+0x13f4], R20 ;  /* 0x0013f41401007387 */ /* 0x0001e20000100800 */
[----:B------:R1:W-:Y:S03]  /*27890*/  STL [R1+0x13f0], R21 ;  /* 0x0013f01501007387 */ /* 0x0003e60000100800 */
[----:B0-----:R-:W2:Y:S01]  /*278a0*/  LDL.LU R20, [R1+0x270] ;  /* 0x0002700001147983 */ /* 0x001ea20000300800 */
[----:B-1----:R-:W2:Y:S02]  /*278b0*/  LDL.LU R21, [R1+0x274] ;  /* 0x0002740001157983 */ /* 0x002ea40000300800 */
[----:B------:R-:W2:Y:S02]  /*278c0*/  LDL.LU R22, [R1+0x278] ;  /* 0x0002780001167983 */ /* 0x000ea40000300800 */
[----:B------:R-:W2:Y:S02]  /*278d0*/  LDL.LU R23, [R1+0x27c] ;  /* 0x00027c0001177983 */ /* 0x000ea40000300800 */
[C---:B--2---:R-:W-:Y:S11]  /*278e0*/  HMMA.16816.F32.BF16 R20, R16.reuse, R10, R20 ;  /* 0x0000000a1014723c */ /* 0x044ff60000041814 */
[----:B------:R-:W-:Y:S11]  /*278f0*/  @!UPT UIADD3 URZ, URZ, URZ, URZ ;  /* 0x0000003f3f3ff290 */ /* 0x000ff6000fffe03f */
[----:B------:R-:W-:Y:S01]  /*27900*/  @!UPT UIADD3 URZ, URZ, URZ, URZ ;  /* 0x0000003f3f3ff290 */ /* 0x000fe2000fffe03f */
[----:B------:R-:W-:Y:S01]  /*27910*/  STL.64 [R1+0x270], R20 ;  /* 0x0002701401007387 */ /* 0x000fe20000100a00 */
[----:B------:R0:W-:Y:S02]  /*27920*/  STL.64 [R1+0x278], R22 ;  /* 0x0002781601007387 */ /* 0x0001e40000100a00 */
[----:B0-----:R-:W-:Y:S02]  /*27930*/  IMAD.MOV.U32 R23, RZ, RZ, R10 ;  /* 0x000000ffff177224 */ /* 0x001fe400078e000a */
[----:B------:R-:W-:Y:S02]  /*27940*/  IMAD.MOV.U32 R22, RZ, RZ, R11 ;  /* 0x000000ffff167224 */ /* 0x000fe400078e000b */
[----:B------:R-:W4:Y:S01]  /*27950*/  LDL.LU.64 R10, [R1+0x14a0] ;  /* 0x0014a000010a7983 */ /* 0x000f220000300a00 */
[----:B------:R-:W4:Y:S02]  /*27960*/  LDL.LU.64 R8, [R1+0x1498] ;  /* 0x0014980001087983 */ /* 0x000f240000300a00 */
[C---:B----4-:R-:W-:Y:S11]  /*27970*/  HMMA.16816.F32.BF16 R8, R16.reuse, R14, R8 ;  /* 0x0000000e1008723c */ /* 0x050ff60000041808 */
[----:B------:R-:W-:Y:S11]  /*27980*/  @!UPT UIADD3 URZ, URZ, URZ, URZ ;  /* 0x0000003f3f3ff290 */ /* 0x000ff6000fffe03f */
[----:B------:R-:W-:Y:S01]  /*27990*/  @!UPT UIADD3 URZ, URZ, URZ, URZ ;  /* 0x0000003f3f3ff290 */ /* 0x000fe2000fffe03f */
[----:B------:R-:W-:Y:S01]  /*279a0*/  STL.64 [R1+0x260], R8 ;  /* 0x0002600801007387 */ /* 0x000fe20000100a00 */
[----:B------:R0:W-:Y:S02]  /*279b0*/  STL.64 [R1+0x268], R10 ;  /* 0x0002680a01007387 */ /* 0x0001e40000100a00 */
[----:B0-----:R-:W-:Y:S02]  /*279c0*/  IMAD.MOV.U32 R10, RZ, RZ, R14 ;  /* 0x000000ffff0a7224 */ /* 0x001fe400078e000e */
[----:B------:R-:W-:Y:S02]  /*279d0*/  IMAD.MOV.U32 R11, RZ, RZ, R15 ;  /* 0x000000ffff0b7224 */ /* 0x000fe400078e000f */
[----:B------:R-:W3:Y:S02]  /*279e0*/  LDL.LU.64 R14, [R1+0x1490] ;  /* 0x00149000010e7983 */ /* 0x000ee40000300a00 */
[----:B---3--:R-:W-:Y:S01]  /*279f0*/  HMMA.16816.F32.BF16 R4, R16, R14, R4 ;  /* 0x0000000e1004723c */ /* 0x008fe20000041804 */
[----:B------:R-:W-:-:S02]  /*27a00*/  IMAD.MOV.U32 R8, RZ, RZ, R14 ;  /* 0x000000ffff087224 */ /* 0x000fc400078e000e */
[----:B------:R-:W-:Y:S11]  /*27a10*/  IMAD.MOV.U32 R9, RZ, RZ, R15 ;  /* 0x000000ffff097224 */ /* 0x000ff600078e000f */
[----:B------:R-:W-:Y:S09]  /*27a20*/  @!UPT UIADD3 URZ, URZ, URZ, URZ ;  /* 0x0000003f3f3ff290 */ /* 0x000ff2000fffe03f */
[----:B------:R-:W-:Y:S01]  /*27a30*/  STL.64 [R1+0x250], R4 ;  /* 0x0002500401007387 */ /* 0x000fe20000100a00 */
[----:B------:R0:W-:Y:S03]  /*27a40*/  STL.64 [R1+0x258], R6 ;  /* 0x0002580601007387 */ /* 0x0001e60000100a00 */
[----:B0-----:R-:W2:Y:S01]  /*27a50*/  LDL.LU.64 R6, [R1+0x1488] ;  /* 0x0014880001067983 */ /* 0x001ea20000300a00 */
[----:B------:R-:W2:Y:S02]  /*27a60*/  LDL.LU.64 R14, [R1+0x1480] ;  /* 0x00148000010e7983 */ /* 0x000ea40000300a00 */
[----:B------:R-:W2:Y:S02]  /*27a70*/  LDL.LU.64 R12, [R1+0x1478] ;  /* 0x00147800010c7983 */ /* 0x000ea40000300a00 */
[----:B------:R-:W-:Y:S01]  /*27a80*/  STL.64 [R1+0x1408], R10 ;  /* 0x0014080a01007387 */ /* 0x000fe20000100a00 */
[----:B------:R0:W-:Y:S04]  /*27a90*/  STL.64 [R1+0x1400], R8 ;  /* 0x0014000801007387 */ /* 0x0001e80000100a00 */
[----:B0-----:R-:W3:Y:S01]  /*27aa0*/  LDL.LU R8, [R1+0x1f0] ;  /* 0x0001f00001087983 */ /* 0x001ee20000300800 */
[----:B------:R-:W3:Y:S01]  /*27ab0*/  LDL.LU R9, [R1+0x1f4] ;  /* 0x0001f40001097983 */ /* 0x000ee20000300800 */
[C---:B--2---:R-:W-:Y:S01]  /*27ac0*/  HMMA.16816.F32.BF16 R12, R16.reuse, R6, R12 ;  /* 0x00000006100c723c */ /* 0x044fe2000004180c */
[----:B------:R-:W-:Y:S11]  /*27ad0*/  IMAD.MOV.U32 R0, RZ, RZ, R7 ;  /* 0x000000ffff007224 */ /* 0x000ff600078e0007 */
[----:B------:R-:W-:Y:S11]  /*27ae0*/  @!UPT UIADD3 URZ, URZ, URZ, URZ ;  /* 0x0000003f3f3ff290 */ /* 0x000ff6000fffe03f */
[----:B------:R0:W-:Y:S01]  /*27af0*/  STL.64 [R1+0x240], R12 ;  /* 0x0002400c01007387 */ /* 0x0001e20000100a00 */
[----:B------:R-:W-:Y:S02]  /*27b00*/  STL.64 [R1+0x248], R14 ;  /* 0x0002480e01007387 */ /* 0x000fe40000100a00 */
[----:B0-----:R-:W-:Y:S02]  /*27b10*/  IMAD.MOV.U32 R13, RZ, RZ, R6 ;  /* 0x000000ffff0d7224 */ /* 0x001fe400078e0006 */
[----:B------:R-:W2:Y:S02]  /*27b20*/  LDL.LU.64 R6, [R1+0x1470] ;  /* 0x0014700001067983 */ /* 0x000ea40000300a00 */
[C---:B--2---:R-:W-:Y:S01]  /*27b30*/  HMMA.16816.F32.BF16 R24, R16.reuse, R6, R24 ;  /* 0x000000061018723c */ /* 0x044fe20000041818 */
[----:B------:R-:W-:Y:S02]  /*27b40*/  IMAD.MOV.U32 R2, RZ, RZ, R6 ;  /* 0x000000ffff027224 */ /* 0x000fe400078e0006 */
[----:B------:R-:W-:Y:S11]  /*27b50*/  IMAD.MOV.U32 R12, RZ, RZ, R7 ;  /* 0x000000ffff0c7224 */ /* 0x000ff600078e0007 */
[----:B------:R-:W-:Y:S09]  /*27b60*/  @!UPT UIADD3 URZ, URZ, URZ, URZ ;  /* 0x0000003f3f3ff290 */ /* 0x000ff2000fffe03f */
[----:B------:R-:W-:Y:S01]  /*27b70*/  STL.64 [R1+0x230], R24 ;  /* 0x0002301801007387 */ /* 0x000fe20000100a00 */
[----:B------:R0:W-:Y:S03]  /*27b80*/  STL.64 [R1+0x238], R26 ;  /* 0x0002381a01007387 */ /* 0x0001e60000100a00 */
[----:B0-----:R-:W2:Y:S01]  /*27b90*/  LDL.LU.64 R26, [R1+0x1468] ;  /* 0x00146800011a7983 */ /* 0x001ea20000300a00 */
[----:B------:R-:W2:Y:S02]  /*27ba0*/  LDL.LU.64 R24, [R1+0x1460] ;  /* 0x0014600001187983 */ /* 0x000ea40000300a00 */
[----:B------:R-:W2:Y:S02]  /*27bb0*/  LDL.LU.64 R6, [R1+0x1458] ;  /* 0x0014580001067983 */ /* 0x000ea40000300a00 */
[----:B--2---:R-:W-:Y:S01]  /*27bc0*/  HMMA.16816.F32.BF16 R24, R16, R6, R24 ;  /* 0x000000061018723c */ /* 0x004fe20000041818 */
        /* <DEDUP_REMOVED lines=8> */
[----:B------:R-:W-:Y:S02]  /*27c50*/  IMAD.MOV.U32 R10, RZ, RZ, R29 ;  /* 0x000000ffff0a7224 */ /* 0x000fe400078e001d */
[----:B------:R-:W-:Y:S01]  /*27c60*/  IMAD.MOV.U32 R11, RZ, RZ, R28 ;  /* 0x000000ffff0b7224 */ /* 0x000fe200078e001c */
[----:B--2---:R-:W-:Y:S01]  /*27c70*/  HMMA.16816.F32.BF16 R4, R16, R26, R4 ;  /* 0x0000001a1004723c */ /* 0x004fe20000041804 */
[----:B------:R-:W-:-:S02]  /*27c80*/  IMAD.MOV.U32 R20, RZ, RZ, R26 ;  /* 0x000000ffff147224 */ /* 0x000fc400078e001a */
[----:B------:R-:W-:Y:S02]  /*27c90*/  IMAD.MOV.U32 R21, RZ, RZ, R27 ;  /* 0x000000ffff157224 */ /* 0x000fe400078e001b */
[----:B------:R-:W2:Y:S11]  /*27ca0*/  LDL.LU.64 R26, [R1+0x1438] ;  /* 0x00143800011a7983 */ /* 0x000eb60000300a00 */
[----:B------:R-:W-:Y:S07]  /*27cb0*/  @!UPT UIADD3 URZ, URZ, URZ, URZ ;  /* 0x0000003f3f3ff290 */ /* 0x000fee000fffe03f */
[----:B------:R0:W-:Y:S01]  /*27cc0*/  STL.64 [R1+0x210], R4 ;  /* 0x0002100401007387 */ /* 0x0001e20000100a00 */
[----:B------:R-:W-:Y:S02]  /*27cd0*/  IMAD.MOV.U32 R29, RZ, RZ, R6 ;  /* 0x000000ffff1d7224 */ /* 0x000fe400078e0006 */
[----:B------:R-:W-:Y:S02]  /*27ce0*/  IMAD.MOV.U32 R28, RZ, RZ, R7 ;  /* 0x000000ffff1c7224 */ /* 0x000fe400078e0007 */
[----:B------:R-:W2:Y:S04]  /*27cf0*/  LDL.LU.64 R6, [R1+0x1430] ;  /* 0x0014300001067983 */ /* 0x000ea80000300a00 */
[----:B0-----:R-:W2:Y:S01]  /*27d00*/  LDL.LU.64 R4, [R1+0x1428] ;  /* 0x0014280001047983 */ /* 0x001ea20000300a00 */
[----:B------:R-:W-:Y:S02]  /*27d10*/  STL [R1+0x1214], R28 ;  /* 0x0012141c01007387 */ /* 0x000fe40000100800 */
[----:B------:R-:W-:Y:S01]  /*27d20*/  STL [R1+0x1210], R29 ;  /* 0x0012101d01007387 */ /* 0x000fe20000100800 */
[C---:B--2---:R-:W-:Y:S11]  /*27d30*/  HMMA.16816.F32.BF16 R4, R16.reuse, R26, R4 ;  /* 0x0000001a1004723c */ /* 0x044ff60000041804 */
[----:B------:R-:W-:Y:S11]  /*27d40*/  @!UPT UIADD3 URZ, URZ, URZ, URZ ;  /* 0x0000003f3f3ff290 */ /* 0x000ff6000fffe03f */
[----:B------:R-:W-:Y:S01]  /*27d50*/  @!UPT UIADD3 URZ, URZ, URZ, URZ ;  /* 0x0000003f3f3ff290 */ /* 0x000fe2000fffe03f */
[----:B------:R0:W-:Y:S01]  /*27d60*/  STL.64 [R1+0x200], R4 ;  /* 0x0002000401007387 */ /* 0x0001e20000100a00 */
[----:B------:R1:W-:Y:S02]  /*27d70*/  STL.64 [R1+0x208], R6 ;  /* 0x0002080601007387 */ /* 0x0003e40000100a00 */
[----:B0-----:R-:W-:Y:S01]  /*27d80*/  IMAD.MOV.U32 R4, RZ, RZ, R27 ;  /* 0x000000ffff047224 */ /* 0x001fe200078e001b */
[----:B-1----:R-:W2:Y:S01]  /*27d90*/  LDL.LU R6, [R1+0x1424] ;  /* 0x0014240001067983 */ /* 0x002ea20000300800 */
[----:B------:R-:W4:Y:S02]  /*27da0*/  LDL.LU R5, [R1+0x1420] ;  /* 0x0014200001057983 */ /* 0x000f240000300800 */
[----:B------:R-:W-:Y:S02]  /*27db0*/  IMAD.MOV.U32 R7, RZ, RZ, R26 ;  /* 0x000000ffff077224 */ /* 0x000fe400078e001a */
[----:B------:R-:W3:Y:S01]  /*27dc0*/  LDL.LU.64 R26, [R1+0x1418] ;  /* 0x00141800011a7983 */ /* 0x000ee20000300a00 */
[----:B------:R-:W2:Y:S01]  /*27dd0*/  LDL.LU.64 R24, [R1+0x1410] ;  /* 0x0014100001187983 */ /* 0x000ea20000300a00 */
[----:B---3--:R-:W-:Y:S11]  /*27de0*/  HMMA.16816.F32.BF16 R8, R16, R26, R8 ;  /* 0x0000001a1008723c */ /* 0x008ff60000041808 */
[----:B------:R-:W-:Y:S11]  /*27df0*/  @!UPT UIADD3 URZ, URZ, URZ, URZ ;  /* 0x0000003f3f3ff290 */ /* 0x000ff6000fffe03f */
[----:B------:R-:W-:Y:S01]  /*27e00*/  @!UPT UIADD3 URZ, URZ, URZ, URZ ;  /* 0x0000003f3f3ff290 */ /* 0x000fe2000fffe03f */
[----:B------:R0:W-:Y:S01]  /*27e10*/  STL.64 [R1+0x1f0], R8 ;  /* 0x0001f00801007387 */ /* 0x0001e20000100a00 */
[----:B------:R-:W-:Y:S02]  /*27e20*/  IMAD.MOV.U32 R28, RZ, RZ, R10 ;  /* 0x000000ffff1c7224 */ /* 0x000fe400078e000a */
[----:B------:R-:W-:Y:S02]  /*27e30*/  IMAD.MOV.U32 R29, RZ, RZ, R11 ;  /* 0x000000ffff1d7224 */ /* 0x000fe400078e000b */
[----:B------:R-:W3:Y:S04]  /*27e40*/  LDL.LU.64 R10, [R1+0x1408] ;  /* 0x00140800010a7983 */ /* 0x000ee80000300a00 */
[----:B0-----:R-:W3:Y:S01]  /*27e50*/  LDL.LU.64 R8, [R1+0x1400] ;  /* 0x0014000001087983 */ /* 0x001ee20000300a00 */
[----:B------:R0:W-:Y:S02]  /*27e60*/  STL.64 [R1+0x1268], R26 ;  /* 0x0012681a01007387 */ /* 0x0001e40000100a00 */
[----:B--2---:R1:W-:Y:S02]  /*27e70*/  STL.64 [R1+0x1260], R24 ;  /* 0x0012601801007387 */ /* 0x0043e40000100a00 */
[----:B0-----:R-:W-:-:S02]  /*27e80*/  IMAD.MOV.U32 R26, RZ, RZ, R7 ;  /* 0x000000ffff1a7224 */ /* 0x001fc400078e0007 */
[----:B------:R-:W-:Y:S01]  /*27e90*/  IMAD.MOV.U32 R27, RZ, RZ, R4 ;  /* 0x000000ffff1b7224 */ /* 0x000fe200078e0004 */
[----:B------:R-:W2:Y:S01]  /*27ea0*/  LDL.LU R7, [R1+0x13fc] ;  /* 0x0013fc0001077983 */ /* 0x000ea20000300800 */
[----:B------:R-:W4:Y:S03]  /*27eb0*/  LDL.LU R4, [R1+0x13f8] ;  /* 0x0013f80001047983 */ /* 0x000f260000300800 */
[----:B------:R0:W-:Y:S01]  /*27ec0*/  STL.64 [R1+0x1280], R26 ;  /* 0x0012801a01007387 */ /* 0x0001e20000100a00 */
[----:B-1----:R-:W2:Y:S02]  /*27ed0*/  LDL.LU R24, [R1+0x1e0] ;  /* 0x0001e00001187983 */ /* 0x002ea40000300800 */
[----:B------:R-:W2:Y:S01]  /*27ee0*/  LDL.LU R25, [R1+0x1e4] ;  /* 0x0001e40001197983 */ /* 0x000ea20000300800 */
[----:B0-----:R-:W2:Y:S01]  /*27ef0*/  LDL.LU R26, [R1+0x1e8] ;  /* 0x0001e800011a7983 */ /* 0x001ea20000300800 */
[----:B------:R-:W2:Y:S02]  /*27f00*/  LDL.LU R27, [R1+0x1ec] ;  /* 0x0001ec00011b7983 */ /* 0x000ea40000300800 */
[----:B--2---:R-:W-:Y:S11]  /*27f10*/  HMMA.16816.F32.BF16 R24, R16, R6, R24 ;  /* 0x000000061018723c */ /* 0x004ff60000041818 */
[----:B------:R-:W-:Y:S11]  /*27f20*/  @!UPT UIADD3 URZ, URZ, URZ, URZ ;  /* 0x0000003f3f3ff290 */ /* 0x000ff6000fffe03f */
[----:B------:R-:W-:Y:S01]  /*27f30*/  @!UPT UIADD3 URZ, URZ, URZ, URZ ;  /* 0x0000003f3f3ff290 */ /* 0x000fe2000fffe03f */
[----:B------:R-:W-:Y:S01]  /*27f40*/  STL.64 [R1+0x1e0], R24 ;  /* 0x0001e01801007387 */ /* 0x000fe20000100a00 */
[----:B------:R0:W-:Y:S02]  /*27f50*/  STL.64 [R1+0x1e8], R26 ;  /* 0x0001e81a01007387 */ /* 0x0001e40000100a00 */
[----:B0-----:R-:W-:Y:S02]  /*27f60*/  IMAD.MOV.U32 R26, RZ, RZ, R20 ;  /* 0x000000ffff1a7224 */ /* 0x001fe400078e0014 */
[----:B------:R-:W-:Y:S01]  /*27f70*/  IMAD.MOV.U32 R27, RZ, RZ, R21 ;  /* 0x000000ffff1b7224 */ /* 0x000fe200078e0015 */
[----:B------:R-:W2:Y:S01]  /*27f80*/  LDL.LU R20, [R1+0x13f4] ;  /* 0x0013f40001147983 */ /* 0x000ea20000300800 */
[----:B------:R-:W2:Y:S03]  /*27f90*/  LDL.LU R21, [R1+0x13f0] ;  /* 0x0013f00001157983 */ /* 0x000ea60000300800 */
[----:B------:R-:W-:Y:S01]  /*27fa0*/  STL.64 [R1+0x1298], R26 ;  /* 0x0012981a01007387 */ /* 0x000fe20000100a00 */
[----:B------:R-:W-:Y:S02]  /*27fb0*/  STL.64 [R1+0x1258], R6 ;  /* 0x0012580601007387 */ /* 0x000fe40000100a00 */
[----:B----4-:R0:W-:Y:S02]  /*27fc0*/  STL.64 [R1+0x1250], R4 ;  /* 0x0012500401007387 */ /* 0x0101e40000100a00 */
[----:B0-----:R-:W4:Y:S01]  /*27fd0*/  LDL.LU R4, [R1+0xf0] ;  /* 0x0000f00001047983 */ /* 0x001f220000300800 */
[----:B------:R-:W4:Y:S02]  /*27fe0*/  LDL.LU R5, [R1+0xf4] ;  /* 0x0000f40001057983 */ /* 0x000f240000300800 */
[----:B------:R-:W2:Y:S02]  /*27ff0*/  LDL.LU R6, [R1+0xf8] ;  /* 0x0000f80001067983 */ /* 0x000ea40000300800 */
[----:B------:R-:W2:Y:S02]  /*28000*/  LDL.LU R7, [R1+0xfc] ;  /* 0x0000fc0001077983 */ /* 0x000ea40000300800 */
[----:B------:R-:W-:-:S02]  /*28010*/  IMAD.MOV.U32 R26, RZ, RZ, R14 ;  /* 0x000000ffff1a7224 */ /* 0x000fc400078e000e */
[----:B------:R-:W-:Y:S01]  /*28020*/  IMAD.MOV.U32 R27, RZ, RZ, R15 ;  /* 0x000000ffff1b7224 */ /* 0x000fe200078e000f */
[----:B------:R-:W3:Y:S01]  /*28030*/  LDL.LU R14, [R1+0x13ec] ;  /* 0x0013ec00010e7983 */ /* 0x000ee20000300800 */
[----:B------:R-:W3:Y:S03]  /*28040*/  LDL.LU R15, [R1+0x13e8] ;  /* 0x0013e800010f7983 */ /* 0x000ee60000300800 */
[----:B------:R-:W-:Y:S04]  /*28050*/  STL.64 [R1+0x12b0], R26 ;  /* 0x0012b01a01007387 */ /* 0x000fe80000100a00 */
[----:B--2---:R-:W-:Y:S01]  /*28060*/  STL.64 [R1+0x1278], R6 ;  /* 0x0012780601007387 */ /* 0x004fe20000100a00 */
[----:B----4-:R0:W-:Y:S03]  /*28070*/  STL.64 [R1+0x1270], R4 ;  /* 0x0012700401007387 */ /* 0x0101e60000100a00 */
[----:B0-----:R-:W2:Y:S01]  /*28080*/  LDL.LU R4, [R1+0x100] ;  /* 0x0001000001047983 */ /* 0x001ea20000300800 */
[----:B------:R-:W2:Y:S02]  /*28090*/  LDL.LU R5, [R1+0x104] ;  /* 0x0001040001057983 */ /* 0x000ea40000300800 */
[----:B------:R-:W4:Y:S02]  /*280a0*/  LDL.LU R6, [R1+0x108] ;  /* 0x0001080001067983 */ /* 0x000f240000300800 */
[----:B------:R-:W4:Y:S02]  /*280b0*/  LDL.LU R7, [R1+0x10c] ;  /* 0x00010c0001077983 */ /* 0x000f240000300800 */
[----:B------:R-:W-:-:S02]  /*280c0*/  IMAD.MOV.U32 R26, RZ, RZ, R2 ;  /* 0x000000ffff1a7224 */ /* 0x000fc400078e0002 */
[----:B------:R-:W-:Y:S01]  /*280d0*/  IMAD.MOV.U32 R27, RZ, RZ, R12 ;  /* 0x000000ffff1b7224 */ /* 0x000fe200078e000c */
[----:B------:R-:W3:Y:S01]  /*280e0*/  LDL.LU R2, [R1+0x13e4] ;  /* 0x0013e40001027983 */ /* 0x000ee20000300800 */
[----:B------:R-:W3:Y:S03]  /*280f0*/  LDL.LU R12, [R1+0x13e0] ;  /* 0x0013e000010c7983 */ /* 0x000ee60000300800 */
[----:B------:R-:W-:Y:S04]  /*28100*/  STL.64 [R1+0x12c8], R26 ;  /* 0x0012c81a01007387 */ /* 0x000fe80000100a00 */
[----:B----4-:R-:W-:Y:S01]  /*28110*/  STL.64 [R1+0x1290], R6 ;  /* 0x0012900601007387 */ /* 0x010fe20000100a00 */
[----:B--2---:R0:W-:Y:S03]  /*28120*/  STL.64 [R1+0x1288], R4 ;  /* 0x0012880401007387 */ /* 0x0041e60000100a00 */
[----:B0-----:R-:W2:Y:S01]  /*28130*/  LDL.LU R4, [R1+0x110] ;  /* 0x0001100001047983 */ /* 0x001ea20000300800 */
[----:B------:R-:W2:Y:S02]  /*28140*/  LDL.LU R5, [R1+0x114] ;  /* 0x0001140001057983 */ /* 0x000ea40000300800 */
[----:B------:R-:W4:Y:S02]  /*28150*/  LDL.LU R6, [R1+0x118] ;  /* 0x0001180001067983 */ /* 0x000f240000300800 */
[----:B------:R-:W4:Y:S02]  /*28160*/  LDL.LU R7, [R1+0x11c] ;  /* 0x00011c0001077983 */ /* 0x000f240000300800 */
[----:B------:R-:W-:-:S02]  /*28170*/  IMAD.MOV.U32 R26, RZ, RZ, R13 ;  /* 0x000000ffff1a7224 */ /* 0x000fc400078e000d */
[----:B------:R-:W-:Y:S01]  /*28180*/  IMAD.MOV.U32 R27, RZ, RZ, R0 ;  /* 0x000000ffff1b7224 */ /* 0x000fe200078e0000 */
[----:B------:R-:W2:Y:S01]  /*28190*/  LDL.LU R13, [R1+0x13dc] ;  /* 0x0013dc00010d7983 */ /* 0x000ea20000300800 */
[----:B------:R-:W2:Y:S03]  /*281a0*/  LDL.LU R0, [R1+0x13d8] ;  /* 0x0013d80001007983 */ /* 0x000ea60000300800 */
[----:B------:R3:W-:Y:S02]  /*281b0*/  STL.64 [R1+0x12e0], R26 ;  /* 0x0012e01a01007387 */ /* 0x0007e40000100a00 */
[----:B---3--:R-:W-:Y:S02]  /*281c0*/  IMAD.MOV.U32 R26, RZ, RZ, R8 ;  /* 0x000000ffff1a7224 */ /* 0x008fe400078e0008 */
        /* <DEDUP_REMOVED lines=22> */
[----:B------:R-:W-:-:S05]  /*28330*/  IMAD.MOV.U32 R27, RZ, RZ, R22 ;  /* 0x000000ffff1b7224 */ /* 0x000fca00078e0016 */
[----:B------:R-:W-:Y:S04]  /*28340*/  STL.64 [R1+0x1328], R26 ;  /* 0x0013281a01007387 */ /* 0x000fe80000100a00 */
[----:B----4-:R-:W-:Y:S01]  /*28350*/  STL.64 [R1+0x12d8], R6 ;  /* 0x0012d80601007387 */ /* 0x010fe20000100a00 */
[----:B--2---:R0:W-:Y:S03]  /*28360*/  STL.64 [R1+0x12d0], R4 ;  /* 0x0012d00401007387 */ /* 0x0041e60000100a00 */
[----:B0-----:R-:W2:Y:S01]  /*28370*/  LDL.LU R4, [R1+0x140] ;  /* 0x0001400001047983 */ /* 0x001ea20000300800 */
[----:B------:R-:W2:Y:S02]  /*28380*/  LDL.LU R5, [R1+0x144] ;  /* 0x0001440001057983 */ /* 0x000ea40000300800 */
[----:B------:R-:W-:-:S02]  /*28390*/  IMAD.MOV.U32 R26, RZ, RZ, R21 ;  /* 0x000000ffff1a7224 */ /* 0x000fc400078e0015 */
[----:B------:R-:W-:Y:S02]  /*283a0*/  IMAD.MOV.U32 R27, RZ, RZ, R20 ;  /* 0x000000ffff1b7224 */ /* 0x000fe400078e0014 */
[----:B---3--:R-:W-:Y:S02]  /*283b0*/  IMAD.MOV.U32 R6, RZ, RZ, R11 ;  /* 0x000000ffff067224 */ /* 0x008fe400078e000b */
[----:B------:R-:W-:Y:S01]  /*283c0*/  IMAD.MOV.U32 R7, RZ, RZ, R10 ;  /* 0x000000ffff077224 */ /* 0x000fe200078e000a */
[----:B------:R-:W3:Y:S01]  /*283d0*/  LDL.LU R11, [R1+0x13c4] ;  /* 0x0013c400010b7983 */ /* 0x000ee20000300800 */
[----:B------:R-:W4:Y:S02]  /*283e0*/  LDL.LU R10, [R1+0x13c0] ;  /* 0x0013c000010a7983 */ /* 0x000f240000300800 */
[----:B------:R-:W-:Y:S01]  /*283f0*/  STL.64 [R1+0x1340], R26 ;  /* 0x0013401a01007387 */ /* 0x000fe20000100a00 */
[----:B------:R-:W-:Y:S04]  /*28400*/  STL.64 [R1+0x12f0], R6 ;  /* 0x0012f00601007387 */ /* 0x000fe80000100a00 */
[----:B--2---:R0:W-:Y:S04]  /*28410*/  STL.64 [R1+0x12e8], R4 ;  /* 0x0012e80401007387 */ /* 0x0041e80000100a00 */
[----:B0-----:R-:W2:Y:S01]  /*28420*/  LDL.LU R4, [R1+0x150] ;  /* 0x0001500001047983 */ /* 0x001ea20000300800 */
[----:B------:R-:W2:Y:S02]  /*28430*/  LDL.LU R5, [R1+0x154] ;  /* 0x0001540001057983 */ /* 0x000ea40000300800 */
[----:B------:R-:W2:Y:S02]  /*28440*/  LDL.LU R6, [R1+0x158] ;  /* 0x0001580001067983 */ /* 0x000ea40000300800 */
[----:B------:R-:W2:Y:S02]  /*28450*/  LDL.LU R7, [R1+0x15c] ;  /* 0x00015c0001077983 */ /* 0x000ea40000300800 */
[----:B------:R-:W-:-:S02]  /*28460*/  IMAD.MOV.U32 R26, RZ, RZ, R15 ;  /* 0x000000ffff1a7224 */ /* 0x000fc400078e000f */
[----:B------:R-:W-:-:S05]  /*28470*/  IMAD.MOV.U32 R27, RZ, RZ, R14 ;  /* 0x000000ffff1b7224 */ /* 0x000fca00078e000e */
[----:B------:R-:W-:Y:S04]  /*28480*/  STL.64 [R1+0x1358], R26 ;  /* 0x0013581a01007387 */ /* 0x000fe80000100a00 */
[----:B--2---:R-:W-:Y:S01]  /*28490*/  STL.64 [R1+0x1308], R6 ;  /* 0x0013080601007387 */ /* 0x004fe20000100a00 */
[----:B------:R0:W-:Y:S03]  /*284a0*/  STL.64 [R1+0x1300], R4 ;  /* 0x0013000401007387 */ /* 0x0001e60000100a00 */
[----:B0-----:R-:W2:Y:S01]  /*284b0*/  LDL.LU R4, [R1+0x160] ;  /* 0x0001600001047983 */ /* 0x001ea20000300800 */
[----:B------:R-:W2:Y:S02]  /*284c0*/  LDL.LU R5, [R1+0x164] ;  /* 0x0001640001057983 */ /* 0x000ea40000300800 */
[----:B------:R-:W-:-:S02]  /*284d0*/  IMAD.MOV.U32 R26, RZ, RZ, R13 ;  /* 0x000000ffff1a7224 */ /* 0x000fc400078e000d */
[----:B------:R-:W-:Y:S02]  /*284e0*/  IMAD.MOV.U32 R27, RZ, RZ, R12 ;  /* 0x000000ffff1b7224 */ /* 0x000fe400078e000c */
[----:B----4-:R-:W-:Y:S02]  /*284f0*/  IMAD.MOV.U32 R6, RZ, RZ, R10 ;  /* 0x000000ffff067224 */ /* 0x010fe400078e000a */
[----:B---3--:R-:W-:Y:S01]  /*28500*/  IMAD.MOV.U32 R7, RZ, RZ, R11 ;  /* 0x000000ffff077224 */ /* 0x008fe200078e000b */
[----:B------:R-:W3:Y:S01]  /*28510*/  LDL.LU R10, [R1+0x13bc] ;  /* 0x0013bc00010a7983 */ /* 0x000ee20000300800 */
[----:B------:R-:W4:Y:S02]  /*28520*/  LDL.LU R11, [R1+0x13b8] ;  /* 0x0013b800010b7983 */ /* 0x000f240000300800 */
[----:B------:R-:W-:Y:S02]  /*28530*/  STL.64 [R1+0x1370], R26 ;  /* 0x0013701a01007387 */ /* 0x000fe40000100a00 */
[----:B------:R-:W3:Y:S01]  /*28540*/  LDL.LU R12, [R1+0x1d0] ;  /* 0x0001d000010c7983 */ /* 0x000ee20000300800 */
[----:B------:R-:W3:Y:S01]  /*28550*/  LDL.LU R13, [R1+0x1d4] ;  /* 0x0001d400010d7983 */ /* 0x000ee20000300800 */
[----:B------:R-:W3:Y:S02]  /*28560*/  LDL.LU R14, [R1+0x1d8] ;  /* 0x0001d800010e7983 */ /* 0x000ee40000300800 */
[----:B------:R-:W3:Y:S02]  /*28570*/  LDL.LU R15, [R1+0x1dc] ;  /* 0x0001dc00010f7983 */ /* 0x000ee40000300800 */
[----:B------:R-:W-:Y:S01]  /*28580*/  STL.64 [R1+0x1320], R6 ;  /* 0x0013200601007387 */ /* 0x000fe20000100a00 */
[----:B--2---:R0:W-:Y:S04]  /*28590*/  STL.64 [R1+0x1318], R4 ;  /* 0x0013180401007387 */ /* 0x0041e80000100a00 */
[----:B0-----:R-:W2:Y:S01]  /*285a0*/  LDL.LU R4, [R1+0x170] ;  /* 0x0001700001047983 */ /* 0x001ea20000300800 */
[----:B------:R-:W2:Y:S02]  /*285b0*/  LDL.LU R5, [R1+0x174] ;  /* 0x0001740001057983 */ /* 0x000ea40000300800 */
[----:B------:R-:W2:Y:S02]  /*285c0*/  LDL.LU R6, [R1+0x178] ;  /* 0x0001780001067983 */ /* 0x000ea40000300800 */
[----:B------:R-:W2:Y:S01]  /*285d0*/  LDL.LU R7, [R1+0x17c] ;  /* 0x00017c0001077983 */ /* 0x000ea20000300800 */
[----:B------:R-:W3:Y:S01]  /*285e0*/  LDL.LU R20, [R1+0x1c0] ;  /* 0x0001c00001147983 */ /* 0x000ee20000300800 */
[----:B------:R-:W3:Y:S02]  /*285f0*/  LDL.LU R21, [R1+0x1c4] ;  /* 0x0001c40001157983 */ /* 0x000ee40000300800 */
[----:B------:R-:W3:Y:S02]  /*28600*/  LDL.LU R22, [R1+0x1c8] ;  /* 0x0001c80001167983 */ /* 0x000ee40000300800 */
[----:B------:R-:W3:Y:S01]  /*28610*/  LDL.LU R23, [R1+0x1cc] ;  /* 0x0001cc0001177983 */ /* 0x000ee20000300800 */
[----:B--2---:R-:W-:Y:S01]  /*28620*/  STL.64 [R1+0x1338], R6 ;  /* 0x0013380601007387 */ /* 0x004fe20000100a00 */
[----:B------:R0:W-:Y:S03]  /*28630*/  STL.64 [R1+0x1330], R4 ;  /* 0x0013300401007387 */ /* 0x0001e60000100a00 */
[----:B0-----:R-:W2:Y:S01]  /*28640*/  LDL.LU R4, [R1+0x180] ;  /* 0x0001800001047983 */ /* 0x001ea20000300800 */
[----:B------:R-:W2:Y:S02]  /*28650*/  LDL.LU R5, [R1+0x184] ;  /* 0x0001840001057983 */ /* 0x000ea40000300800 */
[----:B----4-:R-:W-:-:S02]  /*28660*/  IMAD.MOV.U32 R6, RZ, RZ, R11 ;  /* 0x000000ffff067224 */ /* 0x010fc400078e000b */
[----:B---3--:R-:W-:Y:S01]  /*28670*/  IMAD.MOV.U32 R7, RZ, RZ, R10 ;  /* 0x000000ffff077224 */ /* 0x008fe200078e000a */
[----:B------:R-:W3:Y:S01]  /*28680*/  LDL.LU R11, [R1+0x13b4] ;  /* 0x0013b400010b7983 */ /* 0x000ee20000300800 */
[----:B------:R-:W4:Y:S03]  /*28690*/  LDL.LU R10, [R1+0x13b0] ;  /* 0x0013b000010a7983 */ /* 0x000f260000300800 */
[----:B------:R-:W-:Y:S04]  /*286a0*/  STL.64 [R1+0x1350], R6 ;  /* 0x0013500601007387 */ /* 0x000fe80000100a00 */
[----:B--2---:R0:W-:Y:S04]  /*286b0*/  STL.64 [R1+0x1348], R4 ;  /* 0x0013480401007387 */ /* 0x0041e80000100a00 */
[----:B0-----:R-:W2:Y:S01]  /*286c0*/  LDL.LU R4, [R1+0x190] ;  /* 0x0001900001047983 */ /* 0x001ea20000300800 */
[----:B------:R-:W2:Y:S02]  /*286d0*/  LDL.LU R5, [R1+0x194] ;  /* 0x0001940001057983 */ /* 0x000ea40000300800 */
[----:B------:R-:W2:Y:S02]  /*286e0*/  LDL.LU R6, [R1+0x198] ;  /* 0x0001980001067983 */ /* 0x000ea40000300800 */
[----:B------:R-:W2:Y:S02]  /*286f0*/  LDL.LU R7, [R1+0x19c] ;  /* 0x00019c0001077983 */ /* 0x000ea40000300800 */
[----:B--2---:R4:W-:Y:S01]  /*28700*/  STL.64 [R1+0x1368], R6 ;  /* 0x0013680601007387 */ /* 0x0049e20000100a00 */
[----:B------:R0:W-:Y:S02]  /*28710*/  STL.64 [R1+0x1360], R4 ;  /* 0x0013600401007387 */ /* 0x0001e40000100a00 */
[----:B----4-:R-:W-:Y:S01]  /*28720*/  IMAD.MOV.U32 R6, RZ, RZ, R10 ;  /* 0x000000ffff067224 */ /* 0x010fe200078e000a */
[----:B0-----:R-:W2:Y:S01]  /*28730*/  LDL.LU R4, [R1+0x1a0] ;  /* 0x0001a00001047983 */ /* 0x001ea20000300800 */
[----:B------:R-:W2:Y:S02]  /*28740*/  LDL.LU R5, [R1+0x1a4] ;  /* 0x0001a40001057983 */ /* 0x000ea40000300800 */
[----:B------:R-:W4:Y:S02]  /*28750*/  LDL.LU R10, [R1+0x13ac] ;  /* 0x0013ac00010a7983 */ /* 0x000f240000300800 */
[----:B---3--:R-:W-:-:S02]  /*28760*/  IMAD.MOV.U32 R7, RZ, RZ, R11 ;  /* 0x000000ffff077224 */ /* 0x008fc400078e000b */
[----:B------:R-:W4:Y:S03]  /*28770*/  LDL.LU R11, [R1+0x13a8] ;  /* 0x0013a800010b7983 */ /* 0x000f260000300800 */
[----:B------:R-:W-:Y:S01]  /*28780*/  STL.64 [R1+0x1380], R6 ;  /* 0x0013800601007387 */ /* 0x000fe20000100a00 */
[C---:B----4-:R-:W-:Y:S01]  /*28790*/  HMMA.16816.F32.BF16 R12, R16.reuse, R10, R12 ;  /* 0x0000000a100c723c */ /* 0x050fe2000004180c */
[----:B--2---:R0:W-:Y:S04]  /*287a0*/  STL.64 [R1+0x1378], R4 ;  /* 0x0013780401007387 */ /* 0x0041e80000100a00 */
[----:B0-----:R-:W2:Y:S01]  /*287b0*/  LDL.LU R4, [R1+0x1b0] ;  /* 0x0001b00001047983 */ /* 0x001ea20000300800 */
[----:B------:R-:W2:Y:S02]  /*287c0*/  LDL.LU R5, [R1+0x1b4] ;  /* 0x0001b40001057983 */ /* 0x000ea40000300800 */
[----:B------:R-:W2:Y:S02]  /*287d0*/  LDL.LU R6, [R1+0x1b8] ;  /* 0x0001b80001067983 */ /* 0x000ea40000300800 */
[----:B------:R-:W2:Y:S11]  /*287e0*/  LDL.LU R7, [R1+0x1bc] ;  /* 0x0001bc0001077983 */ /* 0x000eb60000300800 */
[----:B------:R-:W-:Y:S02]  /*287f0*/  @!UPT UIADD3 URZ, URZ, URZ, URZ ;  /* 0x0000003f3f3ff290 */ /* 0x000fe4000fffe03f */
[----:B------:R-:W-:Y:S01]  /*28800*/  STL.64 [R1+0x1d0], R12 ;  /* 0x0001d00c01007387 */ /* 0x000fe20000100a00 */
[----:B------:R0:W-:Y:S03]  /*28810*/  STL.64 [R1+0x1d8], R14 ;  /* 0x0001d80e01007387 */ /* 0x0001e60000100a00 */
[----:B0-----:R-:W3:Y:S01]  /*28820*/  LDL.LU.64 R14, [R1+0x13a0] ;  /* 0x0013a000010e7983 */ /* 0x001ee20000300a00 */
[----:B------:R-:W4:Y:S02]  /*28830*/  LDL.LU.64 R12, [R1+0x1398] ;  /* 0x00139800010c7983 */ /* 0x000f240000300a00 */
[----:B------:R-:W-:Y:S02]  /*28840*/  IMAD.MOV.U32 R27, RZ, RZ, R8 ;  /* 0x000000ffff1b7224 */ /* 0x000fe400078e0008 */
[----:B------:R0:W-:Y:S02]  /*28850*/  STL.64 [R1+0x1248], R10 ;  /* 0x0012480a01007387 */ /* 0x0001e40000100a00 */
[----:B------:R-:W-:Y:S01]  /*28860*/  IMAD.MOV.U32 R26, RZ, RZ, R9 ;  /* 0x000000ffff1a7224 */ /* 0x000fe200078e0009 */
[----:B------:R-:W2:Y:S01]  /*28870*/  LDL.LU R8, [R1+0xe0] ;  /* 0x0000e00001087983 */ /* 0x000ea20000300800 */
[----:B------:R-:W2:Y:S03]  /*28880*/  LDL.LU R9, [R1+0xe4] ;  /* 0x0000e40001097983 */ /* 0x000ea60000300800 */
[----:B0-----:R-:W2:Y:S01]  /*28890*/  LDL.LU R10, [R1+0xe8] ;  /* 0x0000e800010a7983 */ /* 0x001ea20000300800 */
[----:B------:R-:W2:Y:S01]  /*288a0*/  LDL.LU R11, [R1+0xec] ;  /* 0x0000ec00010b7983 */ /* 0x000ea20000300800 */
[----:B---3--:R-:W-:Y:S02]  /*288b0*/  HMMA.16816.F32.BF16 R16, R16, R14, R20 ;  /* 0x0000000e1010723c */ /* 0x008fe40000041814 */
[----:B------:R-:W2:Y:S01]  /*288c0*/  LDL.LU.64 R22, [R1+0x1390] ;  /* 0x0013900001167983 */ /* 0x000ea20000300a00 */
[----:B------:R-:W2:Y:S11]  /*288d0*/  LDL.LU.64 R20, [R1+0x1388] ;  /* 0x0013880001147983 */ /* 0x000eb60000300a00 */
[----:B------:R-:W-:Y:S09]  /*288e0*/  @!UPT UIADD3 URZ, URZ, URZ, URZ ;  /* 0x0000003f3f3ff290 */ /* 0x000ff2000fffe03f */
[----:B------:R0:W-:Y:S01]  /*288f0*/  STL.64 [R1+0x1c0], R16 ;  /* 0x0001c01001007387 */ /* 0x0001e20000100a00 */
[----:B------:R-:W-:Y:S03]  /*28900*/  STL.64 [R1+0x1c8], R18 ;  /* 0x0001c81201007387 */ /* 0x000fe60000100a00 */
[----:B0-----:R-:W3:Y:S01]  /*28910*/  LDL.LU R16, [R1+0xc0] ;  /* 0x0000c00001107983 */ /* 0x001ee20000300800 */
[----:B------:R-:W3:Y:S01]  /*28920*/  LDL.LU R17, [R1+0xc4] ;  /* 0x0000c40001117983 */ /* 0x000ee20000300800 */
[C---:B--2---:R-:W-:Y:S02]  /*28930*/  HMMA.16816.F32.BF16 R24, R20.reuse, R26, R4 ;  /* 0x0000001a1418723c */ /* 0x044fe40000041804 */
[----:B------:R-:W2:Y:S01]  /*28940*/  LDL.LU.64 R6, [R1+0x1380] ;  /* 0x0013800001067983 */ /* 0x000ea20000300a00 */
[----:B------:R-:W2:Y:S11]  /*28950*/  LDL.LU.64 R4, [R1+0x1378] ;  /* 0x0013780001047983 */ /* 0x000eb60000300a00 */
[----:B------:R-:W-:Y:S09]  /*28960*/  @!UPT UIADD3 URZ, URZ, URZ, URZ ;  /* 0x0000003f3f3ff290 */ /* 0x000ff2000fffe03f */
[----:B------:R-:W-:Y:S01]  /*28970*/  STL.64 [R1+0x1b0], R24 ;  /* 0x0001b01801007387 */ /* 0x000fe20000100a00 */
        /* <DEDUP_REMOVED lines=79> */
[----:B------:R-:W3:Y:S01]  /*28e70*/  LDL.LU.64 R24, [R1+0x1260] ;  /* 0x0012600001187983 */ /* 0x000ee20000300a00 */
[C---:B--2---:R-:W-:Y:S11]  /*28e80*/  HMMA.16816.F32.BF16 R4, R20.reuse, R26, R4 ;  /* 0x0000001a1404723c */ /* 0x044ff60000041804 */
[----:B------:R-:W-:Y:S11]  /*28e90*/  @!UPT UIADD3 URZ, URZ, URZ, URZ ;  /* 0x0000003f3f3ff290 */ /* 0x000ff6000fffe03f */
[----:B------:R-:W-:Y:S01]  /*28ea0*/  @!UPT UIADD3 URZ, URZ, URZ, URZ ;  /* 0x0000003f3f3ff290 */ /* 0x000fe2000fffe03f */
[----:B------:R-:W-:Y:S01]  /*28eb0*/  STL.64 [R1+0xf0], R4 ;  /* 0x0000f00401007387 */ /* 0x000fe20000100a00 */
[----:B------:R0:W-:Y:S03]  /*28ec0*/  STL.64 [R1+0xf8], R6 ;  /* 0x0000f80601007387 */ /* 0x0001e60000100a00 */
[----:B0-----:R-:W2:Y:S01]  /*28ed0*/  LDL.LU.64 R6, [R1+0x1258] ;  /* 0x0012580001067983 */ /* 0x001ea20000300a00 */
[----:B------:R-:W3:Y:S02]  /*28ee0*/  LDL.LU.64 R4, [R1+0x1250] ;  /* 0x0012500001047983 */ /* 0x000ee40000300a00 */
[----:B----4-:R-:W-:Y:S02]  /*28ef0*/  IMAD.MOV.U32 R18, RZ, RZ, R13 ;  /* 0x000000ffff127224 */ /* 0x010fe400078e000d */
[----:B------:R-:W0:Y:S01]  /*28f00*/  S2R R13, SR_TID.X ;  /* 0x00000000000d7919 */ /* 0x000e220000002100 */
[----:B--2---:R-:W-:Y:S11]  /*28f10*/  HMMA.16816.F32.BF16 R8, R20, R6, R8 ;  /* 0x000000061408723c */ /* 0x004ff60000041808 */
[----:B------:R-:W-:Y:S11]  /*28f20*/  @!UPT UIADD3 URZ, URZ, URZ, URZ ;  /* 0x0000003f3f3ff290 */ /* 0x000ff6000fffe03f */
[----:B------:R-:W-:Y:S01]  /*28f30*/  @!UPT UIADD3 URZ, URZ, URZ, URZ ;  /* 0x0000003f3f3ff290 */ /* 0x000fe2000fffe03f */
[----:B------:R-:W-:Y:S01]  /*28f40*/  STL.64 [R1+0xe0], R8 ;  /* 0x0000e00801007387 */ /* 0x000fe20000100a00 */
[----:B------:R1:W-:Y:S03]  /*28f50*/  STL.64 [R1+0xe8], R10 ;  /* 0x0000e80a01007387 */ /* 0x0003e60000100a00 */
[----:B-1----:R-:W2:Y:S01]  /*28f60*/  LDL.LU.64 R10, [R1+0x1248] ;  /* 0x00124800010a7983 */ /* 0x002ea20000300a00 */
[----:B------:R-:W2:Y:S03]  /*28f70*/  LDL.LU R7, [R1+0xdc] ;  /* 0x0000dc0001077983 */ /* 0x000ea60000300800 */
[----:B------:R-:W1:Y:S01]  /*28f80*/  S2R R9, SR_TID.X ;  /* 0x0000000000097919 */ /* 0x000e620000002100 */
[----:B0-----:R-:W-:Y:S01]  /*28f90*/  LOP3.LUT R8, R13, 0x7, RZ, 0xc0, !PT ;  /* 0x000000070d087812 */ /* 0x001fe200078ec0ff */
[----:B---3--:R-:W-:-:S02]  /*28fa0*/  IMAD.MOV.U32 R6, RZ, RZ, R24 ;  /* 0x000000ffff067224 */ /* 0x008fc400078e0018 */
[----:B------:R-:W-:Y:S02]  /*28fb0*/  IMAD.SHL.U32 R13, R13, 0x2, RZ ;  /* 0x000000020d0d7824 */ /* 0x000fe400078e00ff */
[----:B------:R-:W-:Y:S02]  /*28fc0*/  IMAD.MOV.U32 R19, RZ, RZ, R12 ;  /* 0x000000ffff137224 */ /* 0x000fe400078e000c */
[----:B------:R-:W-:-:S05]  /*28fd0*/  IMAD.SHL.U32 R8, R8, 0x10, RZ ;  /* 0x0000001008087824 */ /* 0x000fca00078e00ff */
[----:B------:R-:W-:Y:S02]  /*28fe0*/  LOP3.LUT R13, R8, 0x30, R13, 0x78, !PT ;  /* 0x00000030080d7812 */ /* 0x000fe400078e780d */
[C---:B-1----:R-:W-:Y:S02]  /*28ff0*/  LOP3.LUT R24, R9.reuse, 0x60, RZ, 0xc0, !PT ;  /* 0x0000006009187812 */ /* 0x042fe400078ec0ff */
[----:B------:R-:W-:-:S05]  /*29000*/  LOP3.LUT R12, R9, 0x7, RZ, 0xc0, !PT ;  /* 0x00000007090c7812 */ /* 0x000fca00078ec0ff */
[----:B------:R-:W-:-:S04]  /*29010*/  IMAD R12, R12, 0x4, R24 ;  /* 0x000000040c0c7824 */ /* 0x000fc800078e0218 */
[----:B------:R-:W-:-:S05]  /*29020*/  IMAD.U32 R12, R12, 0x20, R13 ;  /* 0x000000200c0c7824 */ /* 0x000fca00078e000d */
[----:B------:R-:W-:Y:S01]  /*29030*/  LOP3.LUT R12, R12, 0x40, RZ, 0x3c, !PT ;  /* 0x000000400c0c7812 */ /* 0x000fe200078e3cff */
[C---:B--2---:R-:W-:Y:S08]  /*29040*/  HMMA.16816.F32.BF16 R8, R20.reuse, R10, R4 ;  /* 0x0000000a1408723c */ /* 0x044ff00000041804 */
[----:B------:R-:W-:Y:S01]  /*29050*/  HMMA.16816.F32.BF16 R4, R20, R14, R16 ;  /* 0x0000000e1404723c */ /* 0x000fe20000041810 */
[----:B------:R-:W0:Y:S04]  /*29060*/  LDSM.16.M88.4 R20, [R12] ;  /* 0x000000000c14783b */ /* 0x000e280000000200 */
[----:B------:R-:W-:Y:S02]  /*29070*/  LDSM.16.MT88.4 R16, [R25+0x10800] ;  /* 0x010800001910783b */ /* 0x000fe40000004200 */
[----:B------:R-:W-:Y:S08]  /*29080*/  LDSM.16.M88.4 R24, [R12+0xc000] ;  /* 0x00c000000c18783b */ /* 0x000ff00000000200 */
[----:B------:R-:W-:Y:S01]  /*29090*/  STL.64 [R1+0xd0], R8 ;  /* 0x0000d00801007387 */ /* 0x000fe20000100a00 */
[----:B------:R-:W-:Y:S02]  /*290a0*/  STL.64 [R1+0xd8], R10 ;  /* 0x0000d80a01007387 */ /* 0x000fe40000100a00 */
[----:B------:R-:W1:Y:S05]  /*290b0*/  LDSM.16.M88.4 R8, [R12+0x1000] ;  /* 0x001000000c08783b */ /* 0x000e6a0000000200 */
[----:B------:R-:W-:Y:S01]  /*290c0*/  STL.64 [R1+0xc0], R4 ;  /* 0x0000c00401007387 */ /* 0x000fe20000100a00 */
[----:B------:R-:W-:Y:S02]  /*290d0*/  STL.64 [R1+0xc8], R6 ;  /* 0x0000c80601007387 */ /* 0x000fe40000100a00 */
[----:B------:R-:W2:Y:S02]  /*290e0*/  LDSM.16.M88.4 R4, [R12+0x2000] ;  /* 0x002000000c04783b */ /* 0x000ea40000000200 */
[----:B0-----:R-:W-:Y:S02]  /*290f0*/  STL.64 [R1+0xb0], R20 ;  /* 0x0000b01401007387 */ /* 0x001fe40000100a00 */
[----:B------:R-:W-:Y:S02]  /*29100*/  STL.64 [R1+0xb8], R22 ;  /* 0x0000b81601007387 */ /* 0x000fe40000100a00 */
[----:B------:R-:W0:Y:S01]  /*29110*/  LDSM.16.M88.4 R20, [R12+0x3000] ;  /* 0x003000000c14783b */ /* 0x000e220000000200 */
[----:B-1----:R-:W-:Y:S03]  /*29120*/  STL.64 [R1+0xa0], R8 ;  /* 0x0000a00801007387 */ /* 0x002fe60000100a00 */
[----:B------:R-:W-:Y:S02]  /*29130*/  STL.64 [R1+0xa8], R10 ;  /* 0x0000a80a01007387 */ /* 0x000fe40000100a00 */
[----:B------:R-:W1:Y:S04]  /*29140*/  LDSM.16.M88.4 R8, [R12+0x4000] ;  /* 0x004000000c08783b */ /* 0x000e680000000200 */
[----:B--2---:R-:W-:Y:S01]  /*29150*/  STL.64 [R1+0x90], R4 ;  /* 0x0000900401007387 */ /* 0x004fe20000100a00 */
        /* <DEDUP_REMOVED lines=22> */
[----:B-1----:R-:W-:Y:S01]  /*292c0*/  STL.64 [R1+0x10], R8 ;  /* 0x0000100801007387 */ /* 0x002fe20000100a00 */
[----:B------:R-:W-:Y:S02]  /*292d0*/  STL.64 [R1+0x18], R10 ;  /* 0x0000180a01007387 */ /* 0x000fe40000100a00 */
[----:B------:R-:W-:Y:S02]  /*292e0*/  STL [R1+0xf3c], R26 ;  /* 0x000f3c1a01007387 */ /* 0x000fe40000100800 */
[----:B--2---:R-:W-:Y:S01]  /*292f0*/  STL.64 [R1], R4 ;  /* 0x0000000401007387 */ /* 0x004fe20000100a00 */
[----:B------:R-:W-:Y:S02]  /*29300*/  STL.64 [R1+0x8], R6 ;  /* 0x0000080601007387 */ /* 0x000fe40000100a00 */
[----:B------:R-:W0:Y:S02]  /*29310*/  LDSM.16.M88.4 R4, [R12+0xd000] ;  /* 0x00d000000c04783b */ /* 0x000e240000000200 */
[----:B------:R-:W1:Y:S02]  /*29320*/  LDSM.16.M88.4 R8, [R12+0xe000] ;  /* 0x00e000000c08783b */ /* 0x000e640000000200 */
[----:B------:R-:W-:Y:S02]  /*29330*/  STL [R1+0xf38], R27 ;  /* 0x000f381b01007387 */ /* 0x000fe40000100800 */
[----:B------:R-:W-:Y:S02]  /*29340*/  STL.64 [R1+0x1198], R24 ;  /* 0x0011981801007387 */ /* 0x000fe40000100a00 */
[----:B------:R-:W2:Y:S01]  /*29350*/  LDSM.16.M88.4 R12, [R12+0xf000] ;  /* 0x00f000000c0c783b */ /* 0x000ea20000000200 */
[----:B0-----:R-:W-:Y:S03]  /*29360*/  STL [R1+0xef4], R6 ;  /* 0x000ef40601007387 */ /* 0x001fe60000100800 */
[----:B------:R-:W-:Y:S02]  /*29370*/  STL [R1+0xef0], R7 ;  /* 0x000ef00701007387 */ /* 0x000fe40000100800 */
[----:B------:R0:W-:Y:S02]  /*29380*/  STL.64 [R1+0x1238], R4 ;  /* 0x0012380401007387 */ /* 0x0001e40000100a00 */
[----:B0-----:R-:W3:Y:S01]  /*29390*/  LDL.LU.64 R4, [R1+0xb0] ;  /* 0x0000b00001047983 */ /* 0x001ee20000300a00 */
[----:B-1----:R-:W-:Y:S02]  /*293a0*/  STL [R1+0xee8], R10 ;  /* 0x000ee80a01007387 */ /* 0x002fe40000100800 */
[----:B------:R-:W-:Y:S02]  /*293b0*/  STL [R1+0xee4], R11 ;  /* 0x000ee40b01007387 */ /* 0x000fe40000100800 */
[----:B------:R0:W-:Y:S02]  /*293c0*/  STL.64 [R1+0x1218], R8 ;  /* 0x0012180801007387 */ /* 0x0001e40000100a00 */
[----:B0-----:R-:W4:Y:S04]  /*293d0*/  LDL.LU.64 R8, [R1+0x80] ;  /* 0x0000800001087983 */ /* 0x001f280000300a00 */
[----:B----4-:R0:W-:Y:S04]  /*293e0*/  STL.64 [R1+0x1220], R8 ;  /* 0x0012200801007387 */ /* 0x0101e80000100a00 */
[----:B0-----:R-:W4:Y:S01]  /*293f0*/  LDL.LU.64 R8, [R1+0x90] ;  /* 0x0000900001087983 */ /* 0x001f220000300a00 */
[----:B------:R-:W-:-:S03]  /*29400*/  IMAD.MOV.U32 R11, RZ, RZ, R2 ;  /* 0x000000ffff0b7224 */ /* 0x000fc600078e0002 */
[----:B----4-:R0:W-:Y:S04]  /*29410*/  STL.64 [R1+0x1228], R8 ;  /* 0x0012280801007387 */ /* 0x0101e80000100a00 */
[----:B0-----:R-:W4:Y:S01]  /*29420*/  LDL.LU R8, [R1+0x2a0] ;  /* 0x0002a00001087983 */ /* 0x001f220000300800 */
[----:B------:R-:W4:Y:S02]  /*29430*/  LDL.LU R9, [R1+0x2a4] ;  /* 0x0002a40001097983 */ /* 0x000f240000300800 */
[----:B------:R-:W4:Y:S02]  /*29440*/  LDL.LU R10, [R1+0x2a8] ;  /* 0x0002a800010a7983 */ /* 0x000f240000300800 */
[----:B------:R-:W2:Y:S01]  /*29450*/  LDL.LU R2, [R1+0x1240] ;  /* 0x0012400001027983 */ /* 0x000ea20000300800 */
[----:B------:R-:W3:Y:S04]  /*29460*/  LDL.LU.64 R24, [R1+0x70] ;  /* 0x0000700001187983 */ /* 0x000ee80000300a00 */
[----:B--2---:R-:W0:Y:S04]  /*29470*/  LDSM.16.MT88.4 R20, [R2+0x10800] ;  /* 0x010800000214783b */ /* 0x004e280000004200 */
[----:B---3--:R1:W-:Y:S04]  /*29480*/  STL.64 [R1+0x1230], R24 ;  /* 0x0012301801007387 */ /* 0x0083e80000100a00 */
[----:B-1----:R-:W4:Y:S01]  /*29490*/  LDL.LU.64 R24, [R1+0xa0] ;  /* 0x0000a00001187983 */ /* 0x002f220000300a00 */
[----:B------:R1:W-:Y:S02]  /*294a0*/  STL [R1+0x112c], R12 ;  /* 0x00112c0c01007387 */ /* 0x0003e40000100800 */
[----:B------:R2:W-:Y:S02]  /*294b0*/  STL [R1+0x1128], R13 ;  /* 0x0011280d01007387 */ /* 0x0005e40000100800 */
[----:B------:R3:W-:Y:S01]  /*294c0*/  STL [R1+0xedc], R14 ;  /* 0x000edc0e01007387 */ /* 0x0007e20000100800 */
[----:B------:R3:W-:Y:S04]  /*294d0*/  STL [R1+0xed8], R15 ;  /* 0x000ed80f01007387 */ /* 0x0007e80000100800 */
[----:B-1----:R-:W4:Y:S01]  /*294e0*/  LDL.LU R12, [R1+0x2b0] ;  /* 0x0002b000010c7983 */ /* 0x002f220000300800 */
[----:B--2---:R-:W4:Y:S02]  /*294f0*/  LDL.LU R13, [R1+0x2b4] ;  /* 0x0002b400010d7983 */ /* 0x004f240000300800 */
[----:B---3--:R-:W4:Y:S02]  /*29500*/  LDL.LU R14, [R1+0x2b8] ;  /* 0x0002b800010e7983 */ /* 0x008f240000300800 */
[----:B------:R-:W-:Y:S01]  /*29510*/  IMAD.MOV.U32 R15, RZ, RZ, R0 ;  /* 0x000000ffff0f7224 */ /* 0x000fe200078e0000 */
[----:B------:R-:W-:Y:S04]  /*29520*/  STL [R1+0x1130], R2 ;  /* 0x0011300201007387 */ /* 0x000fe80000100800 */
[----:B0-----:R-:W-:Y:S01]  /*29530*/  STL.64 [R1+0x1120], R22 ;  /* 0x0011201601007387 */ /* 0x001fe20000100a00 */
[----:B------:R4:W-:Y:S02]  /*29540*/  STL.64 [R1+0x1118], R20 ;  /* 0x0011181401007387 */ /* 0x0009e40000100a00 */
[----:B----4-:R-:W-:Y:S07]  /*29550*/  HMMA.16816.F32.BF16 R20, R16, R4, R12 ;  /* 0x000000041014723c */ /* 0x010fee000004180c */
[----:B------:R-:W-:-:S02]  /*29560*/  IMAD.MOV.U32 R15, RZ, RZ, R4 ;  /* 0x000000ffff0f7224 */ /* 0x000fc400078e0004 */
[----:B------:R-:W-:Y:S02]  /*29570*/  IMAD.MOV.U32 R14, RZ, RZ, R5 ;  /* 0x000000ffff0e7224 */ /* 0x000fe400078e0005 */
[----:B------:R-:W2:Y:S01]  /*29580*/  LDL.LU.64 R4, [R1+0x1238] ;  /* 0x0012380001047983 */ /* 0x000ea20000300a00 */
[----:B------:R-:W-:Y:S11]  /*29590*/  HMMA.16816.F32.BF16 R8, R16, R24, R8 ;  /* 0x000000181008723c */ /* 0x000ff60000041808 */
[----:B------:R-:W-:Y:S01]  /*295a0*/  @!UPT UIADD3 URZ, URZ, URZ, URZ ;  /* 0x0000003f3f3ff290 */ /* 0x000fe2000fffe03f */
[----:B------:R-:W-:Y:S02]  /*295b0*/  IMAD.MOV.U32 R7, RZ, RZ, R21 ;  /* 0x000000ffff077224 */ /* 0x000fe400078e0015 */
[----:B------:R-:W-:Y:S01]  /*295c0*/  IMAD.MOV.U32 R6, RZ, RZ, R22 ;  /* 0x000000ffff067224 */ /* 0x000fe200078e0016 */
[----:B------:R0:W-:Y:S01]  /*295d0*/  STL [R1+0x2b0], R20 ;  /* 0x0002b01401007387 */ /* 0x0001e20000100800 */
[----:B------:R-:W-:-:S03]  /*295e0*/  IMAD.MOV.U32 R0, RZ, RZ, R23 ;  /* 0x000000ffff007224 */ /* 0x000fc600078e0017 */
[----:B------:R-:W-:Y:S01]  /*295f0*/  STL.64 [R1+0x1180], R6 ;  /* 0x0011800601007387 */ /* 0x000fe20000100a00 */
[----:B------:R-:W-:Y:S02]  /*29600*/  IMAD.MOV.U32 R21, RZ, RZ, R24 ;  /* 0x000000ffff157224 */ /* 0x000fe400078e0018 */
[----:B0-----:R-:W-:Y:S01]  /*29610*/  IMAD.MOV.U32 R20, RZ, RZ, R25 ;  /* 0x000000ffff147224 */ /* 0x001fe200078e0019 */
[----:B--2---:R0:W-:Y:S04]  /*29620*/  STL.64 [R1+0x1178], R4 ;  /* 0x0011780401007387 */ /* 0x0041e80000100a00 */
[----:B0-----:R-:W2:Y:S01]  /*29630*/  LDL.LU R4, [R1+0x270] ;  /* 0x0002700001047983 */ /* 0x001ea20000300800 */
[----:B------:R-:W2:Y:S02]  /*29640*/  LDL.LU R5, [R1+0x274] ;  /* 0x0002740001057983 */ /* 0x000ea40000300800 */
[----:B------:R-:W2:Y:S02]  /*29650*/  LDL.LU R6, [R1+0x278] ;  /* 0x0002780001067983 */ /* 0x000ea40000300800 */
[----:B------:R-:W2:Y:S01]  /*29660*/  LDL.LU R7, [R1+0x27c] ;  /* 0x00027c0001077983 */ /* 0x000ea20000300800 */
[----:B------:R-:W-:Y:S01]  /*29670*/  STL [R1+0x113c], R0 ;  /* 0x00113c0001007387 */ /* 0x000fe20000100800 */
[----:B------:R0:W-:Y:S02]  /*29680*/  STL [R1+0x1138], R14 ;  /* 0x0011380e01007387 */ /* 0x0001e40000100800 */
[----:B------:R1:W-:Y:S02]  /*29690*/  STL [R1+0x1134], R15 ;  /* 0x0011340f01007387 */ /* 0x0003e40000100800 */
[----:B------:R-:W3:Y:S01]  /*296a0*/  LDL.LU R12, [R1+0x280] ;  /* 0x00028000010c7983 */ /* 0x000ee20000300800 */
[----:B------:R-:W3:Y:S04]  /*296b0*/  LDL.LU R13, [R1+0x284] ;  /* 0x00028400010d7983 */ /* 0x000ee80000300800 */
[----:B0-----:R-:W3:Y:S01]  /*296c0*/  LDL.LU R14, [R1+0x288] ;  /* 0x00028800010e7983 */ /* 0x001ee20000300800 */
[----:B-1----:R-:W-:-:S02]  /*296d0*/  IMAD.MOV.U32 R15, RZ, RZ, R3 ;  /* 0x000000ffff0f7224 */ /* 0x002fc400078e0003 */
[----:B------:R-:W-:Y:S02]  /*296e0*/  IMAD.MOV.U32 R3, RZ, RZ, R11 ;  /* 0x000000ffff037224 */ /* 0x000fe400078e000b */
[----:B------:R-:W2:Y:S01]  /*296f0*/  LDL.LU.64 R24, [R1+0x1230] ;  /* 0x0012300001187983 */ /* 0x000ea20000300a00 */
[----:B------:R0:W-:Y:S01]  /*29700*/  STL.64 [R1+0x2a0], R8 ;  /* 0x0002a00801007387 */ /* 0x0001e20000100a00 */
[----:B------:R-:W-:Y:S03]  /*29710*/  STL [R1+0x2a8], R10 ;  /* 0x0002a80a01007387 */ /* 0x000fe60000100800 */
[----:B0-----:R-:W4:Y:S01]  /*29720*/  LDL.LU.64 R8, [R1+0x1228] ;  /* 0x0012280001087983 */ /* 0x001f220000300a00 */
[----:B------:R-:W-:Y:S02]  /*29730*/  STL [R1+0x1148], R3 ;  /* 0x0011480301007387 */ /* 0x000fe40000100800 */
[----:B------:R0:W-:Y:S02]  /*29740*/  STL [R1+0x1144], R20 ;  /* 0x0011441401007387 */ /* 0x0001e40000100800 */
[----:B------:R1:W-:Y:S01]  /*29750*/  STL [R1+0x1140], R21 ;  /* 0x0011401501007387 */ /* 0x0003e20000100800 */
[----:B0-----:R-:W4:Y:S01]  /*29760*/  LDL.LU R20, [R1+0x290] ;  /* 0x0002900001147983 */ /* 0x001f220000300800 */
[----:B-1----:R-:W4:Y:S02]  /*29770*/  LDL.LU R21, [R1+0x294] ;  /* 0x0002940001157983 */ /* 0x002f240000300800 */
[----:B------:R-:W4:Y:S02]  /*29780*/  LDL.LU R22, [R1+0x298] ;  /* 0x0002980001167983 */ /* 0x000f240000300800 */
[----:B------:R-:W4:Y:S02]  /*29790*/  LDL.LU R23, [R1+0x29c] ;  /* 0x00029c0001177983 */ /* 0x000f240000300800 */
[C---:B----4-:R-:W-:Y:S11]  /*297a0*/  HMMA.16816.F32.BF16 R20, R16.reuse, R8, R20 ;  /* 0x000000081014723c */ /* 0x050ff60000041814 */
[----:B------:R-:W-:Y:S11]  /*297b0*/  @!UPT UIADD3 URZ, URZ, URZ, URZ ;  /* 0x0000003f3f3ff290 */ /* 0x000ff6000fffe03f */
[----:B------:R-:W-:Y:S01]  /*297c0*/  @!UPT UIADD3 URZ, URZ, URZ, URZ ;  /* 0x0000003f3f3ff290 */ /* 0x000fe2000fffe03f */
[----:B------:R-:W-:Y:S01]  /*297d0*/  STL.64 [R1+0x290], R20 ;  /* 0x0002901401007387 */ /* 0x000fe20000100a00 */
[----:B------:R0:W-:Y:S02]  /*297e0*/  STL.64 [R1+0x298], R22 ;  /* 0x0002981601007387 */ /* 0x0001e40000100a00 */
[----:B0-----:R-:W-:Y:S02]  /*297f0*/  IMAD.MOV.U32 R23, RZ, RZ, R8 ;  /* 0x000000ffff177224 */ /* 0x001fe400078e0008 */
[----:B------:R-:W-:Y:S02]  /*29800*/  IMAD.MOV.U32 R22, RZ, RZ, R9 ;  /* 0x000000ffff167224 */ /* 0x000fe400078e0009 */
[----:B------:R-:W3:Y:S03]  /*29810*/  LDL.LU.64 R8, [R1+0x1220] ;  /* 0x0012200001087983 */ /* 0x000ee60000300a00 */
[----:B------:R-:W-:Y:S02]  /*29820*/  STL [R1+0x1150], R22 ;  /* 0x0011501601007387 */ /* 0x000fe40000100800 */
[----:B------:R3:W-:Y:S01]  /*29830*/  STL [R1+0x114c], R23 ;  /* 0x00114c1701007387 */ /* 0x0007e20000100800 */
[C---:B--2---:R-:W-:Y:S08]  /*29840*/  HMMA.16816.F32.BF16 R4, R16.reuse, R24, R4 ;  /* 0x000000181004723c */ /* 0x044ff00000041804 */
[----:B---3--:R-:W-:Y:S07]  /*29850*/  HMMA.16816.F32.BF16 R20, R16, R8, R12 ;  /* 0x000000081014723c */ /* 0x008fee000004180c */
[----:B------:R-:W-:-:S02]  /*29860*/  IMAD.MOV.U32 R12, RZ, RZ, R8 ;  /* 0x000000ffff0c7224 */ /* 0x000fc400078e0008 */
[----:B------:R-:W-:Y:S02]  /*29870*/  IMAD.MOV.U32 R13, RZ, RZ, R9 ;  /* 0x000000ffff0d7224 */ /* 0x000fe400078e0009 */
[----:B------:R-:W2:Y:S11]  /*29880*/  LDL.LU.64 R8, [R1+0x1218] ;  /* 0x0012180001087983 */ /* 0x000eb60000300a00 */
[----:B------:R-:W-:Y:S02]  /*29890*/  @!UPT UIADD3 URZ, URZ, URZ, URZ ;  /* 0x0000003f3f3ff290 */ /* 0x000fe4000fffe03f */
[----:B------:R-:W-:Y:S01]  /*298a0*/  IMAD.MOV.U32 R11, RZ, RZ, R23 ;  /* 0x000000ffff0b7224 */ /* 0x000fe200078e0017 */
[----:B------:R-:W-:Y:S01]  /*298b0*/  STL.64 [R1+0x280], R20 ;  /* 0x0002801401007387 */ /* 0x000fe20000100a00 */
[----:B------:R-:W-:Y:S03]  /*298c0*/  STL [R1+0x288], R22 ;  /* 0x0002881601007387 */ /* 0x000fe60000100800 */
[----:B------:R-:W-:Y:S01]  /*298d0*/  STL [R1+0x115c], R11 ;  /* 0x00115c0b01007387 */ /* 0x000fe20000100800 */
[----:B------:R-:W-:Y:S02]  /*298e0*/  IMAD.MOV.U32 R15, RZ, RZ, R24 ;  /* 0x000000ffff0f7224 */ /* 0x000fe400078e0018 */
[----:B------:R-:W-:Y:S01]  /*298f0*/  IMAD.MOV.U32 R2, RZ, RZ, R25 ;  /* 0x000000ffff027224 */ /* 0x000fe200078e0019 */
[----:B--2---:R-:W-:Y:S01]  /*29900*/  STL.64 [R1+0x11c0], R8 ;  /* 0x0011c00801007387 */ /* 0x004fe20000100a00 */
[----:B------:R-:W-:Y:S02]  /*29910*/  STL [R1+0x1158], R13 ;  /* 0x0011580d01007387 */ /* 0x000fe40000100800 */
[----:B------:R-:W-:Y:S02]  /*29920*/  STL [R1+0x1154], R12 ;  /* 0x0011540c01007387 */ /* 0x000fe40000100800 */
[----:B------:R0:W-:Y:S01]  /*29930*/  STL.64 [R1+0x270], R4 ;  /* 0x0002700401007387 */ /* 0x0001e20000100a00 */
[----:B------:R1:W-:Y:S04]  /*29940*/  STL.64 [R1+0x278], R6 ;  /* 0x0002780601007387 */ /* 0x0003e80000100a00 */
[----:B0-----:R-:W2:Y:S01]  /*29950*/  LDL.LU R4, [R1+0x1f0] ;  /* 0x0001f00001047983 */ /* 0x001ea20000300800 */
[----:B------:R-:W2:Y:S02]  /*29960*/  LDL.LU R5, [R1+0x1f4] ;  /* 0x0001f40001057983 */ /* 0x000ea40000300800 */
[----:B-1----:R-:W-:-:S02]  /*29970*/  IMAD.MOV.U32 R6, RZ, RZ, R28 ;  /* 0x000000ffff067224 */ /* 0x002fc400078e001c */
[----:B------:R-:W-:Y:S01]  /*29980*/  IMAD.MOV.U32 R7, RZ, RZ, R29 ;  /* 0x000000ffff077224 */ /* 0x000fe200078e001d */
[----:B------:R-:W3:Y:S01]  /*29990*/  LDL.LU R28, [R1+0x1214] ;  /* 0x00121400011c7983 */ /* 0x000ee20000300800 */
        /* <DEDUP_REMOVED lines=12> */
[----:B------:R-:W2:Y:S03]  /*29a60*/  LDL.LU R23, [R1+0x25c] ;  /* 0x00025c0001177983 */ /* 0x000ea60000300800 */
[----:B--2---:R-:W-:Y:S01]  /*29a70*/  STL.64 [R1+0x1208], R22 ;  /* 0x0012081601007387 */ /* 0x004fe20000100a00 */
[----:B------:R0:W-:Y:S03]  /*29a80*/  STL.64 [R1+0x1200], R20 ;  /* 0x0012001401007387 */ /* 0x0001e60000100a00 */
[----:B0-----:R-:W2:Y:S01]  /*29a90*/  LDL.LU R20, [R1+0x260] ;  /* 0x0002600001147983 */ /* 0x001ea20000300800 */
[----:B------:R-:W2:Y:S02]  /*29aa0*/  LDL.LU R21, [R1+0x264] ;  /* 0x0002640001157983 */ /* 0x000ea40000300800 */
[----:B------:R-:W2:Y:S02]  /*29ab0*/  LDL.LU R22, [R1+0x268] ;  /* 0x0002680001167983 */ /* 0x000ea40000300800 */
[----:B------:R-:W2:Y:S01]  /*29ac0*/  LDL.LU R23, [R1+0x26c] ;  /* 0x00026c0001177983 */ /* 0x000ea20000300800 */
[----:B------:R-:W-:Y:S01]  /*29ad0*/  STL.64 [R1+0x11d0], R10 ;  /* 0x0011d00a01007387 */ /* 0x000fe20000100a00 */
[----:B------:R0:W-:Y:S03]  /*29ae0*/  STL.64 [R1+0x11c8], R8 ;  /* 0x0011c80801007387 */ /* 0x0001e60000100a00 */
[----:B0-----:R-:W2:Y:S04]  /*29af0*/  LDL.LU.64 R8, [R1+0x30] ;  /* 0x0000300001087983 */ /* 0x001ea80000300a00 */
[----:B--2---:R0:W-:Y:S04]  /*29b00*/  STL.64 [R1+0x11e0], R8 ;  /* 0x0011e00801007387 */ /* 0x0041e80000100a00 */
[----:B0-----:R-:W2:Y:S04]  /*29b10*/  LDL.LU.64 R8, [R1+0x40] ;  /* 0x0000400001087983 */ /* 0x001ea80000300a00 */
[----:B--2---:R0:W-:Y:S04]  /*29b20*/  STL.64 [R1+0x11f8], R8 ;  /* 0x0011f80801007387 */ /* 0x0041e80000100a00 */
[----:B0-----:R-:W2:Y:S01]  /*29b30*/  LDL.LU.64 R8, [R1+0x50] ;  /* 0x0000500001087983 */ /* 0x001ea20000300a00 */
[----:B------:R-:W-:Y:S02]  /*29b40*/  STL.64 [R1+0x11a8], R26 ;  /* 0x0011a81a01007387 */ /* 0x000fe40000100a00 */
[----:B------:R0:W-:Y:S02]  /*29b50*/  STL.64 [R1+0x11a0], R24 ;  /* 0x0011a01801007387 */ /* 0x0001e40000100a00 */
[----:B0-----:R-:W2:Y:S04]  /*29b60*/  LDL.LU.64 R24, [R1+0x10] ;  /* 0x0000100001187983 */ /* 0x001ea80000300a00 */
[----:B--2---:R0:W-:Y:S04]  /*29b70*/  STL.64 [R1+0x11b8], R24 ;  /* 0x0011b81801007387 */ /* 0x0041e80000100a00 */
[----:B0-----:R-:W2:Y:S04]  /*29b80*/  LDL.LU.64 R24, [R1+0x20] ;  /* 0x0000200001187983 */ /* 0x001ea80000300a00 */
[----:B--2---:R0:W-:Y:S04]  /*29b90*/  STL.64 [R1+0x11d8], R24 ;  /* 0x0011d81801007387 */ /* 0x0041e80000100a00 */
[----:B0-----:R-:W2:Y:S01]  /*29ba0*/  LDL.LU R24, [R1+0x230] ;  /* 0x0002300001187983 */ /* 0x001ea20000300800 */
[----:B------:R-:W2:Y:S02]  /*29bb0*/  LDL.LU R25, [R1+0x234] ;  /* 0x0002340001197983 */ /* 0x000ea40000300800 */
[----:B------:R-:W2:Y:S02]  /*29bc0*/  LDL.LU R26, [R1+0x238] ;  /* 0x00023800011a7983 */ /* 0x000ea40000300800 */
[----:B------:R-:W2:Y:S02]  /*29bd0*/  LDL.LU R27, [R1+0x23c] ;  /* 0x00023c00011b7983 */ /* 0x000ea40000300800 */
        /* <DEDUP_REMOVED lines=8> */
[----:B0-----:R-:W2:Y:S04]  /*29c60*/  LDL.LU.64 R4, [R1] ;  /* 0x0000000001047983 */ /* 0x001ea80000300a00 */
[----:B--2---:R0:W-:Y:S04]  /*29c70*/  STL.64 [R1+0x11b0], R4 ;  /* 0x0011b00401007387 */ /* 0x0041e80000100a00 */
[----:B0-----:R-:W2:Y:S01]  /*29c80*/  LDL.LU R4, [R1+0x210] ;  /* 0x0002100001047983 */ /* 0x001ea20000300800 */
[----:B------:R-:W2:Y:S02]  /*29c90*/  LDL.LU R5, [R1+0x214] ;  /* 0x0002140001057983 */ /* 0x000ea40000300800 */
[----:B------:R-:W-:Y:S02]  /*29ca0*/  STL [R1+0x1164], R2 ;  /* 0x0011640201007387 */ /* 0x000fe40000100800 */
[----:B------:R-:W-:Y:S01]  /*29cb0*/  STL [R1+0x1160], R15 ;  /* 0x0011600f01007387 */ /* 0x000fe20000100800 */
[----:B------:R-:W2:Y:S01]  /*29cc0*/  LDL.LU.64 R12, [R1+0x60] ;  /* 0x00006000010c7983 */ /* 0x000ea20000300a00 */
[----:B----4-:R-:W-:-:S02]  /*29cd0*/  IMAD.MOV.U32 R6, RZ, RZ, R29 ;  /* 0x000000ffff067224 */ /* 0x010fc400078e001d */
[----:B---3--:R-:W-:Y:S01]  /*29ce0*/  IMAD.MOV.U32 R7, RZ, RZ, R28 ;  /* 0x000000ffff077224 */ /* 0x008fe200078e001c */
[C---:B--2---:R-:W-:Y:S11]  /*29cf0*/  HMMA.16816.F32.BF16 R20, R16.reuse, R12, R20 ;  /* 0x0000000c1014723c */ /* 0x044ff60000041814 */
[----:B------:R-:W-:Y:S11]  /*29d00*/  @!UPT UIADD3 URZ, URZ, URZ, URZ ;  /* 0x0000003f3f3ff290 */ /* 0x000ff6000fffe03f */
[----:B------:R-:W-:Y:S01]  /*29d10*/  @!UPT UIADD3 URZ, URZ, URZ, URZ ;  /* 0x0000003f3f3ff290 */ /* 0x000fe2000fffe03f */
[----:B------:R0:W-:Y:S01]  /*29d20*/  STL.64 [R1+0x260], R20 ;  /* 0x0002601401007387 */ /* 0x0001e20000100a00 */
[----:B------:R-:W-:Y:S02]  /*29d30*/  IMAD.MOV.U32 R29, RZ, RZ, R22 ;  /* 0x000000ffff1d7224 */ /* 0x000fe400078e0016 */
[----:B------:R-:W-:Y:S02]  /*29d40*/  IMAD.MOV.U32 R28, RZ, RZ, R23 ;  /* 0x000000ffff1c7224 */ /* 0x000fe400078e0017 */
[----:B------:R-:W2:Y:S04]  /*29d50*/  LDL.LU.64 R22, [R1+0x1208] ;  /* 0x0012080001167983 */ /* 0x000ea80000300a00 */
[----:B0-----:R-:W2:Y:S02]  /*29d60*/  LDL.LU.64 R20, [R1+0x1200] ;  /* 0x0012000001147983 */ /* 0x001ea40000300a00 */
[C---:B--2---:R-:W-:Y:S11]  /*29d70*/  HMMA.16816.F32.BF16 R20, R16.reuse, R8, R20 ;  /* 0x000000081014723c */ /* 0x044ff60000041814 */
[----:B------:R-:W-:Y:S11]  /*29d80*/  @!UPT UIADD3 URZ, URZ, URZ, URZ ;  /* 0x0000003f3f3ff290 */ /* 0x000ff6000fffe03f */
[----:B------:R-:W-:Y:S01]  /*29d90*/  @!UPT UIADD3 URZ, URZ, URZ, URZ ;  /* 0x0000003f3f3ff290 */ /* 0x000fe2000fffe03f */
[----:B------:R0:W-:Y:S01]  /*29da0*/  STL.64 [R1+0x250], R20 ;  /* 0x0002501401007387 */ /* 0x0001e20000100a00 */
[----:B------:R1:W-:Y:S02]  /*29db0*/  STL.64 [R1+0x258], R22 ;  /* 0x0002581601007387 */ /* 0x0003e40000100a00 */
[----:B0-----:R-:W-:Y:S02]  /*29dc0*/  IMAD.MOV.U32 R20, RZ, RZ, R8 ;  /* 0x000000ffff147224 */ /* 0x001fe400078e0008 */
[----:B------:R-:W-:Y:S02]  /*29dd0*/  IMAD.MOV.U32 R21, RZ, RZ, R9 ;  /* 0x000000ffff157224 */ /* 0x000fe400078e0009 */
[----:B------:R-:W2:Y:S02]  /*29de0*/  LDL.LU.64 R8, [R1+0x11f8] ;  /* 0x0011f80001087983 */ /* 0x000ea40000300a00 */
[----:B--2---:R-:W-:Y:S01]  /*29df0*/  HMMA.16816.F32.BF16 R24, R16, R8, R24 ;  /* 0x000000081018723c */ /* 0x004fe20000041818 */
[----:B-1----:R-:W-:-:S02]  /*29e00*/  IMAD.MOV.U32 R23, RZ, RZ, R8 ;  /* 0x000000ffff177224 */ /* 0x002fc400078e0008 */
[----:B------:R-:W-:Y:S11]  /*29e10*/  IMAD.MOV.U32 R3, RZ, RZ, R9 ;  /* 0x000000ffff037224 */ /* 0x000ff600078e0009 */
[----:B------:R-:W-:Y:S09]  /*29e20*/  @!UPT UIADD3 URZ, URZ, URZ, URZ ;  /* 0x0000003f3f3ff290 */ /* 0x000ff2000fffe03f */
[----:B------:R-:W-:Y:S01]  /*29e30*/  STL.64 [R1+0x240], R24 ;  /* 0x0002401801007387 */ /* 0x000fe20000100a00 */
[----:B------:R0:W-:Y:S03]  /*29e40*/  STL.64 [R1+0x248], R26 ;  /* 0x0002481a01007387 */ /* 0x0001e60000100a00 */
[----:B0-----:R-:W2:Y:S01]  /*29e50*/  LDL.LU.64 R26, [R1+0x11f0] ;  /* 0x0011f000011a7983 */ /* 0x001ea20000300a00 */
[----:B------:R-:W2:Y:S02]  /*29e60*/  LDL.LU.64 R24, [R1+0x11e8] ;  /* 0x0011e80001187983 */ /* 0x000ea40000300a00 */
[----:B------:R-:W2:Y:S02]  /*29e70*/  LDL.LU.64 R8, [R1+0x11e0] ;  /* 0x0011e00001087983 */ /* 0x000ea40000300a00 */
[----:B------:R-:W-:Y:S01]  /*29e80*/  IMAD.MOV.U32 R0, RZ, RZ, R12 ;  /* 0x000000ffff007224 */ /* 0x000fe200078e000c */
[----:B--2---:R-:W-:Y:S01]  /*29e90*/  HMMA.16816.F32.BF16 R24, R16, R8, R24 ;  /* 0x000000081018723c */ /* 0x004fe20000041818 */
[----:B------:R-:W-:-:S02]  /*29ea0*/  IMAD.MOV.U32 R12, RZ, RZ, R8 ;  /* 0x000000ffff0c7224 */ /* 0x000fc400078e0008 */
[----:B------:R-:W-:Y:S11]  /*29eb0*/  IMAD.MOV.U32 R22, RZ, RZ, R9 ;  /* 0x000000ffff167224 */ /* 0x000ff600078e0009 */
[----:B------:R-:W-:Y:S09]  /*29ec0*/  @!UPT UIADD3 URZ, URZ, URZ, URZ ;  /* 0x0000003f3f3ff290 */ /* 0x000ff2000fffe03f */
[----:B------:R0:W-:Y:S01]  /*29ed0*/  STL.64 [R1+0x230], R24 ;  /* 0x0002301801007387 */ /* 0x0001e20000100a00 */
[----:B------:R-:W-:Y:S03]  /*29ee0*/  STL.64 [R1+0x238], R26 ;  /* 0x0002381a01007387 */ /* 0x000fe60000100a00 */
[----:B0-----:R-:W2:Y:S01]  /*29ef0*/  LDL.LU.64 R24, [R1+0x11d8] ;  /* 0x0011d80001187983 */ /* 0x001ea20000300a00 */
[----:B------:R-:W2:Y:S02]  /*29f00*/  LDL.LU.64 R10, [R1+0x11d0] ;  /* 0x0011d000010a7983 */ /* 0x000ea40000300a00 */
[----:B------:R-:W2:Y:S02]  /*29f10*/  LDL.LU.64 R8, [R1+0x11c8] ;  /* 0x0011c80001087983 */ /* 0x000ea40000300a00 */
[----:B------:R-:W-:Y:S01]  /*29f20*/  STL.64 [R1+0x1170], R22 ;  /* 0x0011701601007387 */ /* 0x000fe20000100a00 */
[----:B------:R0:W-:Y:S01]  /*29f30*/  STL.64 [R1+0x1168], R20 ;  /* 0x0011681401007387 */ /* 0x0001e20000100a00 */
[----:B------:R-:W-:-:S03]  /*29f40*/  IMAD.MOV.U32 R14, RZ, RZ, R13 ;  /* 0x000000ffff0e7224 */ /* 0x000fc600078e000d */
[----:B0-----:R-:W3:Y:S01]  /*29f50*/  LDL.LU R20, [R1+0x1e0] ;  /* 0x0001e00001147983 */ /* 0x001ee20000300800 */
[----:B------:R-:W3:Y:S02]  /*29f60*/  LDL.LU R21, [R1+0x1e4] ;  /* 0x0001e40001157983 */ /* 0x000ee40000300800 */
[----:B------:R-:W3:Y:S02]  /*29f70*/  LDL.LU R22, [R1+0x1e8] ;  /* 0x0001e80001167983 */ /* 0x000ee40000300800 */
[----:B------:R-:W3:Y:S01]  /*29f80*/  LDL.LU R23, [R1+0x1ec] ;  /* 0x0001ec0001177983 */ /* 0x000ee20000300800 */
[C---:B--2---:R-:W-:Y:S01]  /*29f90*/  HMMA.16816.F32.BF16 R8, R16.reuse, R24, R8 ;  /* 0x000000181008723c */ /* 0x044fe20000041808 */
[----:B------:R-:W-:Y:S11]  /*29fa0*/  IMAD.MOV.U32 R13, RZ, RZ, R25 ;  /* 0x000000ffff0d7224 */ /* 0x000ff600078e0019 */
[----:B------:R-:W-:Y:S11]  /*29fb0*/  @!UPT UIADD3 URZ, URZ, URZ, URZ ;  /* 0x0000003f3f3ff290 */ /* 0x000ff6000fffe03f */
[----:B------:R0:W-:Y:S01]  /*29fc0*/  STL.64 [R1+0x220], R8 ;  /* 0x0002200801007387 */ /* 0x0001e20000100a00 */
[----:B------:R1:W-:Y:S03]  /*29fd0*/  STL.64 [R1+0x228], R10 ;  /* 0x0002280a01007387 */ /* 0x0003e60000100a00 */
[----:B0-----:R-:W2:Y:S01]  /*29fe0*/  LDL.LU.64 R8, [R1+0x11c0] ;  /* 0x0011c00001087983 */ /* 0x001ea20000300a00 */
[----:B-1----:R-:W-:Y:S02]  /*29ff0*/  IMAD.MOV.U32 R11, RZ, RZ, R24 ;  /* 0x000000ffff0b7224 */ /* 0x002fe400078e0018 */
[----:B------:R-:W4:Y:S02]  /*2a000*/  LDL.LU.64 R24, [R1+0x11b8] ;  /* 0x0011b80001187983 */ /* 0x000f240000300a00 */
[----:B----4-:R-:W-:Y:S01]  /*2a010*/  HMMA.16816.F32.BF16 R4, R16, R24, R4 ;  /* 0x000000181004723c */ /* 0x010fe20000041804 */
[----:B------:R-:W-:-:S02]  /*2a020*/  IMAD.MOV.U32 R2, RZ, RZ, R24 ;  /* 0x000000ffff027224 */ /* 0x000fc400078e0018 */
[----:B------:R-:W-:Y:S11]  /*2a030*/  IMAD.MOV.U32 R15, RZ, RZ, R25 ;  /* 0x000000ffff0f7224 */ /* 0x000ff600078e0019 */
[----:B------:R-:W-:Y:S09]  /*2a040*/  @!UPT UIADD3 URZ, URZ, URZ, URZ ;  /* 0x0000003f3f3ff290 */ /* 0x000ff2000fffe03f */
[----:B------:R0:W-:Y:S01]  /*2a050*/  STL.64 [R1+0x210], R4 ;  /* 0x0002100401007387 */ /* 0x0001e20000100a00 */
[----:B------:R-:W-:Y:S03]  /*2a060*/  STL.64 [R1+0x218], R6 ;  /* 0x0002180601007387 */ /* 0x000fe60000100a00 */
[----:B0-----:R-:W4:Y:S01]  /*2a070*/  LDL.LU.64 R4, [R1+0x11b0] ;  /* 0x0011b00001047983 */ /* 0x001f220000300a00 */
[----:B------:R-:W4:Y:S02]  /*2a080*/  LDL.LU.64 R26, [R1+0x11a8] ;  /* 0x0011a800011a7983 */ /* 0x000f240000300a00 */
[----:B------:R-:W4:Y:S02]  /*2a090*/  LDL.LU.64 R24, [R1+0x11a0] ;  /* 0x0011a00001187983 */ /* 0x000f240000300a00 */
[C---:B----4-:R-:W-:Y:S11]  /*2a0a0*/  HMMA.16816.F32.BF16 R24, R16.reuse, R4, R24 ;  /* 0x000000041018723c */ /* 0x050ff60000041818 */
[----:B------:R-:W-:Y:S11]  /*2a0b0*/  @!UPT UIADD3 URZ, URZ, URZ, URZ ;  /* 0x0000003f3f3ff290 */ /* 0x000ff6000fffe03f */
[----:B------:R-:W-:Y:S01]  /*2a0c0*/  @!UPT UIADD3 URZ, URZ, URZ, URZ ;  /* 0x0000003f3f3ff290 */ /* 0x000fe2000fffe03f */
[----:B------:R0:W-:Y:S01]  /*2a0d0*/  STL.64 [R1+0x200], R24 ;  /* 0x0002001801007387 */ /* 0x0001e20000100a00 */
[----:B------:R1:W-:Y:S03]  /*2a0e0*/  STL.64 [R1+0x208], R26 ;  /* 0x0002081a01007387 */ /* 0x0003e60000100a00 */
[----:B0-----:R-:W4:Y:S01]  /*2a0f0*/  LDL.LU.64 R24, [R1+0x1198] ;  /* 0x0011980001187983 */ /* 0x001f220000300a00 */
[----:B-1----:R-:W-:Y:S02]  /*2a100*/  IMAD.MOV.U32 R27, RZ, RZ, R4 ;  /* 0x000000ffff1b7224 */ /* 0x002fe400078e0004 */
[----:B------:R-:W-:Y:S02]  /*2a110*/  IMAD.MOV.U32 R26, RZ, RZ, R5 ;  /* 0x000000ffff1a7224 */ /* 0x000fe400078e0005 */
[----:B------:R-:W4:Y:S01]  /*2a120*/  LDL.LU.64 R6, [R1+0x1190] ;  /* 0x0011900001067983 */ /* 0x000f220000300a00 */
[----:B------:R-:W4:Y:S02]  /*2a130*/  LDL.LU.64 R4, [R1+0x1188] ;  /* 0x0011880001047983 */ /* 0x000f240000300a00 */
[C---:B----4-:R-:W-:Y:S11]  /*2a140*/  HMMA.16816.F32.BF16 R4, R16.reuse, R24, R4 ;  /* 0x000000181004723c */ /* 0x050ff60000041804 */
[----:B------:R-:W-:Y:S11]  /*2a150*/  @!UPT UIADD3 URZ, URZ, URZ, URZ ;  /* 0x0000003f3f3ff290 */ /* 0x000ff6000fffe03f */
[----:B------:R-:W-:Y:S01]  /*2a160*/  @!UPT UIADD3 URZ, URZ, URZ, URZ ;  /* 0x0000003f3f3ff290 */ /* 0x000fe2000fffe03f */
[----:B------:R-:W-:Y:S01]  /*2a170*/  STL.64 [R1+0x1f0], R4 ;  /* 0x0001f00401007387 */ /* 0x000fe20000100a00 */
[----:B------:R0:W-:Y:S03]  /*2a180*/  STL.64 [R1+0x1f8], R6 ;  /* 0x0001f80601007387 */ /* 0x0001e60000100a00 */
[----:B0-----:R-:W4:Y:S01]  /*2a190*/  LDL.LU.64 R6, [R1+0x1180] ;  /* 0x0011800001067983 */ /* 0x001f220000300a00 */
[----:B------:R-:W3:Y:S02]  /*2a1a0*/  LDL.LU.64 R4, [R1+0x1178] ;  /* 0x0011780001047983 */ /* 0x000ee40000300a00 */
[----:B---3--:R-:W-:Y:S11]  /*2a1b0*/  HMMA.16816.F32.BF16 R20, R16, R4, R20 ;  /* 0x000000041014723c */ /* 0x008ff60000041814 */
[----:B------:R-:W-:Y:S11]  /*2a1c0*/  @!UPT UIADD3 URZ, URZ, URZ, URZ ;  /* 0x0000003f3f3ff290 */ /* 0x000ff6000fffe03f */
[----:B------:R-:W-:Y:S01]  /*2a1d0*/  @!UPT UIADD3 URZ, URZ, URZ, URZ ;  /* 0x0000003f3f3ff290 */ /* 0x000fe2000fffe03f */
[----:B------:R-:W-:Y:S01]  /*2a1e0*/  STL.64 [R1+0x1e0], R20 ;  /* 0x0001e01401007387 */ /* 0x000fe20000100a00 */
[----:B------:R0:W-:Y:S02]  /*2a1f0*/  STL [R1+0x1e8], R22 ;  /* 0x0001e81601007387 */ /* 0x0001e40000100800 */
[----:B------:R-:W-:Y:S02]  /*2a200*/  IMAD.MOV.U32 R10, RZ, RZ, R23 ;  /* 0x000000ffff0a7224 */ /* 0x000fe400078e0017 */
[----:B0-----:R-:W3:Y:S01]  /*2a210*/  LDL.LU.64 R22, [R1+0x1170] ;  /* 0x0011700001167983 */ /* 0x001ee20000300a00 */
[----:B------:R-:W2:Y:S02]  /*2a220*/  LDL.LU.64 R20, [R1+0x1168] ;  /* 0x0011680001147983 */ /* 0x000ea40000300a00 */
[----:B----4-:R-:W-:Y:S02]  /*2a230*/  STL.64 [R1+0xfe8], R6 ;  /* 0x000fe80601007387 */ /* 0x010fe40000100a00 */
[----:B------:R0:W-:Y:S02]  /*2a240*/  STL.64 [R1+0xfe0], R4 ;  /* 0x000fe00401007387 */ /* 0x0001e40000100a00 */
[----:B0-----:R-:W4:Y:S01]  /*2a250*/  LDL.LU R4, [R1+0xf0] ;  /* 0x0000f00001047983 */ /* 0x001f220000300800 */
[----:B------:R-:W4:Y:S02]  /*2a260*/  LDL.LU R5, [R1+0xf4] ;  /* 0x0000f40001057983 */ /* 0x000f240000300800 */
[----:B------:R-:W2:Y:S02]  /*2a270*/  LDL.LU R6, [R1+0xf8] ;  /* 0x0000f80001067983 */ /* 0x000ea40000300800 */
[----:B------:R-:W2:Y:S02]  /*2a280*/  LDL.LU R7, [R1+0xfc] ;  /* 0x0000fc0001077983 */ /* 0x000ea40000300800 */
[----:B--2---:R-:W-:Y:S01]  /*2a290*/  STL.64 [R1+0xff8], R6 ;  /* 0x000ff80601007387 */ /* 0x004fe20000100a00 */
[----:B----4-:R0:W-:Y:S02]  /*2a2a0*/  STL.64 [R1+0xff0], R4 ;  /* 0x000ff00401007387 */ /* 0x0101e40000100a00 */
[----:B0-----:R-:W-:-:S02]  /*2a2b0*/  IMAD.MOV.U32 R4, RZ, RZ, R27 ;  /* 0x000000ffff047224 */ /* 0x001fc400078e001b */
[----:B------:R-:W-:-:S05]  /*2a2c0*/  IMAD.MOV.U32 R5, RZ, RZ, R26 ;  /* 0x000000ffff057224 */ /* 0x000fca00078e001a */
[----:B------:R0:W-:Y:S04]  /*2a2d0*/  STL.64 [R1+0x1010], R4 ;  /* 0x0010100401007387 */ /* 0x0001e80000100a00 */
[----:B0-----:R-:W2:Y:S01]  /*2a2e0*/  LDL.LU R4, [R1+0x1d0] ;  /* 0x0001d00001047983 */ /* 0x001ea20000300800 */
[----:B------:R-:W2:Y:S02]  /*2a2f0*/  LDL.LU R5, [R1+0x1d4] ;  /* 0x0001d40001057983 */ /* 0x000ea40000300800 */
[----:B------:R-:W2:Y:S02]  /*2a300*/  LDL.LU R6, [R1+0x1d8] ;  /* 0x0001d80001067983 */ /* 0x000ea40000300800 */
[----:B------:R-:W2:Y:S01]  /*2a310*/  LDL.LU R7, [R1+0x1dc] ;  /* 0x0001dc0001077983 */ /* 0x000ea20000300800 */
[----:B------:R-:W-:Y:S01]  /*2a320*/  STL [R1+0xef8], R10 ;  /* 0x000ef80a01007387 */ /* 0x000fe20000100800 */
[----:B--2---:R-:W-:Y:S11]  /*2a330*/  HMMA.16816.F32.BF16 R4, R16, R8, R4 ;  /* 0x000000081004723c */ /* 0x004ff60000041804 */
[----:B------:R-:W-:Y:S11]  /*2a340*/  @!UPT UIADD3 URZ, URZ, URZ, URZ ;  /* 0x0000003f3f3ff290 */ /* 0x000ff6000fffe03f */
[----:B------:R-:W-:Y:S01]  /*2a350*/  @!UPT UIADD3 URZ, URZ, URZ, URZ ;  /* 0x0000003f3f3ff290 */ /* 0x000fe2000fffe03f */
[----:B------:R0:W-:Y:S01]  /*2a360*/  STL [R1+0x1d0], R4 ;  /* 0x0001d00401007387 */ /* 0x0001e20000100800 */
[----:B------:R-:W-:Y:S02]  /*2a370*/  IMAD.MOV.U32 R26, RZ, RZ, R5 ;  /* 0x000000ffff1a7224 */ /* 0x000fe400078e0005 */
[----:B------:R-:W-:Y:S02]  /*2a380*/  IMAD.MOV.U32 R5, RZ, RZ, R15 ;  /* 0x000000ffff057224 */ /* 0x000fe400078e000f */
[----:B------:R-:W-:Y:S01]  /*2a390*/  IMAD.MOV.U32 R27, RZ, RZ, R6 ;  /* 0x000000ffff1b7224 */ /* 0x000fe200078e0006 */
[----:B------:R-:W-:Y:S01]  /*2a3a0*/  STL [R1+0x1dc], R7 ;  /* 0x0001dc0701007387 */ /* 0x000fe20000100800 */
[----:B0-----:R-:W-:-:S03]  /*2a3b0*/  IMAD.MOV.U32 R4, RZ, RZ, R2 ;  /* 0x000000ffff047224 */ /* 0x001fc600078e0002 */
[----:B------:R-:W2:Y:S01]  /*2a3c0*/  LDL.LU R2, [R1+0x1164] ;  /* 0x0011640001027983 */ /* 0x000ea20000300800 */
[----:B------:R-:W4:Y:S02]  /*2a3d0*/  LDL.LU R15, [R1+0x1160] ;  /* 0x00116000010f7983 */ /* 0x000f240000300800 */
[----:B------:R-:W-:Y:S02]  /*2a3e0*/  STL.64 [R1+0x1028], R4 ;  /* 0x0010280401007387 */ /* 0x000fe40000100a00 */
[----:B------:R-:W-:Y:S01]  /*2a3f0*/  STL.64 [R1+0x1008], R26 ;  /* 0x0010081a01007387 */ /* 0x000fe20000100a00 */
[----:B------:R0:W-:Y:S04]  /*2a400*/  STL.64 [R1+0x1000], R24 ;  /* 0x0010001801007387 */ /* 0x0001e80000100a00 */
[----:B0-----:R-:W2:Y:S01]  /*2a410*/  LDL.LU R24, [R1+0x100] ;  /* 0x0001000001187983 */ /* 0x001ea20000300800 */
[----:B------:R-:W2:Y:S02]  /*2a420*/  LDL.LU R25, [R1+0x104] ;  /* 0x0001040001197983 */ /* 0x000ea40000300800 */
        /* <DEDUP_REMOVED lines=8> */
[----:B------:R0:W-:Y:S03]  /*2a4b0*/  STL.64 [R1+0x1018], R24 ;  /* 0x0010181801007387 */ /* 0x0001e60000100a00 */
[----:B0-----:R-:W2:Y:S01]  /*2a4c0*/  LDL.LU R24, [R1+0x110] ;  /* 0x0001100001187983 */ /* 0x001ea20000300800 */
[----:B------:R-:W2:Y:S02]  /*2a4d0*/  LDL.LU R25, [R1+0x114] ;  /* 0x0001140001197983 */ /* 0x000ea40000300800 */
[----:B------:R-:W2:Y:S02]  /*2a4e0*/  LDL.LU R26, [R1+0x118] ;  /* 0x00011800011a7983 */ /* 0x000ea40000300800 */
[----:B------:R-:W2:Y:S02]  /*2a4f0*/  LDL.LU R27, [R1+0x11c] ;  /* 0x00011c00011b7983 */ /* 0x000ea40000300800 */
[----:B------:R-:W-:-:S02]  /*2a500*/  IMAD.MOV.U32 R4, RZ, RZ, R12 ;  /* 0x000000ffff047224 */ /* 0x000fc400078e000c */
[----:B---3--:R-:W-:Y:S01]  /*2a510*/  IMAD.MOV.U32 R5, RZ, RZ, R22 ;  /* 0x000000ffff057224 */ /* 0x008fe200078e0016 */
        /* <DEDUP_REMOVED lines=13> */
[----:B------:R0:W-:Y:S02]  /*2a5f0*/  STL.64 [R1+0x1070], R4 ;  /* 0x0010700401007387 */ /* 0x0001e40000100a00 */
[----:B0-----:R-:W-:Y:S02]  /*2a600*/  IMAD.MOV.U32 R4, RZ, RZ, R20 ;  /* 0x000000ffff047224 */ /* 0x001fe400078e0014 */
        /* <DEDUP_REMOVED lines=21> */
[----:B----4-:R-:W-:-:S02]  /*2a760*/  IMAD.MOV.U32 R4, RZ, RZ, R15 ;  /* 0x000000ffff047224 */ /* 0x010fc400078e000f */
[----:B------:R-:W-:Y:S01]  /*2a770*/  IMAD.MOV.U32 R5, RZ, RZ, R2 ;  /* 0x000000ffff057224 */ /* 0x000fe200078e0002 */
[----:B------:R-:W4:Y:S01]  /*2a780*/  LDL.LU R15, [R1+0x1134] ;  /* 0x00113400010f7983 */ /* 0x000f220000300800 */
        /* <DEDUP_REMOVED lines=8> */
[----:B---3--:R-:W-:-:S02]  /*2a810*/  IMAD.MOV.U32 R4, RZ, RZ, R12 ;  /* 0x000000ffff047224 */ /* 0x008fc400078e000c */
        /* <DEDUP_REMOVED lines=21> */
[----:B------:R-:W-:Y:S01]  /*2a970*/  STL.64 [R1+0x1100], R4 ;  /* 0x0011000401007387 */ /* 0x000fe20000100a00 */
[----:B------:R-:W3:Y:S02]  /*2a980*/  LDL.LU R20, [R1+0x1c0] ;  /* 0x0001c00001147983 */ /* 0x000ee40000300800 */
[----:B------:R-:W3:Y:S02]  /*2a990*/  LDL.LU R21, [R1+0x1c4] ;  /* 0x0001c40001157983 */ /* 0x000ee40000300800 */
[----:B------:R-:W3:Y:S01]  /*2a9a0*/  LDL.LU R22, [R1+0x1c8] ;  /* 0x0001c80001167983 */ /* 0x000ee20000300800 */
[----:B------:R-:W3:Y:S04]  /*2a9b0*/  LDL.LU R23, [R1+0x1cc] ;  /* 0x0001cc0001177983 */ /* 0x000ee80000300800 */
[----:B--2---:R-:W-:Y:S01]  /*2a9c0*/  STL.64 [R1+0x10c8], R26 ;  /* 0x0010c81a01007387 */ /* 0x004fe20000100a00 */
[----:B------:R0:W-:Y:S03]  /*2a9d0*/  STL.64 [R1+0x10c0], R24 ;  /* 0x0010c01801007387 */ /* 0x0001e60000100a00 */
        /* <DEDUP_REMOVED lines=16> */
[----:B---3--:R-:W-:Y:S01]  /*2aae0*/  HMMA.16816.F32.BF16 R16, R16, R12, R20 ;  /* 0x0000000c1010723c */ /* 0x008fe20000041814 */
[----:B--2---:R-:W-:Y:S01]  /*2aaf0*/  STL.64 [R1+0x1110], R26 ;  /* 0x0011101a01007387 */ /* 0x004fe20000100a00 */
[----:B------:R0:W-:Y:S03]  /*2ab00*/  STL.64 [R1+0x1108], R24 ;  /* 0x0011081801007387 */ /* 0x0001e60000100a00 */
[----:B0-----:R-:W2:Y:S01]  /*2ab10*/  LDL.LU R24, [R1+0x1b0] ;  /* 0x0001b00001187983 */ /* 0x001ea20000300800 */
[----:B------:R-:W2:Y:S02]  /*2ab20*/  LDL.LU R25, [R1+0x1b4] ;  /* 0x0001b40001197983 */ /* 0x000ea40000300800 */
[----:B------:R-:W2:Y:S02]  /*2ab30*/  LDL.LU R26, [R1+0x1b8] ;  /* 0x0001b800011a7983 */ /* 0x000ea40000300800 */
[----:B------:R-:W2:Y:S01]  /*2ab40*/  LDL.LU R27, [R1+0x1bc] ;  /* 0x0001bc00011b7983 */ /* 0x000ea20000300800 */
[----:B------:R-:W-:Y:S01]  /*2ab50*/  STL [R1+0xfd8], R11 ;  /* 0x000fd80b01007387 */ /* 0x000fe20000100800 */
[----:B------:R0:W-:Y:S03]  /*2ab60*/  STL.64 [R1+0xfd0], R8 ;  /* 0x000fd00801007387 */ /* 0x0001e60000100a00 */
[----:B0-----:R-:W3:Y:S01]  /*2ab70*/  LDL.LU R8, [R1+0xe0] ;  /* 0x0000e00001087983 */ /* 0x001ee20000300800 */
[----:B------:R-:W3:Y:S02]  /*2ab80*/  LDL.LU R9, [R1+0xe4] ;  /* 0x0000e40001097983 */ /* 0x000ee40000300800 */
[----:B------:R-:W3:Y:S02]  /*2ab90*/  LDL.LU R10, [R1+0xe8] ;  /* 0x0000e800010a7983 */ /* 0x000ee40000300800 */
[----:B------:R-:W3:Y:S01]  /*2aba0*/  LDL.LU R11, [R1+0xec] ;  /* 0x0000ec00010b7983 */ /* 0x000ee20000300800 */
[----:B------:R-:W2:Y:S01]  /*2abb0*/  LDL.LU.64 R22, [R1+0x1120] ;  /* 0x0011200001167983 */ /* 0x000ea20000300a00 */
[----:B------:R-:W2:Y:S02]  /*2abc0*/  LDL.LU.64 R20, [R1+0x1118] ;  /* 0x0011180001147983 */ /* 0x000ea40000300a00 */
[----:B------:R0:W-:Y:S02]  /*2abd0*/  STL.64 [R1+0x1c8], R18 ;  /* 0x0001c81201007387 */ /* 0x0001e40000100a00 */
[----:B0-----:R-:W3:Y:S01]  /*2abe0*/  LDL R19, [R1+0x2c8] ;  /* 0x0002c80001137983 */ /* 0x001ee20000100800 */
[----:B----4-:R-:W-:-:S02]  /*2abf0*/  IMAD.MOV.U32 R4, RZ, RZ, R15 ;  /* 0x000000ffff047224 */ /* 0x010fc400078e000f */
[----:B------:R-:W-:Y:S02]  /*2ac00*/  IMAD.MOV.U32 R5, RZ, RZ, R14 ;  /* 0x000000ffff057224 */ /* 0x000fe400078e000e */
[----:B------:R-:W-:Y:S02]  /*2ac10*/  IMAD.MOV.U32 R14, RZ, RZ, R16 ;  /* 0x000000ffff0e7224 */ /* 0x000fe400078e0010 */
[----:B------:R-:W-:-:S03]  /*2ac20*/  IMAD.MOV.U32 R15, RZ, RZ, R17 ;  /* 0x000000ffff0f7224 */ /* 0x000fc600078e0011 */
[C---:B--2---:R-:W-:Y:S01]  /*2ac30*/  HMMA.16816.F32.BF16 R4, R20.reuse, R4, R24 ;  /* 0x000000041404723c */ /* 0x044fe20000041818 */
[----:B---3--:R0:W-:Y:S01]  /*2ac40*/  STL [R1+0xfc8], R19 ;  /* 0x000fc81301007387 */ /* 0x0081e20000100800 */
[----:B------:R-:W2:Y:S02]  /*2ac50*/  LDL.LU R16, [R1+0xd0] ;  /* 0x0000d00001107983 */ /* 0x000ea40000300800 */
[----:B------:R-:W2:Y:S02]  /*2ac60*/  LDL.LU R17, [R1+0xd4] ;  /* 0x0000d40001117983 */ /* 0x000ea40000300800 */
[----:B------:R-:W2:Y:S01]  /*2ac70*/  LDL.LU R18, [R1+0xd8] ;  /* 0x0000d80001127983 */ /* 0x000ea20000300800 */
[----:B0-----:R-:W2:Y:S01]  /*2ac80*/  LDL.LU R19, [R1+0xdc] ;  /* 0x0000dc0001137983 */ /* 0x001ea20000300800 */
[----:B------:R-:W-:Y:S02]  /*2ac90*/  STL [R1+0xefc], R15 ;  /* 0x000efc0f01007387 */ /* 0x000fe40000100800 */
[----:B------:R-:W-:Y:S02]  /*2aca0*/  STL [R1+0xeec], R14 ;  /* 0x000eec0e01007387 */ /* 0x000fe40000100800 */
[----:B------:R-:W3:Y:S01]  /*2acb0*/  LDL.LU.64 R26, [R1+0x1110] ;  /* 0x00111000011a7983 */ /* 0x000ee20000300a00 */
[----:B------:R-:W3:Y:S10]  /*2acc0*/  LDL.LU.64 R24, [R1+0x1108] ;  /* 0x0011080001187983 */ /* 0x000ef40000300a00 */
[----:B------:R0:W-:Y:S02]  /*2acd0*/  STL.64 [R1+0x1b0], R4 ;  /* 0x0001b00401007387 */ /* 0x0001e40000100a00 */
[----:B------:R3:W-:Y:S01]  /*2ace0*/  STL.64 [R1+0x1b8], R6 ;  /* 0x0001b80601007387 */ /* 0x0007e20000100a00 */
[----:B0-----:R-:W3:Y:S02]  /*2acf0*/  LDL.LU.64 R4, [R1+0x1100] ;  /* 0x0011000001047983 */ /* 0x001ee40000300a00 */
[C---:B---3--:R-:W-:Y:S02]  /*2ad00*/  HMMA.16816.F32.BF16 R4, R20.reuse, R4, R24 ;  /* 0x000000041404723c */ /* 0x048fe40000041818 */
[----:B------:R-:W3:Y:S01]  /*2ad10*/  LDL.LU.64 R26, [R1+0x10f8] ;  /* 0x0010f800011a7983 */ /* 0x000ee20000300a00 */
[----:B------:R-:W3:Y:S11]  /*2ad20*/  LDL.LU.64 R24, [R1+0x10f0] ;  /* 0x0010f00001187983 */ /* 0x000ef60000300a00 */
[----:B------:R-:W-:Y:S09]  /*2ad30*/  @!UPT UIADD3 URZ, URZ, URZ, URZ ;  /* 0x0000003f3f3ff290 */ /* 0x000ff2000fffe03f */
[----:B------:R0:W-:Y:S01]  /*2ad40*/  STL.64 [R1+0x1a0], R4 ;  /* 0x0001a00401007387 */ /* 0x0001e20000100a00 */
[----:B------:R3:W-:Y:S03]  /*2ad50*/  STL.64 [R1+0x1a8], R6 ;  /* 0x0001a80601007387 */ /* 0x0007e60000100a00 */
        /* <DEDUP_REMOVED lines=66> */
[----:B------:R-:W4:Y:S11]  /*2b180*/  LDL.LU.64 R24, [R1+0x1000] ;  /* 0x0010000001187983 */ /* 0x000f360000300a00 */
[----:B------:R-:W-:Y:S09]  /*2b190*/  @!UPT UIADD3 URZ, URZ, URZ, URZ ;  /* 0x0000003f3f3ff290 */ /* 0x000ff2000fffe03f */
[----:B------:R-:W-:Y:S01]  /*2b1a0*/  STL.64 [R1+0x100], R4 ;  /* 0x0001000401007387 */ /* 0x000fe20000100a00 */
[----:B------:R0:W-:Y:S03]  /*2b1b0*/  STL.64 [R1+0x108], R6 ;  /* 0x0001080601007387 */ /* 0x0001e60000100a00 */
[----:B0-----:R-:W4:Y:S01]  /*2b1c0*/  LDL.LU.64 R6, [R1+0xff8] ;  /* 0x000ff80001067983 */ /* 0x001f220000300a00 */
[----:B------:R-:W4:Y:S02]  /*2b1d0*/  LDL.LU.64 R4, [R1+0xff0] ;  /* 0x000ff00001047983 */ /* 0x000f240000300a00 */
[C---:B----4-:R-:W-:Y:S11]  /*2b1e0*/  HMMA.16816.F32.BF16 R4, R20.reuse, R24, R4 ;  /* 0x000000181404723c */ /* 0x050ff60000041804 */
[----:B------:R-:W-:Y:S11]  /*2b1f0*/  @!UPT UIADD3 URZ, URZ, URZ, URZ ;  /* 0x0000003f3f3ff290 */ /* 0x000ff6000fffe03f */
[----:B------:R-:W-:Y:S01]  /*2b200*/  @!UPT UIADD3 URZ, URZ, URZ, URZ ;  /* 0x0000003f3f3ff290 */ /* 0x000fe2000fffe03f */
[----:B------:R-:W-:Y:S01]  /*2b210*/  STL.64 [R1+0xf0], R4 ;  /* 0x0000f00401007387 */ /* 0x000fe20000100a00 */
[----:B------:R0:W-:Y:S03]  /*2b220*/  STL.64 [R1+0xf8], R6 ;  /* 0x0000f80601007387 */ /* 0x0001e60000100a00 */
[----:B0-----:R-:W4:Y:S01]  /*2b230*/  LDL.LU.64 R6, [R1+0xfe8] ;  /* 0x000fe80001067983 */ /* 0x001f220000300a00 */
[----:B------:R-:W2:Y:S02]  /*2b240*/  LDL.LU.64 R4, [R1+0xfe0] ;  /* 0x000fe00001047983 */ /* 0x000ea40000300a00 */
[----:B---3--:R0:W-:Y:S02]  /*2b250*/  STL.64 [R1+0xfb0], R26 ;  /* 0x000fb01a01007387 */ /* 0x0081e40000100a00 */
[----:B------:R-:W3:Y:S01]  /*2b260*/  LDL.LU R24, [R1+0xc0] ;  /* 0x0000c00001187983 */ /* 0x000ee20000300800 */
[----:B------:R-:W3:Y:S04]  /*2b270*/  LDL.LU R25, [R1+0xc4] ;  /* 0x0000c40001197983 */ /* 0x000ee80000300800 */
[----:B0-----:R-:W3:Y:S01]  /*2b280*/  LDL.LU R26, [R1+0xc8] ;  /* 0x0000c800011a7983 */ /* 0x001ee20000300800 */
[----:B------:R-:W3:Y:S01]  /*2b290*/  LDL.LU R27, [R1+0xcc] ;  /* 0x0000cc00011b7983 */ /* 0x000ee20000300800 */
[C---:B--2---:R-:W-:Y:S11]  /*2b2a0*/  HMMA.16816.F32.BF16 R8, R20.reuse, R4, R8 ;  /* 0x000000041408723c */ /* 0x044ff60000041808 */
[----:B------:R-:W-:Y:S11]  /*2b2b0*/  @!UPT UIADD3 URZ, URZ, URZ, URZ ;  /* 0x0000003f3f3ff290 */ /* 0x000ff6000fffe03f */
[----:B------:R-:W-:Y:S01]  /*2b2c0*/  @!UPT UIADD3 URZ, URZ, URZ, URZ ;  /* 0x0000003f3f3ff290 */ /* 0x000fe2000fffe03f */
[----:B------:R-:W-:Y:S01]  /*2b2d0*/  STL.64 [R1+0xe0], R8 ;  /* 0x0000e00801007387 */ /* 0x000fe20000100a00 */
[----:B------:R0:W-:Y:S03]  /*2b2e0*/  STL.64 [R1+0xe8], R10 ;  /* 0x0000e80a01007387 */ /* 0x0001e60000100a00 */
[----:B0-----:R-:W2:Y:S01]  /*2b2f0*/  LDL.LU R11, [R1+0xfd8] ;  /* 0x000fd800010b7983 */ /* 0x001ea20000300800 */
[----:B------:R-:W2:Y:S02]  /*2b300*/  LDL.LU.64 R8, [R1+0xfd0] ;  /* 0x000fd00001087983 */ /* 0x000ea40000300a00 */
[----:B------:R-:W3:Y:S02]  /*2b310*/  LDL.LU R4, [R1+0x2b0] ;  /* 0x0002b00001047983 */ /* 0x000ee40000300800 */
[----:B----4-:R-:W-:Y:S02]  /*2b320*/  IMAD.MOV.U32 R5, RZ, RZ, R7 ;  /* 0x000000ffff057224 */ /* 0x010fe400078e0007 */
[----:B------:R-:W-:Y:S01]  /*2b330*/  IMAD.MOV.U32 R7, RZ, RZ, R0 ;  /* 0x000000ffff077224 */ /* 0x000fe200078e0000 */
[C---:B--2---:R-:W-:Y:S11]  /*2b340*/  HMMA.16816.F32.BF16 R16, R20.reuse, R8, R16 ;  /* 0x000000081410723c */ /* 0x044ff60000041810 */
[----:B------:R-:W-:Y:S11]  /*2b350*/  @!UPT UIADD3 URZ, URZ, URZ, URZ ;  /* 0x0000003f3f3ff290 */ /* 0x000ff6000fffe03f */
[----:B------:R-:W-:Y:S01]  /*2b360*/  @!UPT UIADD3 URZ, URZ, URZ, URZ ;  /* 0x0000003f3f3ff290 */ /* 0x000fe2000fffe03f */
[----:B------:R-:W-:Y:S01]  /*2b370*/  STL.64 [R1+0xd0], R16 ;  /* 0x0000d01001007387 */ /* 0x000fe20000100a00 */
[----:B------:R-:W-:Y:S02]  /*2b380*/  STL [R1+0xd8], R18 ;  /* 0x0000d81201007387 */ /* 0x000fe40000100800 */
[----:B------:R-:W-:Y:S02]  /*2b390*/  IMAD.MOV.U32 R0, RZ, RZ, R19 ;  /* 0x000000ffff007224 */ /* 0x000fe400078e0013 */
[----:B------:R-:W2:Y:S01]  /*2b3a0*/  LDL.LU R19, [R1+0xfc8] ;  /* 0x000fc80001137983 */ /* 0x000ea20000300800 */
[----:B------:R0:W-:Y:S03]  /*2b3b0*/  STL [R1+0xfb8], R11 ;  /* 0x000fb80b01007387 */ /* 0x0001e60000100800 */
[----:B0-----:R-:W4:Y:S04]  /*2b3c0*/  LDL.LU.64 R10, [R1+0xa8] ;  /* 0x0000a800010a7983 */ /* 0x001f280000300a00 */
[----:B--2---:R-:W-:Y:S04]  /*2b3d0*/  LDSM.16.MT88.4 R16, [R19+0x10c00] ;  /* 0x010c00001310783b */ /* 0x004fe80000004200 */
[----:B----4-:R3:W-:Y:S01]  /*2b3e0*/  STL.64 [R1+0xfc0], R10 ;  /* 0x000fc00a01007387 */ /* 0x0107e20000100a00 */
[----:B------:R-:W-:Y:S02]  /*2b3f0*/  STL [R1+0xe18], R0 ;  /* 0x000e180001007387 */ /* 0x000fe40000100800 */
[----:B------:R-:W2:Y:S01]  /*2b400*/  LDL.LU.64 R14, [R1+0xb8] ;  /* 0x0000b800010e7983 */ /* 0x000ea20000300a00 */
[----:B---3--:R-:W-:Y:S01]  /*2b410*/  HMMA.16816.F32.BF16 R8, R20, R12, R24 ;  /* 0x0000000c1408723c */ /* 0x008fe20000041818 */
[----:B------:R-:W0:Y:S11]  /*2b420*/  LDSM.16.MT88.4 R20, [R2+0x10c00] ;  /* 0x010c00000214783b */ /* 0x000e360000004200 */
[----:B------:R-:W-:Y:S11]  /*2b430*/  @!UPT UIADD3 URZ, URZ, URZ, URZ ;  /* 0x0000003f3f3ff290 */ /* 0x000ff6000fffe03f */
[----:B------:R-:W-:Y:S01]  /*2b440*/  STL.64 [R1+0xc0], R8 ;  /* 0x0000c00801007387 */ /* 0x000fe20000100a00 */
[----:B------:R2:W-:Y:S02]  /*2b450*/  STL.64 [R1+0xc8], R10 ;  /* 0x0000c80a01007387 */ /* 0x0005e40000100a00 */
[----:B------:R-:W3:Y:S02]  /*2b460*/  LDL.LU R24, [R1+0x290] ;  /* 0x0002900001187983 */ /* 0x000ee40000300800 */
[----:B------:R-:W3:Y:S01]  /*2b470*/  LDL.LU R25, [R1+0x294] ;  /* 0x0002940001197983 */ /* 0x000ee20000300800 */
[----:B------:R-:W3:Y:S01]  /*2b480*/  LDL.LU R26, [R1+0x298] ;  /* 0x00029800011a7983 */ /* 0x000ee20000300800 */
[----:B------:R-:W3:Y:S03]  /*2b490*/  LDL.LU R27, [R1+0x29c] ;  /* 0x00029c00011b7983 */ /* 0x000ee60000300800 */
[----:B0-----:R-:W-:Y:S01]  /*2b4a0*/  STL [R1+0xec4], R22 ;  /* 0x000ec41601007387 */ /* 0x001fe20000100800 */
[----:B------:R-:W-:Y:S01]  /*2b4b0*/  STL [R1+0xec0], R23 ;  /* 0x000ec01701007387 */ /* 0x000fe20000100800 */
[----:B--2---:R-:W-:Y:S07]  /*2b4c0*/  HMMA.16816.F32.BF16 R8, R16, R14, R4 ;  /* 0x0000000e1008723c */ /* 0x004fee0000041804 */
[----:B------:R-:W-:-:S02]  /*2b4d0*/  IMAD.MOV.U32 R4, RZ, RZ, R15 ;  /* 0x000000ffff047224 */ /* 0x000fc400078e000f */
[----:B------:R-:W-:Y:S11]  /*2b4e0*/  IMAD.MOV.U32 R5, RZ, RZ, R14 ;  /* 0x000000ffff057224 */ /* 0x000ff600078e000e */
[----:B------:R-:W-:Y:S03]  /*2b4f0*/  @!UPT UIADD3 URZ, URZ, URZ, URZ ;  /* 0x0000003f3f3ff290 */ /* 0x000fe6000fffe03f */
[----:B------:R-:W-:Y:S01]  /*2b500*/  STL.64 [R1+0x2b0], R8 ;  /* 0x0002b00801007387 */ /* 0x000fe20000100a00 */
[----:B------:R-:W-:Y:S02]  /*2b510*/  IMAD.MOV.U32 R12, RZ, RZ, R11 ;  /* 0x000000ffff0c7224 */ /* 0x000fe400078e000b */
[----:B------:R0:W-:Y:S02]  /*2b520*/  STL.64 [R1+0x2b8], R10 ;  /* 0x0002b80a01007387 */ /* 0x0001e40000100a00 */
[----:B------:R-:W-:Y:S01]  /*2b530*/  IMAD.MOV.U32 R2, RZ, RZ, R8 ;  /* 0x000000ffff027224 */ /* 0x000fe200078e0008 */
[----:B0-----:R-:W2:Y:S01]  /*2b540*/  LDL.LU.64 R10, [R1+0xfc0] ;  /* 0x000fc000010a7983 */ /* 0x001ea20000300a00 */
[----:B------:R-:W-:Y:S02]  /*2b550*/  STL [R1+0xf00], R4 ;  /* 0x000f000401007387 */ /* 0x000fe40000100800 */
[----:B------:R-:W-:Y:S02]  /*2b560*/  STL [R1+0xee0], R5 ;  /* 0x000ee00501007387 */ /* 0x000fe40000100800 */
[----:B------:R-:W3:Y:S01]  /*2b570*/  LDL.LU.64 R6, [R1+0x98] ;  /* 0x0000980001067983 */ /* 0x000ee20000300a00 */
[----:B------:R-:W-:Y:S01]  /*2b580*/  STL [R1+0xc98], R2 ;  /* 0x000c980201007387 */ /* 0x000fe20000100800 */
[----:B------:R0:W-:Y:S03]  /*2b590*/  STL [R1+0xc94], R12 ;  /* 0x000c940c01007387 */ /* 0x0001e60000100800 */
[----:B0-----:R-:W2:Y:S01]  /*2b5a0*/  LDL.LU R12, [R1+0x2a0] ;  /* 0x0002a000010c7983 */ /* 0x001ea20000300800 */
[----:B------:R-:W2:Y:S02]  /*2b5b0*/  LDL.LU R13, [R1+0x2a4] ;  /* 0x0002a400010d7983 */ /* 0x000ea40000300800 */
[----:B------:R-:W2:Y:S02]  /*2b5c0*/  LDL.LU R14, [R1+0x2a8] ;  /* 0x0002a800010e7983 */ /* 0x000ea40000300800 */
[----:B------:R-:W-:-:S07]  /*2b5d0*/  IMAD.MOV.U32 R15, RZ, RZ, R3 ;  /* 0x000000ffff0f7224 */ /* 0x000fce00078e0003 */
[C---:B--2---:R-:W-:Y:S01]  /*2b5e0*/  HMMA.16816.F32.BF16 R12, R16.reuse, R10, R12 ;  /* 0x0000000a100c723c */ /* 0x044fe2000004180c */
[----:B------:R-:W-:Y:S02]  /*2b5f0*/  IMAD.MOV.U32 R22, RZ, RZ, R10 ;  /* 0x000000ffff167224 */ /* 0x000fe400078e000a */
[----:B------:R-:W-:Y:S02]  /*2b600*/  IMAD.MOV.U32 R23, RZ, RZ, R11 ;  /* 0x000000ffff177224 */ /* 0x000fe400078e000b */
[----:B------:R-:W2:Y:S11]  /*2b610*/  LDL.LU R11, [R1+0xfb8] ;  /* 0x000fb800010b7983 */ /* 0x000eb60000300800 */
[----:B------:R-:W-:Y:S07]  /*2b620*/  @!UPT UIADD3 URZ, URZ, URZ, URZ ;  /* 0x0000003f3f3ff290 */ /* 0x000fee000fffe03f */
[----:B------:R-:W-:Y:S01]  /*2b630*/  STL.64 [R1+0x2a0], R12 ;  /* 0x0002a00c01007387 */ /* 0x000fe20000100a00 */
[----:B------:R-:W-:Y:S02]  /*2b640*/  STL.64 [R1+0x2a8], R14 ;  /* 0x0002a80e01007387 */ /* 0x000fe40000100a00 */
[----:B------:R-:W-:Y:S02]  /*2b650*/  STL.64 [R1+0xed0], R22 ;  /* 0x000ed01601007387 */ /* 0x000fe40000100a00 */
[----:B------:R0:W-:Y:S02]  /*2b660*/  STL.64 [R1+0xec8], R20 ;  /* 0x000ec81401007387 */ /* 0x0001e40000100a00 */
[----:B0-----:R-:W4:Y:S01]  /*2b670*/  LDL.LU R20, [R1+0x270] ;  /* 0x0002700001147983 */ /* 0x001f220000300800 */
[----:B------:R-:W4:Y:S02]  /*2b680*/  LDL.LU R21, [R1+0x274] ;  /* 0x0002740001157983 */ /* 0x000f240000300800 */
[----:B------:R-:W2:Y:S02]  /*2b690*/  LDL.LU R22, [R1+0x278] ;  /* 0x0002780001167983 */ /* 0x000ea40000300800 */
[----:B------:R-:W2:Y:S01]  /*2b6a0*/  LDL.LU R23, [R1+0x27c] ;  /* 0x00027c0001177983 */ /* 0x000ea20000300800 */
[----:B---3--:R-:W-:Y:S01]  /*2b6b0*/  HMMA.16816.F32.BF16 R24, R16, R6, R24 ;  /* 0x000000061018723c */ /* 0x008fe20000041818 */
[----:B------:R-:W-:Y:S11]  /*2b6c0*/  IMAD.MOV.U32 R3, RZ, RZ, R12 ;  /* 0x000000ffff037224 */ /* 0x000ff600078e000c */
[----:B------:R-:W-:Y:S11]  /*2b6d0*/  @!UPT UIADD3 URZ, URZ, URZ, URZ ;  /* 0x0000003f3f3ff290 */ /* 0x000ff6000fffe03f */
[----:B------:R-:W-:Y:S01]  /*2b6e0*/  @!UPT UIADD3 URZ, URZ, URZ, URZ ;  /* 0x0000003f3f3ff290 */ /* 0x000fe2000fffe03f */
[----:B------:R-:W-:Y:S01]  /*2b6f0*/  IMAD.MOV.U32 R13, RZ, RZ, R27 ;  /* 0x000000ffff0d7224 */ /* 0x000fe200078e001b */
[----:B--2---:R-:W-:Y:S01]  /*2b700*/  STL.64 [R1+0xfa8], R22 ;  /* 0x000fa81601007387 */ /* 0x004fe20000100a00 */
[----:B----4-:R0:W-:Y:S03]  /*2b710*/  STL.64 [R1+0xfa0], R20 ;  /* 0x000fa01401007387 */ /* 0x0101e60000100a00 */
[----:B0-----:R-:W2:Y:S01]  /*2b720*/  LDL.LU R20, [R1+0x280] ;  /* 0x0002800001147983 */ /* 0x001ea20000300800 */
[----:B------:R-:W2:Y:S02]  /*2b730*/  LDL.LU R21, [R1+0x284] ;  /* 0x0002840001157983 */ /* 0x000ea40000300800 */
[----:B------:R-:W2:Y:S02]  /*2b740*/  LDL.LU R22, [R1+0x288] ;  /* 0x0002880001167983 */ /* 0x000ea40000300800 */
[----:B------:R-:W-:Y:S01]  /*2b750*/  STL [R1+0xc9c], R3 ;  /* 0x000c9c0301007387 */ /* 0x000fe20000100800 */
[----:B------:R-:W-:Y:S01]  /*2b760*/  STL.64 [R1+0x290], R24 ;  /* 0x0002901801007387 */ /* 0x000fe20000100a00 */
[----:B------:R0:W-:Y:S03]  /*2b770*/  STL.64 [R1+0x298], R26 ;  /* 0x0002981a01007387 */ /* 0x0001e60000100a00 */
[----:B0-----:R-:W3:Y:S01]  /*2b780*/  LDL.LU.64 R26, [R1+0xfb0] ;  /* 0x000fb000011a7983 */ /* 0x001ee20000300a00 */
[----:B------:R-:W-:Y:S02]  /*2b790*/  STL [R1+0xca4], R24 ;  /* 0x000ca41801007387 */ /* 0x000fe40000100800 */
[----:B------:R-:W-:Y:S02]  /*2b7a0*/  STL [R1+0xca0], R13 ;  /* 0x000ca00d01007387 */ /* 0x000fe40000100800 */
[----:B------:R-:W2:Y:S02]  /*2b7b0*/  LDL.LU.64 R14, [R1+0x88] ;  /* 0x00008800010e7983 */ /* 0x000ea40000300a00 */
[----:B------:R-:W-:-:S02]  /*2b7c0*/  IMAD.MOV.U32 R23, RZ, RZ, R11 ;  /* 0x000000ffff177224 */ /* 0x000fc400078e000b */
[----:B------:R-:W-:Y:S02]  /*2b7d0*/  IMAD.MOV.U32 R5, RZ, RZ, R7 ;  /* 0x000000ffff057224 */ /* 0x000fe400078e0007 */
[----:B------:R-:W-:-:S03]  /*2b7e0*/  IMAD.MOV.U32 R11, RZ, RZ, R6 ;  /* 0x000000ffff0b7224 */ /* 0x000fc600078e0006 */
[C---:B--2---:R-:W-:Y:S01]  /*2b7f0*/  HMMA.16816.F32.BF16 R20, R16.reuse, R14, R20 ;  /* 0x0000000e1014723c */ /* 0x044fe20000041814 */
[----:B------:R-:W-:Y:S11]  /*2b800*/  IMAD.MOV.U32 R7, RZ, RZ, R14 ;  /* 0x000000ffff077224 */ /* 0x000ff600078e000e */
[----:B------:R-:W-:Y:S11]  /*2b810*/  @!UPT UIADD3 URZ, URZ, URZ, URZ ;  /* 0x0000003f3f3ff290 */ /* 0x000ff6000fffe03f */
[----:B------:R-:W-:Y:S01]  /*2b820*/  STL.64 [R1+0x280], R20 ;  /* 0x0002801401007387 */ /* 0x000fe20000100a00 */
[----:B------:R0:W-:Y:S02]  /*2b830*/  STL.64 [R1+0x288], R22 ;  /* 0x0002881601007387 */ /* 0x0001e40000100a00 */
[----:B------:R-:W-:Y:S01]  /*2b840*/  IMAD.MOV.U32 R25, RZ, RZ, R20 ;  /* 0x000000ffff197224 */ /* 0x000fe200078e0014 */
[----:B0-----:R-:W2:Y:S01]  /*2b850*/  LDL.LU.64 R22, [R1+0xfa8] ;  /* 0x000fa80001167983 */ /* 0x001ea20000300a00 */
[----:B------:R-:W2:Y:S02]  /*2b860*/  LDL.LU.64 R20, [R1+0xfa0] ;  /* 0x000fa00001147983 */ /* 0x000ea40000300a00 */
[----:B------:R0:W-:Y:S02]  /*2b870*/  STL [R1+0xf9c], R7 ;  /* 0x000f9c0701007387 */ /* 0x0001e40000100800 */
[----:B------:R-:W-:Y:S01]  /*2b880*/  STL [R1+0xf98], R5 ;  /* 0x000f980501007387 */ /* 0x000fe20000100800 */
[----:B0-----:R-:W2:Y:S01]  /*2b890*/  LDL.LU.64 R6, [R1+0x78] ;  /* 0x0000780001067983 */ /* 0x001ea20000300a00 */
[----:B------:R0:W-:Y:S02]  /*2b8a0*/  STL [R1+0xca8], R25 ;  /* 0x000ca81901007387 */ /* 0x0001e40000100800 */
[----:B---3--:R-:W-:Y:S02]  /*2b8b0*/  STL.64 [R1+0xf50], R26 ;  /* 0x000f501a01007387 */ /* 0x008fe40000100a00 */
[----:B------:R-:W3:Y:S01]  /*2b8c0*/  LDL.LU R24, [R1+0x260] ;  /* 0x0002600001187983 */ /* 0x000ee20000300800 */
[----:B0-----:R-:W3:Y:S01]  /*2b8d0*/  LDL.LU R25, [R1+0x264] ;  /* 0x0002640001197983 */ /* 0x001ee20000300800 */
[----:B--2---:R-:W-:Y:S01]  /*2b8e0*/  HMMA.16816.F32.BF16 R20, R16, R6, R20 ;  /* 0x000000061014723c */ /* 0x004fe20000041814 */
[----:B------:R-:W-:-:S06]  /*2b8f0*/  IMAD.MOV.U32 R10, RZ, RZ, R6 ;  /* 0x000000ffff0a7224 */ /* 0x000fcc00078e0006 */
[----:B------:R-:W-:Y:S02]  /*2b900*/  IMAD.MOV.U32 R6, RZ, RZ, R7 ;  /* 0x000000ffff067224 */ /* 0x000fe400078e0007 */
[----:B------:R-:W2:Y:S01]  /*2b910*/  LDL.LU R7, [R1+0xf9c] ;  /* 0x000f9c0001077983 */ /* 0x000ea20000300800 */
[----:B------:R-:W4:Y:S11]  /*2b920*/  LDL.LU R5, [R1+0xf98] ;  /* 0x000f980001057983 */ /* 0x000f360000300800 */
[----:B------:R-:W-:Y:S02]  /*2b930*/  @!UPT UIADD3 URZ, URZ, URZ, URZ ;  /* 0x0000003f3f3ff290 */ /* 0x000fe4000fffe03f */
[----:B------:R-:W-:Y:S01]  /*2b940*/  STL.64 [R1+0x270], R20 ;  /* 0x0002701401007387 */ /* 0x000fe20000100a00 */
[----:B------:R-:W-:Y:S02]  /*2b950*/  STL.64 [R1+0x278], R22 ;  /* 0x0002781601007387 */ /* 0x000fe40000100a00 */
[----:B------:R0:W-:Y:S02]  /*2b960*/  STL.64 [R1+0xf90], R10 ;  /* 0x000f900a01007387 */ /* 0x0001e40000100a00 */
[----:B0-----:R-:W3:Y:S01]  /*2b970*/  LDL.LU.64 R10, [R1+0x68] ;  /* 0x00006800010a7983 */ /* 0x001ee20000300a00 */
[----:B------:R-:W2:Y:S02]  /*2b980*/  LDL.LU.64 R22, [R1+0x18] ;  /* 0x0000180001167983 */ /* 0x000ea40000300a00 */
[----:B------:R-:W-:Y:S02]  /*2b990*/  IMAD.MOV.U32 R26, RZ, RZ, R29 ;  /* 0x000000ffff1a7224 */ /* 0x000fe400078e001d */
[----:B------:R-:W-:-:S02]  /*2b9a0*/  IMAD.MOV.U32 R27, RZ, RZ, R28 ;  /* 0x000000ffff1b7224 */ /* 0x000fc400078e001c */
[----:B------:R-:W-:Y:S02]  /*2b9b0*/  IMAD.MOV.U32 R28, RZ, RZ, R20 ;  /* 0x000000ffff1c7224 */ /* 0x000fe400078e0014 */
[----:B------:R-:W-:-:S03]  /*2b9c0*/  IMAD.MOV.U32 R14, RZ, RZ, R15 ;  /* 0x000000ffff0e7224 */ /* 0x000fc600078e000f */
[C---:B---3--:R-:W-:Y:S01]  /*2b9d0*/  HMMA.16816.F32.BF16 R24, R16.reuse, R10, R24 ;  /* 0x0000000a1018723c */ /* 0x048fe20000041818 */
[----:B------:R-:W-:Y:S01]  /*2b9e0*/  IMAD.MOV.U32 R15, RZ, RZ, R11 ;  /* 0x000000ffff0f7224 */ /* 0x000fe200078e000b */
[----:B--2---:R-:W-:Y:S01]  /*2b9f0*/  STL.64 [R1+0xf48], R22 ;  /* 0x000f481601007387 */ /* 0x004fe20000100a00 */
[----:B------:R-:W-:Y:S02]  /*2ba00*/  STL [R1+0xcac], R28 ;  /* 0x000cac1c01007387 */ /* 0x000fe40000100800 */
[----:B------:R-:W-:Y:S11]  /*2ba10*/  IMAD.MOV.U32 R4, RZ, RZ, R10 ;  /* 0x000000ffff047224 */ /* 0x000ff600078e000a */
[----:B------:R-:W-:Y:S07]  /*2ba20*/  @!UPT UIADD3 URZ, URZ, URZ, URZ ;  /* 0x0000003f3f3ff290 */ /* 0x000fee000fffe03f */
[----:B------:R0:W-:Y:S01]  /*2ba30*/  STL.64 [R1+0x260], R24 ;  /* 0x0002601801007387 */ /* 0x0001e20000100a00 */
[----:B------:R1:W-:Y:S02]  /*2ba40*/  STL.64 [R1+0x268], R26 ;  /* 0x0002681a01007387 */ /* 0x0003e40000100a00 */
[----:B------:R-:W-:Y:S02]  /*2ba50*/  IMAD.MOV.U32 R29, RZ, RZ, R24 ;  /* 0x000000ffff1d7224 */ /* 0x000fe400078e0018 */
[----:B------:R2:W-:Y:S01]  /*2ba60*/  STL.64 [R1+0xf68], R14 ;  /* 0x000f680e01007387 */ /* 0x0005e20000100a00 */
[----:B0-----:R-:W3:Y:S01]  /*2ba70*/  LDL.LU R24, [R1+0x220] ;  /* 0x0002200001187983 */ /* 0x001ee20000300800 */
[----:B------:R-:W3:Y:S02]  /*2ba80*/  LDL.LU R25, [R1+0x224] ;  /* 0x0002240001197983 */ /* 0x000ee40000300800 */
[----:B-1----:R-:W3:Y:S02]  /*2ba90*/  LDL.LU R26, [R1+0x228] ;  /* 0x00022800011a7983 */ /* 0x002ee40000300800 */
[----:B------:R-:W3:Y:S01]  /*2baa0*/  LDL.LU R27, [R1+0x22c] ;  /* 0x00022c00011b7983 */ /* 0x000ee20000300800 */
[----:B------:R-:W3:Y:S01]  /*2bab0*/  LDL.LU R8, [R1+0x250] ;  /* 0x0002500001087983 */ /* 0x000ee20000300800 */
[----:B------:R-:W3:Y:S02]  /*2bac0*/  LDL.LU R9, [R1+0x254] ;  /* 0x0002540001097983 */ /* 0x000ee40000300800 */
[----:B------:R-:W3:Y:S02]  /*2bad0*/  LDL.LU R10, [R1+0x258] ;  /* 0x00025800010a7983 */ /* 0x000ee40000300800 */
[----:B------:R-:W3:Y:S01]  /*2bae0*/  LDL.LU R11, [R1+0x25c] ;  /* 0x00025c00010b7983 */ /* 0x000ee20000300800 */
[----:B------:R-:W3:Y:S01]  /*2baf0*/  LDL.LU R12, [R1+0x230] ;  /* 0x00023000010c7983 */ /* 0x000ee20000300800 */
[----:B------:R-:W3:Y:S02]  /*2bb00*/  LDL.LU R13, [R1+0x234] ;  /* 0x00023400010d7983 */ /* 0x000ee40000300800 */
[----:B--2---:R-:W2:Y:S02]  /*2bb10*/  LDL.LU R14, [R1+0x238] ;  /* 0x00023800010e7983 */ /* 0x004ea40000300800 */
[----:B------:R-:W2:Y:S02]  /*2bb20*/  LDL.LU R15, [R1+0x23c] ;  /* 0x00023c00010f7983 */ /* 0x000ea40000300800 */
[----:B--2---:R0:W-:Y:S01]  /*2bb30*/  STL.64 [R1+0xf78], R14 ;  /* 0x000f780e01007387 */ /* 0x0041e20000100a00 */
[----:B---3--:R-:W-:Y:S03]  /*2bb40*/  STL.64 [R1+0xf70], R12 ;  /* 0x000f700c01007387 */ /* 0x008fe60000100a00 */
[----:B0-----:R-:W2:Y:S04]  /*2bb50*/  LDL.LU.64 R14, [R1+0x48] ;  /* 0x00004800010e7983 */ /* 0x001ea80000300a00 */
[----:B--2---:R0:W-:Y:S04]  /*2bb60*/  STL.64 [R1+0xf88], R14 ;  /* 0x000f880e01007387 */ /* 0x0041e80000100a00 */
[----:B0-----:R-:W2:Y:S01]  /*2bb70*/  LDL.LU.64 R14, [R1+0x58] ;  /* 0x00005800010e7983 */ /* 0x001ea20000300a00 */
[----:B------:R0:W-:Y:S02]  /*2bb80*/  STL.64 [R1+0xf60], R26 ;  /* 0x000f601a01007387 */ /* 0x0001e40000100a00 */
[----:B------:R1:W-:Y:S01]  /*2bb90*/  STL.64 [R1+0xf58], R24 ;  /* 0x000f581801007387 */ /* 0x0003e20000100a00 */
[----:B0-----:R-:W3:Y:S04]  /*2bba0*/  LDL.LU.64 R26, [R1+0x38] ;  /* 0x00003800011a7983 */ /* 0x001ee80000300a00 */
[----:B---3--:R0:W-:Y:S01]  /*2bbb0*/  STL.64 [R1+0xf80], R26 ;  /* 0x000f801a01007387 */ /* 0x0081e20000100a00 */
[----:B-1----:R-:W3:Y:S02]  /*2bbc0*/  LDL.LU R24, [R1+0x240] ;  /* 0x0002400001187983 */ /* 0x002ee40000300800 */
[----:B------:R-:W3:Y:S01]  /*2bbd0*/  LDL.LU R25, [R1+0x244] ;  /* 0x0002440001197983 */ /* 0x000ee20000300800 */
[----:B0-----:R-:W3:Y:S01]  /*2bbe0*/  LDL.LU R26, [R1+0x248] ;  /* 0x00024800011a7983 */ /* 0x001ee20000300800 */
[----:B------:R-:W3:Y:S02]  /*2bbf0*/  LDL.LU R27, [R1+0x24c] ;  /* 0x00024c00011b7983 */ /* 0x000ee40000300800 */
[----:B------:R-:W3:Y:S02]  /*2bc00*/  LDL.LU.64 R22, [R1+0x28] ;  /* 0x0000280001167983 */ /* 0x000ee40000300a00 */
[----:B------:R-:W-:Y:S01]  /*2bc10*/  STL.64 [R1+0xf10], R6 ;  /* 0x000f100601007387 */ /* 0x000fe20000100a00 */
[----:B----4-:R0:W-:Y:S04]  /*2bc20*/  STL.64 [R1+0xf08], R4 ;  /* 0x000f080401007387 */ /* 0x0101e80000100a00 */
[----:B0-----:R-:W4:Y:S01]  /*2bc30*/  LDL.LU R4, [R1+0x1f0] ;  /* 0x0001f00001047983 */ /* 0x001f220000300800 */
[----:B------:R-:W4:Y:S02]  /*2bc40*/  LDL.LU R5, [R1+0x1f4] ;  /* 0x0001f40001057983 */ /* 0x000f240000300800 */
[----:B------:R-:W3:Y:S02]  /*2bc50*/  LDL.LU R6, [R1+0x1f8] ;  /* 0x0001f80001067983 */ /* 0x000ee40000300800 */
[----:B------:R-:W3:Y:S01]  /*2bc60*/  LDL.LU R7, [R1+0x1fc] ;  /* 0x0001fc0001077983 */ /* 0x000ee20000300800 */
[----:B--2---:R-:W-:Y:S01]  /*2bc70*/  HMMA.16816.F32.BF16 R8, R16, R14, R8 ;  /* 0x0000000e1008723c */ /* 0x004fe20000041808 */
[----:B---3--:R0:W-:Y:S01]  /*2bc80*/  STL.64 [R1+0xf20], R6 ;  /* 0x000f200601007387 */ /* 0x0081e20000100a00 */
[----:B----4-:R1:W-:Y:S03]  /*2bc90*/  STL.64 [R1+0xf18], R4 ;  /* 0x000f180401007387 */ /* 0x0103e60000100a00 */
[----:B0-----:R-:W2:Y:S04]  /*2bca0*/  LDL.LU.64 R6, [R1+0x8] ;  /* 0x0000080001067983 */ /* 0x001ea80000300a00 */
[----:B--2---:R0:W-:Y:S01]  /*2bcb0*/  STL.64 [R1+0xf40], R6 ;  /* 0x000f400601007387 */ /* 0x0041e20000100a00 */
[----:B-1----:R-:W2:Y:S02]  /*2bcc0*/  LDL.LU R4, [R1+0x210] ;  /* 0x0002100001047983 */ /* 0x002ea40000300800 */
[----:B------:R-:W2:Y:S01]  /*2bcd0*/  LDL.LU R5, [R1+0x214] ;  /* 0x0002140001057983 */ /* 0x000ea20000300800 */
[----:B0-----:R-:W2:Y:S01]  /*2bce0*/  LDL.LU R6, [R1+0x218] ;  /* 0x0002180001067983 */ /* 0x001ea20000300800 */
[----:B------:R-:W2:Y:S02]  /*2bcf0*/  LDL.LU R7, [R1+0x21c] ;  /* 0x00021c0001077983 */ /* 0x000ea40000300800 */
[----:B------:R-:W-:Y:S07]  /*2bd00*/  STL [R1+0xcb0], R29 ;  /* 0x000cb01d01007387 */ /* 0x000fee0000100800 */
[----:B------:R0:W-:Y:S01]  /*2bd10*/  STL.64 [R1+0x250], R8 ;  /* 0x0002500801007387 */ /* 0x0001e20000100a00 */
[----:B------:R1:W-:Y:S01]  /*2bd20*/  STL.64 [R1+0x258], R10 ;  /* 0x0002580a01007387 */ /* 0x0003e20000100a00 */
[----:B0-----:R-:W-:-:S03]  /*2bd30*/  IMAD.MOV.U32 R9, RZ, RZ, R14 ;  /* 0x000000ffff097224 */ /* 0x001fc600078e000e */
[----:B-1----:R-:W3:Y:S01]  /*2bd40*/  LDL.LU.64 R10, [R1+0xf90] ;  /* 0x000f9000010a7983 */ /* 0x002ee20000300a00 */
[----:B------:R-:W-:Y:S02]  /*2bd50*/  IMAD.MOV.U32 R8, RZ, RZ, R15 ;  /* 0x000000ffff087224 */ /* 0x000fe400078e000f */
[----:B------:R-:W4:Y:S02]  /*2bd60*/  LDL.LU.64 R14, [R1+0xf88] ;  /* 0x000f8800010e7983 */ /* 0x000f240000300a00 */
[C---:B----4-:R-:W-:Y:S01]  /*2bd70*/  HMMA.16816.F32.BF16 R24, R16.reuse, R14, R24 ;  /* 0x0000000e1018723c */ /* 0x050fe20000041818 */
[----:B---3--:R-:W-:Y:S01]  /*2bd80*/  STL.64 [R1+0xf30], R10 ;  /* 0x000f300a01007387 */ /* 0x008fe20000100a00 */
[----:B------:R0:W-:Y:S02]  /*2bd90*/  STL.64 [R1+0xf28], R8 ;  /* 0x000f280801007387 */ /* 0x0001e40000100a00 */
[----:B------:R-:W-:Y:S02]  /*2bda0*/  IMAD.MOV.U32 R3, RZ, RZ, R14 ;  /* 0x000000ffff037224 */ /* 0x000fe400078e000e */
[----:B------:R-:W-:Y:S01]  /*2bdb0*/  IMAD.MOV.U32 R2, RZ, RZ, R15 ;  /* 0x000000ffff027224 */ /* 0x000fe200078e000f */
[----:B0-----:R-:W3:Y:S01]  /*2bdc0*/  LDL.LU R8, [R1+0x200] ;  /* 0x0002000001087983 */ /* 0x001ee20000300800 */
[----:B------:R-:W3:Y:S02]  /*2bdd0*/  LDL.LU R9, [R1+0x204] ;  /* 0x0002040001097983 */ /* 0x000ee40000300800 */
[----:B------:R-:W3:Y:S02]  /*2bde0*/  LDL.LU R10, [R1+0x208] ;  /* 0x00020800010a7983 */ /* 0x000ee40000300800 */
[----:B------:R-:W3:Y:S11]  /*2bdf0*/  LDL.LU R11, [R1+0x20c] ;  /* 0x00020c00010b7983 */ /* 0x000ef60000300800 */
[----:B------:R-:W-:Y:S01]  /*2be00*/  STL.64 [R1+0x240], R24 ;  /* 0x0002401801007387 */ /* 0x000fe20000100a00 */
[----:B------:R0:W-:Y:S03]  /*2be10*/  STL.64 [R1+0x248], R26 ;  /* 0x0002481a01007387 */ /* 0x0001e60000100a00 */
[----:B0-----:R-:W4:Y:S01]  /*2be20*/  LDL.LU.64 R26, [R1+0xf80] ;  /* 0x000f8000011a7983 */ /* 0x001f220000300a00 */
[----:B------:R-:W4:Y:S02]  /*2be30*/  LDL.LU.64 R14, [R1+0xf78] ;  /* 0x000f7800010e7983 */ /* 0x000f240000300a00 */
[----:B------:R-:W4:Y:S02]  /*2be40*/  LDL.LU.64 R12, [R1+0xf70] ;  /* 0x000f7000010c7983 */ /* 0x000f240000300a00 */
[----:B------:R-:W-:Y:S01]  /*2be50*/  STL [R1+0xe1c], R3 ;  /* 0x000e1c0301007387 */ /* 0x000fe20000100800 */
[C---:B----4-:R-:W-:Y:S11]  /*2be60*/  HMMA.16816.F32.BF16 R12, R16.reuse, R26, R12 ;  /* 0x0000001a100c723c */ /* 0x050ff6000004180c */
[----:B------:R-:W-:Y:S11]  /*2be70*/  @!UPT UIADD3 URZ, URZ, URZ, URZ ;  /* 0x0000003f3f3ff290 */ /* 0x000ff6000fffe03f */
[----:B------:R-:W-:Y:S01]  /*2be80*/  @!UPT UIADD3 URZ, URZ, URZ, URZ ;  /* 0x0000003f3f3ff290 */ /* 0x000fe2000fffe03f */
[----:B------:R0:W-:Y:S01]  /*2be90*/  STL.64 [R1+0x230], R12 ;  /* 0x0002300c01007387 */ /* 0x0001e20000100a00 */
[----:B------:R1:W-:Y:S02]  /*2bea0*/  STL.64 [R1+0x238], R14 ;  /* 0x0002380e01007387 */ /* 0x0003e40000100a00 */
[----:B0-----:R-:W-:Y:S01]  /*2beb0*/  IMAD.MOV.U32 R13, RZ, RZ, R26 ;  /* 0x000000ffff0d7224 */ /* 0x001fe200078e001a */
[----:B-1----:R-:W4:Y:S01]  /*2bec0*/  LDL.LU.64 R14, [R1+0xf68] ;  /* 0x000f6800010e7983 */ /* 0x002f220000300a00 */
[----:B------:R-:W-:Y:S02]  /*2bed0*/  IMAD.MOV.U32 R12, RZ, RZ, R27 ;  /* 0x000000ffff0c7224 */ /* 0x000fe400078e001b */
[----:B------:R-:W2:Y:S02]  /*2bee0*/  LDL.LU.64 R26, [R1+0xf60] ;  /* 0x000f6000011a7983 */ /* 0x000ea40000300a00 */
[----:B------:R-:W2:Y:S02]  /*2bef0*/  LDL.LU.64 R24, [R1+0xf58] ;  /* 0x000f580001187983 */ /* 0x000ea40000300a00 */
[C---:B--2---:R-:W-:Y:S11]  /*2bf00*/  HMMA.16816.F32.BF16 R24, R16.reuse, R22, R24 ;  /* 0x000000161018723c */ /* 0x044ff60000041818 */
[----:B------:R-:W-:Y:S11]  /*2bf10*/  @!UPT UIADD3 URZ, URZ, URZ, URZ ;  /* 0x0000003f3f3ff290 */ /* 0x000ff6000fffe03f */
[----:B------:R-:W-:Y:S01]  /*2bf20*/  @!UPT UIADD3 URZ, URZ, URZ, URZ ;  /* 0x0000003f3f3ff290 */ /* 0x000fe2000fffe03f */
[----:B------:R0:W-:Y:S01]  /*2bf30*/  STL.64 [R1+0x220], R24 ;  /* 0x0002201801007387 */ /* 0x0001e20000100a00 */
[----:B------:R1:W-:Y:S02]  /*2bf40*/  STL.64 [R1+0x228], R26 ;  /* 0x0002281a01007387 */ /* 0x0003e40000100a00 */
[----:B0-----:R-:W-:Y:S01]  /*2bf50*/  IMAD.MOV.U32 R25, RZ, RZ, R22 ;  /* 0x000000ffff197224 */ /* 0x001fe200078e0016 */
[----:B-1----:R-:W2:Y:S01]  /*2bf60*/  LDL.LU.64 R26, [R1+0xf50] ;  /* 0x000f5000011a7983 */ /* 0x002ea20000300a00 */
[----:B------:R-:W-:Y:S02]  /*2bf70*/  IMAD.MOV.U32 R24, RZ, RZ, R23 ;  /* 0x000000ffff187224 */ /* 0x000fe400078e0017 */
[----:B------:R-:W2:Y:S02]  /*2bf80*/  LDL.LU.64 R22, [R1+0xf48] ;  /* 0x000f480001167983 */ /* 0x000ea40000300a00 */
[----:B--2---:R-:W-:Y:S11]  /*2bf90*/  HMMA.16816.F32.BF16 R4, R16, R22, R4 ;  /* 0x000000161004723c */ /* 0x004ff60000041804 */
[----:B------:R-:W-:Y:S11]  /*2bfa0*/  @!UPT UIADD3 URZ, URZ, URZ, URZ ;  /* 0x0000003f3f3ff290 */ /* 0x000ff6000fffe03f */
[----:B------:R-:W-:Y:S01]  /*2bfb0*/  @!UPT UIADD3 URZ, URZ, URZ, URZ ;  /* 0x0000003f3f3ff290 */ /* 0x000fe2000fffe03f */
[----:B------:R-:W-:Y:S01]  /*2bfc0*/  STL.64 [R1+0x210], R4 ;  /* 0x0002100401007387 */ /* 0x000fe20000100a00 */
[----:B------:R0:W-:Y:S03]  /*2bfd0*/  STL.64 [R1+0x218], R6 ;  /* 0x0002180601007387 */ /* 0x0001e60000100a00 */
[----:B0-----:R-:W3:Y:S01]  /*2bfe0*/  LDL.LU.64 R6, [R1+0xf40] ;  /* 0x000f400001067983 */ /* 0x001ee20000300a00 */
[----:B------:R-:W-:Y:S02]  /*2bff0*/  IMAD.MOV.U32 R29, RZ, RZ, R22 ;  /* 0x000000ffff1d7224 */ /* 0x000fe400078e0016 */
[----:B------:R-:W2:Y:S02]  /*2c000*/  LDL.LU R20, [R1+0x1d0] ;  /* 0x0001d00001147983 */ /* 0x000ea40000300800 */
[----:B------:R-:W-:Y:S02]  /*2c010*/  IMAD.MOV.U32 R21, RZ, RZ, R26 ;  /* 0x000000ffff157224 */ /* 0x000fe400078e001a */
[----:B------:R-:W-:Y:S01]  /*2c020*/  IMAD.MOV.U32 R22, RZ, RZ, R27 ;  /* 0x000000ffff167224 */ /* 0x000fe200078e001b */
[----:B------:R-:W2:Y:S01]  /*2c030*/  LDL.LU R26, [R1+0xf3c] ;  /* 0x000f3c00011a7983 */ /* 0x000ea20000300800 */
[----:B------:R-:W-:-:S02]  /*2c040*/  IMAD.MOV.U32 R28, RZ, RZ, R23 ;  /* 0x000000ffff1c7224 */ /* 0x000fc400078e0017 */
[----:B------:R-:W2:Y:S02]  /*2c050*/  LDL.LU R27, [R1+0xf38] ;  /* 0x000f3800011b7983 */ /* 0x000ea40000300800 */
[----:B------:R-:W2:Y:S01]  /*2c060*/  LDL.LU R23, [R1+0x1dc] ;  /* 0x0001dc0001177983 */ /* 0x000ea20000300800 */
[C---:B---3--:R-:W-:Y:S01]  /*2c070*/  HMMA.16816.F32.BF16 R8, R16.reuse, R6, R8 ;  /* 0x000000061008723c */ /* 0x048fe20000041808 */
[----:B------:R-:W-:Y:S02]  /*2c080*/  IMAD.MOV.U32 R3, RZ, RZ, R6 ;  /* 0x000000ffff037224 */ /* 0x000fe400078e0006 */
[----:B------:R-:W-:Y:S11]  /*2c090*/  IMAD.MOV.U32 R0, RZ, RZ, R7 ;  /* 0x000000ffff007224 */ /* 0x000ff600078e0007 */
[----:B------:R-:W-:Y:S09]  /*2c0a0*/  @!UPT UIADD3 URZ, URZ, URZ, URZ ;  /* 0x0000003f3f3ff290 */ /* 0x000ff2000fffe03f */
[----:B------:R-:W-:Y:S01]  /*2c0b0*/  STL.64 [R1+0x200], R8 ;  /* 0x0002000801007387 */ /* 0x000fe20000100a00 */
[----:B------:R0:W-:Y:S03]  /*2c0c0*/  STL.64 [R1+0x208], R10 ;  /* 0x0002080a01007387 */ /* 0x0001e60000100a00 */
[----:B0-----:R-:W3:Y:S01]  /*2c0d0*/  LDL.LU.64 R10, [R1+0xf30] ;  /* 0x000f3000010a7983 */ /* 0x001ee20000300a00 */
[----:B------:R-:W2:Y:S02]  /*2c0e0*/  LDL.LU.64 R8, [R1+0xf28] ;  /* 0x000f280001087983 */ /* 0x000ea40000300a00 */
[----:B------:R-:W2:Y:S02]  /*2c0f0*/  LDL.LU.64 R6, [R1+0xf20] ;  /* 0x000f200001067983 */ /* 0x000ea40000300a00 */
[----:B------:R-:W2:Y:S02]  /*2c100*/  LDL.LU.64 R4, [R1+0xf18] ;  /* 0x000f180001047983 */ /* 0x000ea40000300a00 */
[----:B--2---:R-:W-:Y:S11]  /*2c110*/  HMMA.16816.F32.BF16 R4, R16, R26, R4 ;  /* 0x0000001a1004723c */ /* 0x004ff60000041804 */
[----:B------:R-:W-:Y:S11]  /*2c120*/  @!UPT UIADD3 URZ, URZ, URZ, URZ ;  /* 0x0000003f3f3ff290 */ /* 0x000ff6000fffe03f */
[----:B------:R-:W-:Y:S01]  /*2c130*/  @!UPT UIADD3 URZ, URZ, URZ, URZ ;  /* 0x0000003f3f3ff290 */ /* 0x000fe2000fffe03f */
[----:B------:R-:W-:Y:S01]  /*2c140*/  STL.64 [R1+0x1f0], R4 ;  /* 0x0001f00401007387 */ /* 0x000fe20000100a00 */
[----:B------:R0:W-:Y:S03]  /*2c150*/  STL.64 [R1+0x1f8], R6 ;  /* 0x0001f80601007387 */ /* 0x0001e60000100a00 */
[----:B0-----:R-:W2:Y:S01]  /*2c160*/  LDL.LU.64 R6, [R1+0xf10] ;  /* 0x000f100001067983 */ /* 0x001ea20000300a00 */
[----:B------:R-:W2:Y:S02]  /*2c170*/  LDL.LU.64 R4, [R1+0xf08] ;  /* 0x000f080001047983 */ /* 0x000ea40000300a00 */
[----:B------:R-:W-:Y:S02]  /*2c180*/  STL.64 [R1+0xe28], R26 ;  /* 0x000e281a01007387 */ /* 0x000fe40000100a00 */
[----:B------:R0:W-:Y:S02]  /*2c190*/  STL.64 [R1+0xe20], R24 ;  /* 0x000e201801007387 */ /* 0x0001e40000100a00 */
[----:B0-----:R-:W2:Y:S01]  /*2c1a0*/  LDL.LU R24, [R1+0x150] ;  /* 0x0001500001187983 */ /* 0x001ea20000300800 */
[----:B------:R-:W2:Y:S02]  /*2c1b0*/  LDL.LU R25, [R1+0x154] ;  /* 0x0001540001197983 */ /* 0x000ea40000300800 */
[----:B------:R-:W2:Y:S02]  /*2c1c0*/  LDL.LU R26, [R1+0x158] ;  /* 0x00015800011a7983 */ /* 0x000ea40000300800 */
[----:B------:R-:W2:Y:S02]  /*2c1d0*/  LDL.LU R27, [R1+0x15c] ;  /* 0x00015c00011b7983 */ /* 0x000ea40000300800 */
[----:B--2---:R0:W-:Y:S01]  /*2c1e0*/  STL.64 [R1+0xe38], R26 ;  /* 0x000e381a01007387 */ /* 0x0041e20000100a00 */
[----:B------:R-:W-:Y:S02]  /*2c1f0*/  STL.64 [R1+0xe30], R24 ;  /* 0x000e301801007387 */ /* 0x000fe40000100a00 */
[----:B0-----:R-:W-:-:S02]  /*2c200*/  IMAD.MOV.U32 R26, RZ, RZ, R4 ;  /* 0x000000ffff1a7224 */ /* 0x001fc400078e0004 */
[----:B----4-:R-:W-:Y:S01]  /*2c210*/  IMAD.MOV.U32 R27, RZ, RZ, R15 ;  /* 0x000000ffff1b7224 */ /* 0x010fe200078e000f */
[----:B------:R-:W2:Y:S01]  /*2c220*/  LDL.LU R4, [R1+0xf00] ;  /* 0x000f000001047983 */ /* 0x000ea20000300800 */
[----:B------:R-:W4:Y:S03]  /*2c230*/  LDL.LU R15, [R1+0xefc] ;  /* 0x000efc00010f7983 */ /* 0x000f260000300800 */
[----:B------:R3:W-:Y:S02]  /*2c240*/  STL.64 [R1+0xe50], R26 ;  /* 0x000e501a01007387 */ /* 0x0007e40000100a00 */
[----:B---3--:R-:W-:Y:S02]  /*2c250*/  IMAD.MOV.U32 R26, RZ, RZ, R10 ;  /* 0x000000ffff1a7224 */ /* 0x008fe400078e000a */
[----:B------:R-:W-:Y:S01]  /*2c260*/  IMAD.MOV.U32 R27, RZ, RZ, R6 ;  /* 0x000000ffff1b7224 */ /* 0x000fe200078e0006 */
[----:B------:R-:W3:Y:S01]  /*2c270*/  LDL.LU R10, [R1+0xef8] ;  /* 0x000ef800010a7983 */ /* 0x000ee20000300800 */
[----:B------:R-:W2:Y:S03]  /*2c280*/  LDL.LU R6, [R1+0xef4] ;  /* 0x000ef40001067983 */ /* 0x000ea60000300800 */
[----:B------:R0:W-:Y:S02]  /*2c290*/  STL.64 [R1+0xe68], R26 ;  /* 0x000e681a01007387 */ /* 0x0001e40000100a00 */
[----:B0-----:R-:W-:-:S02]  /*2c2a0*/  IMAD.MOV.U32 R26, RZ, RZ, R7 ;  /* 0x000000ffff1a7224 */ /* 0x001fc400078e0007 */
[----:B------:R-:W-:Y:S01]  /*2c2b0*/  IMAD.MOV.U32 R27, RZ, RZ, R14 ;  /* 0x000000ffff1b7224 */ /* 0x000fe200078e000e */
[----:B------:R-:W2:Y:S01]  /*2c2c0*/  LDL.LU R7, [R1+0xef0] ;  /* 0x000ef00001077983 */ /* 0x000ea20000300800 */
[----:B------:R-:W2:Y:S03]  /*2c2d0*/  LDL.LU R14, [R1+0xeec] ;  /* 0x000eec00010e7983 */ /* 0x000ea60000300800 */
[----:B------:R0:W-:Y:S01]  /*2c2e0*/  STL.64 [R1+0xe80], R26 ;  /* 0x000e801a01007387 */ /* 0x0001e20000100a00 */
[----:B------:R-:W2:Y:S02]  /*2c2f0*/  LDL.LU R24, [R1+0x1e0] ;  /* 0x0001e00001187983 */ /* 0x000ea40000300800 */
[----:B------:R-:W2:Y:S01]  /*2c300*/  LDL.LU R25, [R1+0x1e4] ;  /* 0x0001e40001197983 */ /* 0x000ea20000300800 */
[----:B0-----:R-:W2:Y:S01]  /*2c310*/  LDL.LU R26, [R1+0x1e8] ;  /* 0x0001e800011a7983 */ /* 0x001ea20000300800 */
[----:B---3--:R-:W-:-:S03]  /*2c320*/  IMAD.MOV.U32 R27, RZ, RZ, R10 ;  /* 0x000000ffff1b7224 */ /* 0x008fc600078e000a */
[----:B------:R-:W3:Y:S04]  /*2c330*/  LDL.LU R10, [R1+0xee8] ;  /* 0x000ee800010a7983 */ /* 0x000ee80000300800 */
[----:B--2---:R-:W-:Y:S01]  /*2c340*/  HMMA.16816.F32.BF16 R24, R16, R6, R24 ;  /* 0x000000061018723c */ /* 0x004fe20000041818 */
[----:B------:R-:W-:Y:S11]  /*2c350*/  STL.64 [R1+0xeb8], R6 ;  /* 0x000eb80601007387 */ /* 0x000ff60000100a00 */
[----:B------:R-:W-:Y:S11]  /*2c360*/  @!UPT UIADD3 URZ, URZ, URZ, URZ ;  /* 0x0000003f3f3ff290 */ /* 0x000ff6000fffe03f */
[----:B------:R-:W-:Y:S01]  /*2c370*/  STL.64 [R1+0x1e0], R24 ;  /* 0x0001e01801007387 */ /* 0x000fe20000100a00 */
[----:B------:R0:W-:Y:S02]  /*2c380*/  STL.64 [R1+0x1e8], R26 ;  /* 0x0001e81a01007387 */ /* 0x0001e40000100a00 */
[----:B0-----:R-:W-:Y:S02]  /*2c390*/  IMAD.MOV.U32 R26, RZ, RZ, R11 ;  /* 0x000000ffff1a7224 */ /* 0x001fe400078e000b */
[----:B------:R-:W3:Y:S01]  /*2c3a0*/  LDL.LU R11, [R1+0xee4] ;  /* 0x000ee400010b7983 */ /* 0x000ee20000300800 */
[----:B------:R-:W-:Y:S02]  /*2c3b0*/  IMAD.MOV.U32 R27, RZ, RZ, R5 ;  /* 0x000000ffff1b7224 */ /* 0x000fe400078e0005 */
[----:B------:R-:W2:Y:S02]  /*2c3c0*/  LDL.LU R5, [R1+0xee0] ;  /* 0x000ee00001057983 */ /* 0x000ea40000300800 */
[----:B------:R-:W-:-:S02]  /*2c3d0*/  IMAD.MOV.U32 R24, RZ, RZ, R14 ;  /* 0x000000ffff187224 */ /* 0x000fc400078e000e */
[----:B----4-:R-:W-:Y:S01]  /*2c3e0*/  IMAD.MOV.U32 R25, RZ, RZ, R15 ;  /* 0x000000ffff197224 */ /* 0x010fe200078e000f */
[----:B------:R0:W-:Y:S01]  /*2c3f0*/  STL.64 [R1+0xe98], R26 ;  /* 0x000e981a01007387 */ /* 0x0001e20000100a00 */
[----:B------:R-:W4:Y:S02]  /*2c400*/  LDL.LU R14, [R1+0xedc] ;  /* 0x000edc00010e7983 */ /* 0x000f240000300800 */
[----:B------:R-:W4:Y:S01]  /*2c410*/  LDL.LU R15, [R1+0xed8] ;  /* 0x000ed800010f7983 */ /* 0x000f220000300800 */
[----:B0-----:R-:W4:Y:S01]  /*2c420*/  LDL.LU R26, [R1+0x1c8] ;  /* 0x0001c800011a7983 */ /* 0x001f220000300800 */
[----:B------:R-:W4:Y:S01]  /*2c430*/  LDL.LU R27, [R1+0x1cc] ;  /* 0x0001cc00011b7983 */ /* 0x000f220000300800 */
[C---:B---3--:R-:W-:Y:S11]  /*2c440*/  HMMA.16816.F32.BF16 R20, R16.reuse, R10, R20 ;  /* 0x0000000a1014723c */ /* 0x048ff60000041814 */
[----:B------:R-:W-:Y:S11]  /*2c450*/  @!UPT UIADD3 URZ, URZ, URZ, URZ ;  /* 0x0000003f3f3ff290 */ /* 0x000ff6000fffe03f */
[----:B------:R-:W-:Y:S01]  /*2c460*/  @!UPT UIADD3 URZ, URZ, URZ, URZ ;  /* 0x0000003f3f3ff290 */ /* 0x000fe2000fffe03f */
[----:B------:R-:W-:Y:S01]  /*2c470*/  STL.64 [R1+0x1d0], R20 ;  /* 0x0001d01401007387 */ /* 0x000fe20000100a00 */
[----:B------:R0:W-:Y:S03]  /*2c480*/  STL.64 [R1+0x1d8], R22 ;  /* 0x0001d81601007387 */ /* 0x0001e60000100a00 */
[----:B0-----:R-:W3:Y:S01]  /*2c490*/  LDL.LU.64 R22, [R1+0xed0] ;  /* 0x000ed00001167983 */ /* 0x001ee20000300a00 */
[----:B----4-:R-:W-:Y:S01]  /*2c4a0*/  HMMA.16816.F32.BF16 R24, R16, R14, R24 ;  /* 0x0000000e1018723c */ /* 0x010fe20000041818 */
[----:B------:R-:W4:Y:S02]  /*2c4b0*/  LDL.LU.64 R20, [R1+0xec8] ;  /* 0x000ec80001147983 */ /* 0x000f240000300a00 */
[----:B------:R0:W-:Y:S02]  /*2c4c0*/  STL.64 [R1+0xeb0], R10 ;  /* 0x000eb00a01007387 */ /* 0x0001e40000100a00 */
[----:B0-----:R-:W-:-:S02]  /*2c4d0*/  IMAD.MOV.U32 R11, RZ, RZ, R4 ;  /* 0x000000ffff0b7224 */ /* 0x001fc400078e0004 */
[----:B--2---:R-:W-:Y:S11]  /*2c4e0*/  IMAD.MOV.U32 R10, RZ, RZ, R5 ;  /* 0x000000ffff0a7224 */ /* 0x004ff600078e0005 */
[----:B------:R-:W-:Y:S05]  /*2c4f0*/  @!UPT UIADD3 URZ, URZ, URZ, URZ ;  /* 0x0000003f3f3ff290 */ /* 0x000fea000fffe03f */
[----:B------:R-:W-:Y:S01]  /*2c500*/  STL.64 [R1+0x1c0], R24 ;  /* 0x0001c01801007387 */ /* 0x000fe20000100a00 */
[----:B------:R3:W-:Y:S02]  /*2c510*/  STL.64 [R1+0x1c8], R26 ;  /* 0x0001c81a01007387 */ /* 0x0007e40000100a00 */
[----:B---3--:R-:W-:Y:S02]  /*2c520*/  IMAD.MOV.U32 R26, RZ, RZ, R22 ;  /* 0x000000ffff1a7224 */ /* 0x008fe400078e0016 */
[----:B------:R-:W-:Y:S01]  /*2c530*/  IMAD.MOV.U32 R27, RZ, RZ, R23 ;  /* 0x000000ffff1b7224 */ /* 0x000fe200078e0017 */
[----:B------:R-:W4:Y:S01]  /*2c540*/  LDL.LU R22, [R1+0xec4] ;  /* 0x000ec40001167983 */ /* 0x000f220000300800 */
[----:B------:R-:W4:Y:S02]  /*2c550*/  LDL.LU R23, [R1+0xec0] ;  /* 0x000ec00001177983 */ /* 0x000f240000300800 */
[----:B------:R-:W4:Y:S02]  /*2c560*/  LDL.LU R4, [R1+0x1b0] ;  /* 0x0001b00001047983 */ /* 0x000f240000300800 */
[----:B------:R-:W4:Y:S01]  /*2c570*/  LDL.LU R5, [R1+0x1b4] ;  /* 0x0001b40001057983 */ /* 0x000f220000300800 */
[----:B------:R-:W4:Y:S01]  /*2c580*/  LDL.LU R6, [R1+0x1b8] ;  /* 0x0001b80001067983 */ /* 0x000f220000300800 */
[----:B------:R-:W4:Y:S02]  /*2c590*/  LDL.LU R7, [R1+0x1bc] ;  /* 0x0001bc0001077983 */ /* 0x000f240000300800 */
[----:B------:R-:W-:Y:S02]  /*2c5a0*/  STL.64 [R1+0xe48], R14 ;  /* 0x000e480e01007387 */ /* 0x000fe40000100a00 */
[----:B------:R0:W-:Y:S02]  /*2c5b0*/  STL.64 [R1+0xe40], R12 ;  /* 0x000e400c01007387 */ /* 0x0001e40000100a00 */
[----:B0-----:R-:W2:Y:S01]  /*2c5c0*/  LDL.LU R12, [R1+0x160] ;  /* 0x00016000010c7983 */ /* 0x001ea20000300800 */
[----:B------:R-:W2:Y:S02]  /*2c5d0*/  LDL.LU R13, [R1+0x164] ;  /* 0x00016400010d7983 */ /* 0x000ea40000300800 */
[----:B------:R-:W3:Y:S02]  /*2c5e0*/  LDL.LU R14, [R1+0x168] ;  /* 0x00016800010e7983 */ /* 0x000ee40000300800 */
[----:B------:R-:W3:Y:S02]  /*2c5f0*/  LDL.LU R15, [R1+0x16c] ;  /* 0x00016c00010f7983 */ /* 0x000ee40000300800 */
[----:B---3--:R-:W-:Y:S01]  /*2c600*/  STL.64 [R1+0xe60], R14 ;  /* 0x000e600e01007387 */ /* 0x008fe20000100a00 */
[----:B--2---:R0:W-:Y:S03]  /*2c610*/  STL.64 [R1+0xe58], R12 ;  /* 0x000e580c01007387 */ /* 0x0041e60000100a00 */
        /* <DEDUP_REMOVED lines=16> */
[----:B------:R-:W-:-:S02]  /*2c720*/  IMAD.MOV.U32 R18, RZ, RZ, R9 ;  /* 0x000000ffff127224 */ /* 0x000fc400078e0009 */
[----:B------:R-:W-:Y:S02]  /*2c730*/  IMAD.MOV.U32 R19, RZ, RZ, R8 ;  /* 0x000000ffff137224 */ /* 0x000fe400078e0008 */
[C---:B----4-:R-:W-:Y:S01]  /*2c740*/  HMMA.16816.F32.BF16 R8, R20.reuse, R10, R4 ;  /* 0x0000000a1408723c */ /* 0x050fe20000041804 */
[----:B---3--:R-:W-:Y:S01]  /*2c750*/  STL.64 [R1+0xea8], R14 ;  /* 0x000ea80e01007387 */ /* 0x008fe20000100a00 */
[----:B--2---:R0:W-:Y:S03]  /*2c760*/  STL.64 [R1+0xea0], R12 ;  /* 0x000ea00c01007387 */ /* 0x0041e60000100a00 */
[----:B0-----:R-:W2:Y:S01]  /*2c770*/  LDL.LU R12, [R1+0x1a0] ;  /* 0x0001a000010c7983 */ /* 0x001ea20000300800 */
[----:B------:R-:W2:Y:S02]  /*2c780*/  LDL.LU R13, [R1+0x1a4] ;  /* 0x0001a400010d7983 */ /* 0x000ea40000300800 */
[----:B------:R-:W2:Y:S02]  /*2c790*/  LDL.LU R14, [R1+0x1a8] ;  /* 0x0001a800010e7983 */ /* 0x000ea40000300800 */
[----:B------:R-:W2:Y:S02]  /*2c7a0*/  LDL.LU R15, [R1+0x1ac] ;  /* 0x0001ac00010f7983 */ /* 0x000ea40000300800 */
[----:B------:R-:W-:Y:S11]  /*2c7b0*/  IMAD.MOV.U32 R16, RZ, RZ, R24 ;  /* 0x000000ffff107224 */ /* 0x000ff600078e0018 */
[----:B------:R-:W-:Y:S01]  /*2c7c0*/  @!UPT UIADD3 URZ, URZ, URZ, URZ ;  /* 0x0000003f3f3ff290 */ /* 0x000fe2000fffe03f */
[----:B------:R-:W-:Y:S01]  /*2c7d0*/  IMAD.MOV.U32 R4, RZ, RZ, R9 ;  /* 0x000000ffff047224 */ /* 0x000fe200078e0009 */
[----:B------:R-:W-:Y:S01]  /*2c7e0*/  STL [R1+0xcb4], R16 ;  /* 0x000cb41001007387 */ /* 0x000fe20000100800 */
[----:B------:R-:W3:Y:S02]  /*2c7f0*/  LDL.LU.64 R6, [R1+0xeb8] ;  /* 0x000eb80001067983 */ /* 0x000ee40000300a00 */
[----:B------:R-:W-:Y:S02]  /*2c800*/  STL.64 [R1+0x1b0], R8 ;  /* 0x0001b00801007387 */ /* 0x000fe40000100a00 */
[----:B------:R0:W-:Y:S02]  /*2c810*/  STL.64 [R1+0x1b8], R10 ;  /* 0x0001b80a01007387 */ /* 0x0001e40000100a00 */
[----:B0-----:R-:W4:Y:S01]  /*2c820*/  LDL.LU.64 R10, [R1+0xeb0] ;  /* 0x000eb000010a7983 */ /* 0x001f220000300a00 */
[----:B------:R-:W-:Y:S02]  /*2c830*/  STL [R1+0xcbc], R8 ;  /* 0x000cbc0801007387 */ /* 0x000fe40000100800 */
[----:B------:R-:W-:Y:S01]  /*2c840*/  STL [R1+0xcb8], R4 ;  /* 0x000cb80401007387 */ /* 0x000fe20000100800 */
[C---:B--2---:R-:W-:Y:S01]  /*2c850*/  HMMA.16816.F32.BF16 R24, R20.reuse, R26, R12 ;  /* 0x0000001a1418723c */ /* 0x044fe2000004180c */
[----:B------:R-:W2:Y:S01]  /*2c860*/  LDL.LU.64 R14, [R1+0xea8] ;  /* 0x000ea800010e7983 */ /* 0x000ea20000300a00 */
[----:B------:R-:W2:Y:S11]  /*2c870*/  LDL.LU.64 R12, [R1+0xea0] ;  /* 0x000ea000010c7983 */ /* 0x000eb60000300a00 */
[----:B------:R-:W-:Y:S10]  /*2c880*/  @!UPT UIADD3 URZ, URZ, URZ, URZ ;  /* 0x0000003f3f3ff290 */ /* 0x000ff4000fffe03f */
[----:B------:R-:W-:Y:S01]  /*2c890*/  STL.64 [R1+0x1a0], R24 ;  /* 0x0001a01801007387 */ /* 0x000fe20000100a00 */
[----:B------:R0:W-:Y:S03]  /*2c8a0*/  STL.64 [R1+0x1a8], R26 ;  /* 0x0001a81a01007387 */ /* 0x0001e60000100a00 */
[----:B0-----:R-:W2:Y:S02]  /*2c8b0*/  LDL.LU.64 R26, [R1+0xe98] ;  /* 0x000e9800011a7983 */ /* 0x001ea40000300a00 */
[----:B--2---:R-:W-:Y:S02]  /*2c8c0*/  HMMA.16816.F32.BF16 R24, R20, R26, R12 ;  /* 0x0000001a1418723c */ /* 0x004fe4000004180c */
[----:B------:R-:W2:Y:S01]  /*2c8d0*/  LDL.LU.64 R14, [R1+0xe90] ;  /* 0x000e9000010e7983 */ /* 0x000ea20000300a00 */
[----:B------:R-:W2:Y:S11]  /*2c8e0*/  LDL.LU.64 R12, [R1+0xe88] ;  /* 0x000e8800010c7983 */ /* 0x000eb60000300a00 */
[----:B------:R-:W-:Y:S09]  /*2c8f0*/  @!UPT UIADD3 URZ, URZ, URZ, URZ ;  /* 0x0000003f3f3ff290 */ /* 0x000ff2000fffe03f */
[----:B------:R-:W-:Y:S01]  /*2c900*/  STL.64 [R1+0x190], R24 ;  /* 0x0001901801007387 */ /* 0x000fe20000100a00 */
[----:B------:R0:W-:Y:S03]  /*2c910*/  STL.64 [R1+0x198], R26 ;  /* 0x0001981a01007387 */ /* 0x0001e60000100a00 */
        /* <DEDUP_REMOVED lines=27> */
[----:B--2---:R-:W-:Y:S01]  /*2cad0*/  HMMA.16816.F32.BF16 R16, R20, R18, R24 ;  /* 0x000000121410723c */ /* 0x004fe20000041818 */
[----:B------:R-:W2:Y:S01]  /*2cae0*/  LDL.LU.64 R26, [R1+0xe28] ;  /* 0x000e2800011a7983 */ /* 0x000ea20000300a00 */
[----:B------:R-:W2:Y:S02]  /*2caf0*/  LDL.LU.64 R24, [R1+0xe20] ;  /* 0x000e200001187983 */ /* 0x000ea40000300a00 */
[----:B------:R-:W2:Y:S02]  /*2cb00*/  LDL R5, [R1+0xc30] ;  /* 0x000c300001057983 */ /* 0x000ea40000100800 */
[----:B------:R-:W2:Y:S11]  /*2cb10*/  LDL.LU R9, [R1+0x418] ;  /* 0x0004180001097983 */ /* 0x000eb60000300800 */
[----:B------:R-:W-:Y:S06]  /*2cb20*/  @!UPT UIADD3 URZ, URZ, URZ, URZ ;  /* 0x0000003f3f3ff290 */ /* 0x000fec000fffe03f */
[----:B------:R-:W-:Y:S01]  /*2cb30*/  STL.64 [R1+0x360], R16 ;  /* 0x0003601001007387 */ /* 0x000fe20000100a00 */
[----:B------:R-:W-:Y:S02]  /*2cb40*/  STL.64 [R1+0x368], R18 ;  /* 0x0003681201007387 */ /* 0x000fe40000100a00 */
[----:B------:R-:W2:Y:S02]  /*2cb50*/  LDL.LU R4, [R1+0x420] ;  /* 0x0004200001047983 */ /* 0x000ea40000300800 */
[----:B---3--:R-:W-:Y:S01]  /*2cb60*/  STL.64 [R1+0xd90], R6 ;  /* 0x000d900601007387 */ /* 0x008fe20000100a00 */
[----:B--2---:R-:W-:Y:S01]  /*2cb70*/  STL.64 [R1+0xd88], R4 ;  /* 0x000d880401007387 */ /* 0x004fe20000100a00 */
[----:B------:R-:W2:Y:S02]  /*2cb80*/  LDL.LU R8, [R1+0x41c] ;  /* 0x00041c0001087983 */ /* 0x000ea40000300800 */
[----:B----4-:R-:W-:Y:S01]  /*2cb90*/  STL.64 [R1+0xd80], R10 ;  /* 0x000d800a01007387 */ /* 0x010fe20000100a00 */
[----:B--2---:R0:W-:Y:S04]  /*2cba0*/  STL.64 [R1+0xd78], R8 ;  /* 0x000d780801007387 */ /* 0x0041e80000100a00 */
[----:B0-----:R-:W2:Y:S01]  /*2cbb0*/  LDL.LU R8, [R1+0xe0] ;  /* 0x0000e00001087983 */ /* 0x001ea20000300800 */
[----:B------:R-:W2:Y:S02]  /*2cbc0*/  LDL.LU R9, [R1+0xe4] ;  /* 0x0000e40001097983 */ /* 0x000ea40000300800 */
[----:B------:R-:W3:Y:S02]  /*2cbd0*/  LDL.LU R10, [R1+0xe8] ;  /* 0x0000e800010a7983 */ /* 0x000ee40000300800 */
[----:B------:R-:W3:Y:S02]  /*2cbe0*/  LDL.LU R11, [R1+0xec] ;  /* 0x0000ec00010b7983 */ /* 0x000ee40000300800 */
[----:B---3--:R0:W-:Y:S01]  /*2cbf0*/  STL.64 [R1+0xda0], R10 ;  /* 0x000da00a01007387 */ /* 0x0081e20000100a00 */
[----:B--2---:R-:W-:Y:S02]  /*2cc00*/  STL.64 [R1+0xd98], R8 ;  /* 0x000d980801007387 */ /* 0x004fe40000100a00 */
[----:B0-----:R-:W-:-:S02]  /*2cc10*/  IMAD.MOV.U32 R10, RZ, RZ, R3 ;  /* 0x000000ffff0a7224 */ /* 0x001fc400078e0003 */
[----:B------:R-:W-:Y:S01]  /*2cc20*/  IMAD.MOV.U32 R11, RZ, RZ, R0 ;  /* 0x000000ffff0b7224 */ /* 0x000fe200078e0000 */
[----:B------:R-:W2:Y:S01]  /*2cc30*/  LDL.LU R3, [R1+0xe1c] ;  /* 0x000e1c0001037983 */ /* 0x000ea20000300800 */
[----:B------:R-:W3:Y:S03]  /*2cc40*/  LDL.LU R0, [R1+0xe18] ;  /* 0x000e180001007983 */ /* 0x000ee60000300800 */
[----:B------:R0:W-:Y:S01]  /*2cc50*/  STL.64 [R1+0xdb8], R10 ;  /* 0x000db80a01007387 */ /* 0x0001e20000100a00 */
[----:B------:R-:W4:Y:S02]  /*2cc60*/  LDL.LU R4, [R1+0xf0] ;  /* 0x0000f00001047983 */ /* 0x000f240000300800 */
[----:B------:R-:W4:Y:S02]  /*2cc70*/  LDL.LU R5, [R1+0xf4] ;  /* 0x0000f40001057983 */ /* 0x000f240000300800 */
[----:B------:R-:W2:Y:S01]  /*2cc80*/  LDL.LU R6, [R1+0xf8] ;  /* 0x0000f80001067983 */ /* 0x000ea20000300800 */
[----:B------:R-:W2:Y:S01]  /*2cc90*/  LDL.LU R7, [R1+0xfc] ;  /* 0x0000fc0001077983 */ /* 0x000ea20000300800 */
[----:B0-----:R-:W-:-:S02]  /*2cca0*/  IMAD.MOV.U32 R10, RZ, RZ, R29 ;  /* 0x000000ffff0a7224 */ /* 0x001fc400078e001d */
[----:B------:R-:W-:-:S05]  /*2ccb0*/  IMAD.MOV.U32 R11, RZ, RZ, R28 ;  /* 0x000000ffff0b7224 */ /* 0x000fca00078e001c */
        /* <DEDUP_REMOVED lines=35> */
[----:B------:R-:W2:Y:S02]  /*2cef0*/  LDL.LU R6, [R1+0x148] ;  /* 0x0001480001067983 */ /* 0x000ea40000300800 */
[----:B------:R-:W2:Y:S01]  /*2cf00*/  LDL.LU R7, [R1+0x14c] ;  /* 0x00014c0001077983 */ /* 0x000ea20000300800 */
[----:B------:R-:W4:Y:S01]  /*2cf10*/  LDL.LU R16, [R1+0x40c] ;  /* 0x00040c0001107983 */ /* 0x000f220000300800 */
[----:B------:R-:W4:Y:S02]  /*2cf20*/  LDL.LU R17, [R1+0x400] ;  /* 0x0004000001117983 */ /* 0x000f240000300800 */
[----:B------:R-:W2:Y:S02]  /*2cf30*/  LDL.LU R18, [R1+0x3f8] ;  /* 0x0003f80001127983 */ /* 0x000ea40000300800 */
[----:B------:R-:W2:Y:S02]  /*2cf40*/  LDL.LU R19, [R1+0x404] ;  /* 0x0004040001137983 */ /* 0x000ea40000300800 */
[----:B------:R-:W-:-:S02]  /*2cf50*/  IMAD.MOV.U32 R10, RZ, RZ, R3 ;  /* 0x000000ffff0a7224 */ /* 0x000fc400078e0003 */
[----:B------:R-:W-:Y:S01]  /*2cf60*/  IMAD.MOV.U32 R11, RZ, RZ, R2 ;  /* 0x000000ffff0b7224 */ /* 0x000fe200078e0002 */
[----:B--2---:R-:W-:Y:S01]  /*2cf70*/  STL.64 [R1+0xd60], R18 ;  /* 0x000d601201007387 */ /* 0x004fe20000100a00 */
[----:B----4-:R0:W-:Y:S03]  /*2cf80*/  STL.64 [R1+0xd58], R16 ;  /* 0x000d581001007387 */ /* 0x0101e60000100a00 */
[----:B0-----:R-:W2:Y:S01]  /*2cf90*/  LDL.LU R16, [R1+0xc0] ;  /* 0x0000c00001107983 */ /* 0x001ea20000300800 */
[----:B------:R-:W2:Y:S02]  /*2cfa0*/  LDL.LU R17, [R1+0xc4] ;  /* 0x0000c40001117983 */ /* 0x000ea40000300800 */
[----:B------:R-:W4:Y:S02]  /*2cfb0*/  LDL.LU R18, [R1+0xc8] ;  /* 0x0000c80001127983 */ /* 0x000f240000300800 */
[----:B------:R-:W4:Y:S01]  /*2cfc0*/  LDL.LU R19, [R1+0xcc] ;  /* 0x0000cc0001137983 */ /* 0x000f220000300800 */
[----:B------:R-:W-:Y:S01]  /*2cfd0*/  HMMA.16816.F32.BF16 R8, R20, R10, R4 ;  /* 0x0000000a1408723c */ /* 0x000fe20000041804 */
[----:B----4-:R-:W-:Y:S01]  /*2cfe0*/  STL.64 [R1+0xd70], R18 ;  /* 0x000d701201007387 */ /* 0x010fe20000100a00 */
[----:B--2---:R0:W-:Y:S03]  /*2cff0*/  STL.64 [R1+0xd68], R16 ;  /* 0x000d681001007387 */ /* 0x0041e60000100a00 */
[----:B0-----:R-:W2:Y:S01]  /*2d000*/  LDL.LU R16, [R1+0xd0] ;  /* 0x0000d00001107983 */ /* 0x001ea20000300800 */
[----:B------:R-:W2:Y:S02]  /*2d010*/  LDL.LU R17, [R1+0xd4] ;  /* 0x0000d40001117983 */ /* 0x000ea40000300800 */
[----:B------:R-:W2:Y:S02]  /*2d020*/  LDL.LU R18, [R1+0xd8] ;  /* 0x0000d80001127983 */ /* 0x000ea40000300800 */
[----:B------:R-:W4:Y:S01]  /*2d030*/  LDL.LU R29, [R1+0x3f0] ;  /* 0x0003f000011d7983 */ /* 0x000f220000300800 */
[----:B------:R-:W2:Y:S01]  /*2d040*/  LDL.LU R28, [R1+0x414] ;  /* 0x00041400011c7983 */ /* 0x000ea20000300800 */
[----:B------:R-:W2:Y:S02]  /*2d050*/  LDL.LU R25, [R1+0x3e8] ;  /* 0x0003e80001197983 */ /* 0x000ea40000300800 */
[----:B------:R-:W2:Y:S02]  /*2d060*/  LDL.LU R13, [R1+0x410] ;  /* 0x00041000010d7983 */ /* 0x000ea40000300800 */
[----:B------:R-:W2:Y:S01]  /*2d070*/  LDL.LU R24, [R1+0x3e0] ;  /* 0x0003e00001187983 */ /* 0x000ea20000300800 */
[----:B------:R-:W2:Y:S01]  /*2d080*/  LDL.LU R3, [R1+0x408] ;  /* 0x0004080001037983 */ /* 0x000ea20000300800 */
[----:B------:R-:W2:Y:S02]  /*2d090*/  LDL.LU R12, [R1+0x3d8] ;  /* 0x0003d800010c7983 */ /* 0x000ea40000300800 */
[----:B---3--:R-:W-:-:S02]  /*2d0a0*/  IMAD.MOV.U32 R19, RZ, RZ, R0 ;  /* 0x000000ffff137224 */ /* 0x008fc400078e0000 */
[----:B------:R-:W3:Y:S01]  /*2d0b0*/  LDL.LU R2, [R1+0x3fc] ;  /* 0x0003fc0001027983 */ /* 0x000ee20000300800 */
[----:B------:R-:W2:Y:S01]  /*2d0c0*/  LDL.LU R0, [R1+0x3d0] ;  /* 0x0003d00001007983 */ /* 0x000ea20000300800 */
[----:B------:R-:W2:Y:S02]  /*2d0d0*/  LDL.LU.64 R6, [R1+0xe10] ;  /* 0x000e100001067983 */ /* 0x000ea40000300a00 */
[----:B------:R-:W2:Y:S02]  /*2d0e0*/  LDL.LU.64 R4, [R1+0xe08] ;  /* 0x000e080001047983 */ /* 0x000ea40000300a00 */
[----:B------:R-:W-:Y:S01]  /*2d0f0*/  STL.64 [R1+0x350], R8 ;  /* 0x0003500801007387 */ /* 0x000fe20000100a00 */
[----:B------:R0:W-:Y:S04]  /*2d100*/  STL.64 [R1+0x358], R10 ;  /* 0x0003580a01007387 */ /* 0x0001e80000100a00 */
        /* <DEDUP_REMOVED lines=28> */
[----:B0-----:R-:W3:Y:S01]  /*2d2d0*/  LDL.LU.64 R10, [R1+0xda0] ;  /* 0x000da000010a7983 */ /* 0x001ee20000300a00 */
[----:B------:R-:W3:Y:S01]  /*2d2e0*/  LDL.LU.64 R8, [R1+0xd98] ;  /* 0x000d980001087983 */ /* 0x000ee20000300a00 */
[C---:B--2---:R-:W-:Y:S11]  /*2d2f0*/  HMMA.16816.F32.BF16 R4, R20.reuse, R26, R4 ;  /* 0x0000001a1404723c */ /* 0x044ff60000041804 */
[----:B------:R-:W-:Y:S11]  /*2d300*/  @!UPT UIADD3 URZ, URZ, URZ, URZ ;  /* 0x0000003f3f3ff290 */ /* 0x000ff6000fffe03f */
[----:B------:R-:W-:Y:S01]  /*2d310*/  @!UPT UIADD3 URZ, URZ, URZ, URZ ;  /* 0x0000003f3f3ff290 */ /* 0x000fe2000fffe03f */
[----:B------:R-:W-:Y:S01]  /*2d320*/  STL.64 [R1+0x300], R4 ;  /* 0x0003000401007387 */ /* 0x000fe20000100a00 */
[----:B------:R0:W-:Y:S03]  /*2d330*/  STL.64 [R1+0x308], R6 ;  /* 0x0003080601007387 */ /* 0x0001e60000100a00 */
[----:B0-----:R-:W3:Y:S01]  /*2d340*/  LDL.LU.64 R6, [R1+0xd90] ;  /* 0x000d900001067983 */ /* 0x001ee20000300a00 */
[----:B------:R-:W2:Y:S01]  /*2d350*/  LDL.LU.64 R4, [R1+0xd88] ;  /* 0x000d880001047983 */ /* 0x000ea20000300a00 */
[C---:B---3--:R-:W-:Y:S11]  /*2d360*/  HMMA.16816.F32.BF16 R8, R20.reuse, R6, R8 ;  /* 0x000000061408723c */ /* 0x048ff60000041808 */
        /* <DEDUP_REMOVED lines=10> */
[----:B------:R0:W-:Y:S02]  /*2d410*/  STL.64 [R1+0x2e8], R18 ;  /* 0x0002e81201007387 */ /* 0x0001e40000100a00 */
[----:B------:R-:W-:Y:S02]  /*2d420*/  IMAD.MOV.U32 R7, RZ, RZ, R19 ;  /* 0x000000ffff077224 */ /* 0x000fe400078e0013 */
[----:B0-----:R-:W3:Y:S01]  /*2d430*/  LDL.LU.64 R18, [R1+0xd70] ;  /* 0x000d700001127983 */ /* 0x001ee20000300a00 */
[----:B------:R-:W3:Y:S02]  /*2d440*/  LDL.LU.64 R16, [R1+0xd68] ;  /* 0x000d680001107983 */ /* 0x000ee40000300a00 */
[----:B------:R-:W-:Y:S01]  /*2d450*/  STL [R1+0xcc8], R7 ;  /* 0x000cc80701007387 */ /* 0x000fe20000100800 */
[----:B---3--:R-:W-:Y:S01]  /*2d460*/  HMMA.16816.F32.BF16 R20, R20, R14, R16 ;  /* 0x0000000e1414723c */ /* 0x008fe20000041810 */
[----:B------:R-:W3:Y:S01]  /*2d470*/  LDL.LU.64 R18, [R1+0xd60] ;  /* 0x000d600001127983 */ /* 0x000ee20000300a00 */
[----:B------:R-:W3:Y:S01]  /*2d480*/  LDL.LU.64 R16, [R1+0xd58] ;  /* 0x000d580001107983 */ /* 0x000ee20000300a00 */
[----:B--2---:R-:W-:-:S02]  /*2d490*/  IADD3 R9, P6, R9, UR12, RZ ;  /* 0x0000000c09097c10 */ /* 0x004fc4000ffde0ff */
[----:B------:R-:W-:Y:S02]  /*2d4a0*/  IADD3 R4, P1, R4, UR12, RZ ;  /* 0x0000000c04047c10 */ /* 0x000fe4000ff3e0ff */
[----:B------:R-:W-:Y:S02]  /*2d4b0*/  IADD3 R8, P2, R8, UR12, RZ ;  /* 0x0000000c08087c10 */ /* 0x000fe4000ff5e0ff */
[----:B------:R-:W-:Y:S01]  /*2d4c0*/  IADD3.X R28, R28, UR6, RZ, P1, !PT ;  /* 0x000000061c1c7c10 */ /* 0x000fe20008ffe4ff */
[----:B------:R-:W-:Y:S01]  /*2d4d0*/  IADD3 R25, P1, R25, UR12, RZ ;  /* 0x0000000c19197c10 */ /* 0x000fe2000ff3e0ff */
[----:B------:R-:W-:Y:S01]  /*2d4e0*/  IADD3.X R13, R13, UR6, RZ, P2, !PT ;  /* 0x000000060d0d7c10 */ /* 0x000fe200097fe4ff */
[----:B------:R-:W-:Y:S11]  /*2d4f0*/  IADD3 R24, P2, R24, UR12, RZ ;  /* 0x0000000c18187c10 */ /* 0x000ff6000ff5e0ff */
[----:B------:R-:W-:Y:S01]  /*2d500*/  @!UPT UIADD3 URZ, URZ, URZ, URZ ;  /* 0x0000003f3f3ff290 */ /* 0x000fe2000fffe03f */
[----:B------:R-:W-:Y:S01]  /*2d510*/  IMAD.MOV.U32 R6, RZ, RZ, R23 ;  /* 0x000000ffff067224 */ /* 0x000fe200078e0017 */
[----:B------:R-:W-:Y:S01]  /*2d520*/  STL.64 [R1+0x2d0], R20 ;  /* 0x0002d01401007387 */ /* 0x000fe20000100a00 */
[----:B------:R-:W-:Y:S03]  /*2d530*/  STL.64 [R1+0x2d8], R22 ;  /* 0x0002d81601007387 */ /* 0x000fe60000100a00 */
[----:B------:R0:W-:Y:S01]  /*2d540*/  STL [R1+0xccc], R6 ;  /* 0x000ccc0601007387 */ /* 0x0001e20000100800 */
[----:B------:R-:W-:Y:S02]  /*2d550*/  STL [R1+0x418], R9 ;  /* 0x0004180901007387 */ /* 0x000fe40000100800 */
[----:B------:R-:W-:Y:S02]  /*2d560*/  STL [R1+0x420], R4 ;  /* 0x0004200401007387 */ /* 0x000fe40000100800 */
[----:B------:R-:W-:Y:S01]  /*2d570*/  STL [R1+0x41c], R8 ;  /* 0x00041c0801007387 */ /* 0x000fe20000100800 */
[----:B---3--:R-:W-:-:S02]  /*2d580*/  IADD3 R16, P3, R16, UR12, RZ ;  /* 0x0000000c10107c10 */ /* 0x008fc4000ff7e0ff */
[----:B------:R-:W-:Y:S02]  /*2d590*/  IADD3 R17, P4, R17, UR12, RZ ;  /* 0x0000000c11117c10 */ /* 0x000fe4000ff9e0ff */
[----:B------:R-:W-:Y:S02]  /*2d5a0*/  IADD3 R18, P5, R18, UR12, RZ ;  /* 0x0000000c12127c10 */ /* 0x000fe4000ffbe0ff */
[----:B------:R-:W-:Y:S01]  /*2d5b0*/  IADD3.X R19, R19, UR6, RZ, P6, !PT ;  /* 0x0000000613137c10 */ /* 0x000fe2000b7fe4ff */
[----:B----4-:R-:W-:Y:S01]  /*2d5c0*/  IADD3 R29, P6, R29, UR12, RZ ;  /* 0x0000000c1d1d7c10 */ /* 0x010fe2000ffde0ff */
[----:B------:R-:W-:Y:S01]  /*2d5d0*/  STL [R1+0x40c], R16 ;  /* 0x00040c1001007387 */ /* 0x000fe20000100800 */
[----:B------:R-:W-:Y:S02]  /*2d5e0*/  STL [R1+0x400], R17 ;  /* 0x0004001101007387 */ /* 0x000fe40000100800 */
[----:B------:R-:W-:Y:S02]  /*2d5f0*/  STL [R1+0x3f8], R18 ;  /* 0x0003f81201007387 */ /* 0x000fe40000100800 */
[----:B------:R-:W-:Y:S01]  /*2d600*/  STL [R1+0x404], R19 ;  /* 0x0004041301007387 */ /* 0x000fe20000100800 */
[----:B------:R-:W-:Y:S01]  /*2d610*/  STL [R1+0x3f0], R29 ;  /* 0x0003f01d01007387 */ /* 0x000fe20000100800 */
[----:B------:R-:W-:Y:S01]  /*2d620*/  IADD3.X R3, R3, UR6, RZ, P3, !PT ;  /* 0x0000000603037c10 */ /* 0x000fe20009ffe4ff */
[----:B------:R-:W-:Y:S02]  /*2d630*/  STL [R1+0x414], R28 ;  /* 0x0004141c01007387 */ /* 0x000fe40000100800 */
[----:B------:R-:W-:Y:S01]  /*2d640*/  STL [R1+0x3e8], R25 ;  /* 0x0003e81901007387 */ /* 0x000fe20000100800 */
[----:B------:R-:W-:Y:S01]  /*2d650*/  STL [R1+0x410], R13 ;  /* 0x0004100d01007387 */ /* 0x000fe20000100800 */
[----:B------:R-:W-:Y:S02]  /*2d660*/  STL [R1+0x3e0], R24 ;  /* 0x0003e01801007387 */ /* 0x000fe40000100800 */
[----:B------:R-:W-:Y:S02]  /*2d670*/  STL [R1+0x408], R3 ;  /* 0x0004080301007387 */ /* 0x000fe40000100800 */
[----:B0-----:R-:W2:Y:S01]  /*2d680*/  LDL.LU R6, [R1+0x3ec] ;  /* 0x0003ec0001067983 */ /* 0x001ea20000300800 */
[----:B------:R-:W-:-:S02]  /*2d690*/  IADD3 R12, P3, R12, UR12, RZ ;  /* 0x0000000c0c0c7c10 */ /* 0x000fc4000ff7e0ff */
[----:B------:R-:W-:-:S03]  /*2d6a0*/  IADD3.X R2, R2, UR6, RZ, P4, !PT ;  /* 0x0000000602027c10 */ /* 0x000fc6000a7fe4ff */
[----:B------:R-:W-:Y:S04]  /*2d6b0*/  STL [R1+0x3d8], R12 ;  /* 0x0003d80c01007387 */ /* 0x000fe80000100800 */
[----:B--2---:R0:W-:Y:S01]  /*2d6c0*/  STL [R1+0xd50], R6 ;  /* 0x000d500601007387 */ /* 0x0041e20000100800 */
[----:B------:R-:W-:Y:S03]  /*2d6d0*/  STL [R1+0x3fc], R2 ;  /* 0x0003fc0201007387 */ /* 0x000fe60000100800 */
[----:B0-----:R-:W2:Y:S01]  /*2d6e0*/  LDL.LU R6, [R1+0x3c8] ;  /* 0x0003c80001067983 */ /* 0x001ea20000300800 */
[----:B------:R-:W-:-:S05]  /*2d6f0*/  IADD3 R0, P4, R0, UR12, RZ ;  /* 0x0000000c00007c10 */ /* 0x000fca000ff9e0ff */
[----:B------:R-:W-:Y:S01]  /*2d700*/  STL [R1+0x3d0], R0 ;  /* 0x0003d00001007387 */ /* 0x000fe20000100800 */
[----:B------:R-:W-:-:S03]  /*2d710*/  UIADD3 UR4, UR4, 0x1, URZ ;  /* 0x0000000104047890 */ /* 0x000fc6000fffe03f */
[----:B--2---:R0:W-:Y:S04]  /*2d720*/  STL [R1+0xd54], R6 ;  /* 0x000d540601007387 */ /* 0x0041e80000100800 */
[----:B0-----:R-:W2:Y:S01]  /*2d730*/  LDL.LU R6, [R1+0x3f4] ;  /* 0x0003f40001067983 */ /* 0x001ea20000300800 */
[----:B------:R-:W3:Y:S02]  /*2d740*/  LDL.LU R20, [R1+0x3c0] ;  /* 0x0003c00001147983 */ /* 0x000ee40000300800 */
[----:B------:R-:W4:Y:S02]  /*2d750*/  LDL.LU R21, [R1+0x3e4] ;  /* 0x0003e40001157983 */ /* 0x000f240000300800 */
[----:B------:R-:W3:Y:S01]  /*2d760*/  LDL.LU R22, [R1+0x3b8] ;  /* 0x0003b80001167983 */ /* 0x000ee20000300800 */
[----:B------:R-:W3:Y:S01]  /*2d770*/  LDL.LU R23, [R1+0x3dc] ;  /* 0x0003dc0001177983 */ /* 0x000ee20000300800 */
[----:B------:R-:W3:Y:S02]  /*2d780*/  LDL.LU R14, [R1+0x3b0] ;  /* 0x0003b000010e7983 */ /* 0x000ee40000300800 */
[----:B------:R-:W3:Y:S02]  /*2d790*/  LDL.LU R15, [R1+0x3d4] ;  /* 0x0003d400010f7983 */ /* 0x000ee40000300800 */
[----:B------:R-:W3:Y:S01]  /*2d7a0*/  LDL.LU R7, [R1+0x3a8] ;  /* 0x0003a80001077983 */ /* 0x000ee20000300800 */
[----:B------:R-:W3:Y:S01]  /*2d7b0*/  LDL.LU R10, [R1+0x3cc] ;  /* 0x0003cc00010a7983 */ /* 0x000ee20000300800 */
[----:B------:R-:W3:Y:S02]  /*2d7c0*/  LDL.LU R11, [R1+0xc1c] ;  /* 0x000c1c00010b7983 */ /* 0x000ee40000300800 */
[----:B------:R-:W3:Y:S01]  /*2d7d0*/  LDL.LU R26, [R1+0x3c4] ;  /* 0x0003c400011a7983 */ /* 0x000ee20000300800 */
[----:B------:R-:W-:Y:S01]  /*2d7e0*/  ISETP.NE.U32.AND P0, PT, R5, UR4, PT ;  /* 0x0000000405007c0c */ /* 0x000fe2000bf05070 */
[----:B------:R-:W3:Y:S01]  /*2d7f0*/  LDL.LU R27, [R1+0x43c] ;  /* 0x00043c00011b7983 */ /* 0x000ee20000300800 */
[----:B------:R-:W3:Y:S02]  /*2d800*/  LDL.LU R5, [R1+0x3bc] ;  /* 0x0003bc0001057983 */ /* 0x000ee40000300800 */
[----:B------:R-:W3:Y:S02]  /*2d810*/  LDL.LU R9, [R1+0xc14] ;  /* 0x000c140001097983 */ /* 0x000ee40000300800 */
[----:B------:R-:W3:Y:S01]  /*2d820*/  LDL.LU R4, [R1+0x3b4] ;  /* 0x0003b40001047983 */ /* 0x000ee20000300800 */
        /* <DEDUP_REMOVED lines=13> */
[----:B------:R-:W3:Y:S01]  /*2d900*/  LDL.LU R0, [R1+0x430] ;  /* 0x0004300001007983 */ /* 0x000ee20000300800 */
[----:B--2---:R-:W-:-:S05]  /*2d910*/  IADD3.X R6, R6, UR6, RZ, P5, !PT ;  /* 0x0000000606067c10 */ /* 0x004fca000affe4ff */
[----:B------:R0:W-:Y:S04]  /*2d920*/  STL [R1+0x3f4], R6 ;  /* 0x0003f40601007387 */ /* 0x0001e80000100800 */
[----:B0-----:R-:W2:Y:S02]  /*2d930*/  LDL.LU R6, [R1+0xd54] ;  /* 0x000d540001067983 */ /* 0x001ea40000300800 */
[----:B--2---:R-:W-:-:S05]  /*2d940*/  IADD3 R6, P5, R6, UR12, RZ ;  /* 0x0000000c06067c10 */ /* 0x004fca000ffbe0ff */
[----:B------:R0:W-:Y:S04]  /*2d950*/  STL [R1+0x3c8], R6 ;  /* 0x0003c80601007387 */ /* 0x0001e80000100800 */
[----:B0-----:R-:W2:Y:S01]  /*2d960*/  LDL.LU R6, [R1+0xd50] ;  /* 0x000d500001067983 */ /* 0x001ea20000300800 */
[----:B----4-:R-:W-:Y:S01]  /*2d970*/  IADD3.X R21, R21, UR6, RZ, P1, !PT ;  /* 0x0000000615157c10 */ /* 0x010fe20008ffe4ff */
[----:B---3--:R-:W-:Y:S01]  /*2d980*/  IADD3 R22, P1, R22, UR12, RZ ;  /* 0x0000000c16167c10 */ /* 0x008fe2000ff3e0ff */
[----:B------:R-:W-:Y:S01]  /*2d990*/  IADD3.X R23, R23, UR6, RZ, P2, !PT ;  /* 0x0000000617177c10 */ /* 0x000fe200097fe4ff */
[----:B------:R-:W-:Y:S01]  /*2d9a0*/  IADD3 R14, P2, R14, UR12, RZ ;  /* 0x0000000c0e0e7c10 */ /* 0x000fe2000ff5e0ff */
        /* <DEDUP_REMOVED lines=16> */
[----:B--2---:R-:W-:Y:S01]  /*2dab0*/  IADD3.X R6, R6, UR6, RZ, P6, !PT ;  /* 0x0000000606067c10 */ /* 0x004fe2000b7fe4ff */
[----:B------:R-:W-:-:S04]  /*2dac0*/  IADD3 R20, P6, R20, UR12, RZ ;  /* 0x0000000c14147c10 */ /* 0x000fc8000ffde0ff */
[----:B------:R0:W-:Y:S01]  /*2dad0*/  STL [R1+0x3ec], R6 ;  /* 0x0003ec0601007387 */ /* 0x0001e20000100800 */
[----:B------:R-:W-:Y:S02]  /*2dae0*/  STL [R1+0x3c0], R20 ;  /* 0x0003c01401007387 */ /* 0x000fe40000100800 */
[----:B------:R-:W-:Y:S02]  /*2daf0*/  STL [R1+0x3e4], R21 ;  /* 0x0003e41501007387 */ /* 0x000fe40000100800 */
[----:B------:R-:W-:Y:S01]  /*2db00*/  STL [R1+0x3b8], R22 ;  /* 0x0003b81601007387 */ /* 0x000fe20000100800 */
[----:B------:R-:W-:Y:S01]  /*2db10*/  STL [R1+0x3dc], R23 ;  /* 0x0003dc1701007387 */ /* 0x000fe20000100800 */
[----:B------:R-:W-:Y:S02]  /*2db20*/  STL [R1+0x3b0], R14 ;  /* 0x0003b00e01007387 */ /* 0x000fe40000100800 */
[----:B------:R-:W-:Y:S02]  /*2db30*/  STL [R1+0x3d4], R15 ;  /* 0x0003d40f01007387 */ /* 0x000fe40000100800 */
[----:B------:R-:W-:Y:S01]  /*2db40*/  STL [R1+0x3a8], R7 ;  /* 0x0003a80701007387 */ /* 0x000fe20000100800 */
[----:B------:R-:W-:Y:S01]  /*2db50*/  IADD3.X R5, R5, UR6, RZ, P6, !PT ;  /* 0x0000000605057c10 */ /* 0x000fe2000b7fe4ff */
[----:B------:R-:W-:Y:S01]  /*2db60*/  STL [R1+0x3cc], R10 ;  /* 0x0003cc0a01007387 */ /* 0x000fe20000100800 */
[----:B------:R-:W-:Y:S01]  /*2db70*/  IADD3 R9, P6, R9, UR9, RZ ;  /* 0x0000000909097c10 */ /* 0x000fe2000ffde0ff */
[----:B------:R-:W-:Y:S02]  /*2db80*/  STL [R1+0xc1c], R11 ;  /* 0x000c1c0b01007387 */ /* 0x000fe40000100800 */
[----:B------:R-:W-:Y:S01]  /*2db90*/  STL [R1+0x3c4], R26 ;  /* 0x0003c41a01007387 */ /* 0x000fe20000100800 */
[----:B------:R-:W-:Y:S01]  /*2dba0*/  STL [R1+0x43c], R27 ;  /* 0x00043c1b01007387 */ /* 0x000fe20000100800 */
[----:B------:R-:W-:Y:S02]  /*2dbb0*/  STL [R1+0x3bc], R5 ;  /* 0x0003bc0501007387 */ /* 0x000fe40000100800 */
[----:B------:R-:W-:Y:S02]  /*2dbc0*/  STL [R1+0xc14], R9 ;  /* 0x000c140901007387 */ /* 0x000fe40000100800 */
[----:B------:R-:W-:Y:S01]  /*2dbd0*/  STL [R1+0x3b4], R4 ;  /* 0x0003b40401007387 */ /* 0x000fe20000100800 */
[----:B------:R-:W-:Y:S01]  /*2dbe0*/  STL [R1+0xc10], R8 ;  /* 0x000c100801007387 */ /* 0x000fe20000100800 */
[----:B------:R-:W-:Y:S02]  /*2dbf0*/  STL [R1+0x3ac], R16 ;  /* 0x0003ac1001007387 */ /* 0x000fe40000100800 */
[----:B------:R-:W-:Y:S02]  /*2dc00*/  STL [R1+0xc0c], R17 ;  /* 0x000c0c1101007387 */ /* 0x000fe40000100800 */
[----:B------:R-:W-:Y:S01]  /*2dc10*/  STL [R1+0x3a4], R18 ;  /* 0x0003a41201007387 */ /* 0x000fe20000100800 */
[----:B------:R-:W-:Y:S01]  /*2dc20*/  STL [R1+0xc08], R19 ;  /* 0x000c081301007387 */ /* 0x000fe20000100800 */
[----:B------:R-:W-:Y:S01]  /*2dc30*/  IADD3.X R24, R24, UR7, RZ, P6, !PT ;  /* 0x0000000718187c10 */ /* 0x000fe2000b7fe4ff */
[----:B------:R-:W-:Y:S01]  /*2dc40*/  STL [R1+0xc18], R29 ;  /* 0x000c181d01007387 */ /* 0x000fe20000100800 */
[----:B------:R-:W-:Y:S01]  /*2dc50*/  IADD3 R3, P6, R3, UR9, RZ ;  /* 0x0000000903037c10 */ /* 0x000fe2000ffde0ff */
[----:B------:R-:W-:Y:S01]  /*2dc60*/  STL [R1+0xc04], R28 ;  /* 0x000c041c01007387 */ /* 0x000fe20000100800 */
[----:B------:R-:W-:Y:S02]  /*2dc70*/  STL [R1+0x3a0], R25 ;  /* 0x0003a01901007387 */ /* 0x000fe40000100800 */
[----:B------:R-:W-:Y:S02]  /*2dc80*/  STL [R1+0xc00], R13 ;  /* 0x000c000d01007387 */ /* 0x000fe40000100800 */
[----:B------:R-:W-:Y:S01]  /*2dc90*/  STL [R1+0x438], R24 ;  /* 0x0004381801007387 */ /* 0x000fe20000100800 */
[----:B------:R-:W-:Y:S01]  /*2dca0*/  STL [R1+0xbfc], R3 ;  /* 0x000bfc0301007387 */ /* 0x000fe20000100800 */
[----:B0-----:R-:W2:Y:S01]  /*2dcb0*/  LDL.LU R6, [R1+0xbe4] ;  /* 0x000be40001067983 */ /* 0x001ea20000300800 */
[----:B------:R-:W-:Y:S01]  /*2dcc0*/  IADD3.X R12, R12, UR7, RZ, P1, !PT ;  /* 0x000000070c0c7c10 */ /* 0x000fe20008ffe4ff */
[----:B------:R-:W-:-:S04]  /*2dcd0*/  IADD3 R2, P1, R2, UR9, RZ ;  /* 0x0000000902027c10 */ /* 0x000fc8000ff3e0ff */
[----:B------:R-:W-:Y:S04]  /*2dce0*/  STL [R1+0x434], R12 ;  /* 0x0004340c01007387 */ /* 0x000fe80000100800 */
[----:B--2---:R0:W-:Y:S01]  /*2dcf0*/  STL [R1+0xd48], R6 ;  /* 0x000d480601007387 */ /* 0x0041e20000100800 */
[----:B------:R-:W-:Y:S03]  /*2dd00*/  STL [R1+0xbf4], R2 ;  /* 0x000bf40201007387 */ /* 0x000fe60000100800 */
[----:B0-----:R-:W2:Y:S01]  /*2dd10*/  LDL.LU R6, [R1+0x42c] ;  /* 0x00042c0001067983 */ /* 0x001ea20000300800 */
[----:B------:R-:W-:-:S05]  /*2dd20*/  IADD3.X R0, R0, UR7, RZ, P2, !PT ;  /* 0x0000000700007c10 */ /* 0x000fca00097fe4ff */
[----:B------:R-:W-:Y:S04]  /*2dd30*/  STL [R1+0x430], R0 ;  /* 0x0004300001007387 */ /* 0x000fe80000100800 */
        /* <DEDUP_REMOVED lines=30> */
[----:B--2---:R-:W-:-:S05]  /*2df20*/  IADD3 R6, P2, R6, UR9, RZ ;  /* 0x0000000906067c10 */ /* 0x004fca000ff5e0ff */
[----:B------:R0:W-:Y:S04]  /*2df30*/  STL [R1+0xbec], R6 ;  /* 0x000bec0601007387 */ /* 0x0001e80000100800 */
[----:B0-----:R-:W2:Y:S02]  /*2df40*/  LDL.LU R6, [R1+0xd4c] ;  /* 0x000d4c0001067983 */ /* 0x001ea40000300800 */
[----:B--2---:R-:W-:-:S05]  /*2df50*/  IADD3.X R6, R6, UR7, RZ, P3, !PT ;  /* 0x0000000706067c10 */ /* 0x004fca0009ffe4ff */
[----:B------:R0:W-:Y:S04]  /*2df60*/  STL [R1+0x42c], R6 ;  /* 0x00042c0601007387 */ /* 0x0001e80000100800 */
[----:B0-----:R-:W2:Y:S01]  /*2df70*/  LDL.LU R6, [R1+0xd48] ;  /* 0x000d480001067983 */ /* 0x001ea20000300800 */
[----:B---3--:R-:W-:Y:S01]  /*2df80*/  IADD3.X R20, R20, UR7, RZ, P4, !PT ;  /* 0x0000000714147c10 */ /* 0x008fe2000a7fe4ff */
[----:B----4-:R-:W-:Y:S01]  /*2df90*/  IADD3 R21, P4, R21, UR9, RZ ;  /* 0x0000000915157c10 */ /* 0x010fe2000ff9e0ff */
        /* <DEDUP_REMOVED lines=18> */
[----:B------:R-:W-:-:S02]  /*2e0c0*/  IADD3.X R3, R3, UR7, RZ, P4, !PT ;  /* 0x0000000703037c10 */ /* 0x000fc4000a7fe4ff */
[----:B--2---:R-:W-:-:S05]  /*2e0d0*/  IADD3 R6, P3, R6, UR9, RZ ;  /* 0x0000000906067c10 */ /* 0x004fca000ff7e0ff */
[----:B------:R0:W-:Y:S01]  /*2e0e0*/  STL [R1+0xbe4], R6 ;  /* 0x000be40601007387 */ /* 0x0001e20000100800 */
[----:B------:R-:W-:Y:S02]  /*2e0f0*/  STL [R1+0x428], R20 ;  /* 0x0004281401007387 */ /* 0x000fe40000100800 */
[----:B------:R-:W-:Y:S02]  /*2e100*/  STL [R1+0xbdc], R21 ;  /* 0x000bdc1501007387 */ /* 0x000fe40000100800 */
[----:B------:R-:W-:Y:S01]  /*2e110*/  STL [R1+0x424], R22 ;  /* 0x0004241601007387 */ /* 0x000fe20000100800 */
[----:B------:R-:W-:Y:S01]  /*2e120*/  STL [R1+0xbd4], R23 ;  /* 0x000bd41701007387 */ /* 0x000fe20000100800 */
        /* <DEDUP_REMOVED lines=1442> */
[----:B------:R0:W-:Y:S04]  /*33b50*/  STL [R1+0x4c8], R6 ;  /* 0x0004c80601007387 */ /* 0x0001e80000100800 */
[----:B0-----:R0:W5:Y:S01]  /*33b60*/  LDL.LU R6, [R1+0xccc] ;  /* 0x000ccc0001067983 */ /* 0x0011620000300800 */
[----:B------:R1:W-:Y:S03]  /*33b70*/  STL [R1+0x49c], R7 ;  /* 0x00049c0701007387 */ /* 0x0003e60000100800 */
[----:B-1----:R0:W5:Y:S01]  /*33b80*/  LDL.LU R7, [R1+0xcc8] ;  /* 0x000cc80001077983 */ /* 0x0021620000300800 */
[----:B------:R1:W-:Y:S03]  /*33b90*/  STL [R1+0x4c0], R9 ;  /* 0x0004c00901007387 */ /* 0x0003e60000100800 */
[----:B-1----:R0:W5:Y:S01]  /*33ba0*/  LDL.LU R9, [R1+0xcc4] ;  /* 0x000cc40001097983 */ /* 0x0021620000300800 */
[----:B------:R1:W-:Y:S03]  /*33bb0*/  STL [R1+0x494], R5 ;  /* 0x0004940501007387 */ /* 0x0003e60000100800 */
[----:B-1----:R0:W5:Y:S01]  /*33bc0*/  LDL.LU R5, [R1+0xcc0] ;  /* 0x000cc00001057983 */ /* 0x0021620000300800 */
[----:B------:R1:W-:Y:S03]  /*33bd0*/  STL [R1+0x4b8], R8 ;  /* 0x0004b80801007387 */ /* 0x0003e60000100800 */
[----:B-1----:R0:W5:Y:S01]  /*33be0*/  LDL.LU R8, [R1+0xcbc] ;  /* 0x000cbc0001087983 */ /* 0x0021620000300800 */
[----:B------:R1:W-:Y:S01]  /*33bf0*/  STL [R1+0x48c], R4 ;  /* 0x00048c0401007387 */ /* 0x0003e20000100800 */
[----:B------:R-:W-:-:S02]  /*33c00*/  IADD3.X R3, R3, UR7, RZ, P2, !PT ;  /* 0x0000000703037c10 */ /* 0x000fc400097fe4ff */
[----:B-1----:R0:W5:Y:S01]  /*33c10*/  LDL.LU R4, [R1+0xcb8] ;  /* 0x000cb80001047983 */ /* 0x0021620000300800 */
[----:B------:R1:W-:Y:S01]  /*33c20*/  STL [R1+0x4b0], R16 ;  /* 0x0004b01001007387 */ /* 0x0003e20000100800 */
[----:B------:R-:W-:Y:S02]  /*33c30*/  IADD3 R2, P2, R2, UR9, RZ ;  /* 0x0000000902027c10 */ /* 0x000fe4000ff5e0ff */
[----:B-1----:R0:W5:Y:S01]  /*33c40*/  LDL.LU R16, [R1+0xcb4] ;  /* 0x000cb40001107983 */ /* 0x0021620000300800 */
        /* <DEDUP_REMOVED lines=17> */
[----:B-1----:R-:W2:Y:S01]  /*33d60*/  LDL.LU R0, [R1+0xc90] ;  /* 0x000c900001007983 */ /* 0x002ea20000300800 */
[----:B------:R-:W-:Y:S01]  /*33d70*/  IADD3.X R20, R20, UR7, RZ, P4, !PT ;  /* 0x0000000714147c10 */ /* 0x000fe2000a7fe4ff */
[----:B------:R-:W-:Y:S01]  /*33d80*/  IADD3 R21, P4, R21, UR9, RZ ;  /* 0x0000000915157c10 */ /* 0x000fe2000ff9e0ff */
[----:B------:R-:W-:Y:S01]  /*33d90*/  IADD3.X R22, R22, UR7, RZ, P5, !PT ;  /* 0x0000000716167c10 */ /* 0x000fe2000affe4ff */
[----:B------:R-:W-:Y:S01]  /*33da0*/  IADD3 R23, P5, R23, UR9, RZ ;  /* 0x0000000917177c10 */ /* 0x000fe2000ffbe0ff */
[----:B------:R-:W-:Y:S01]  /*33db0*/  IADD3.X R14, R14, UR7, RZ, P6, !PT ;  /* 0x000000070e0e7c10 */ /* 0x000fe2000b7fe4ff */
[----:B------:R-:W-:Y:S01]  /*33dc0*/  STL [R1+0x488], R20 ;  /* 0x0004881401007387 */ /* 0x000fe20000100800 */
[----:B------:R-:W-:Y:S01]  /*33dd0*/  IADD3 R15, P6, R15, UR9, RZ ;  /* 0x000000090f0f7c10 */ /* 0x000fe2000ffde0ff */
[----:B------:R-:W-:Y:S01]  /*33de0*/  STL [R1+0x45c], R21 ;  /* 0x00045c1501007387 */ /* 0x000fe20000100800 */
[----:B------:R-:W-:Y:S01]  /*33df0*/  IADD3.X R10, R10, UR7, RZ, P1, !PT ;  /* 0x000000070a0a7c10 */ /* 0x000fe20008ffe4ff */
[----:B------:R-:W-:Y:S01]  /*33e00*/  STL [R1+0x480], R22 ;  /* 0x0004801601007387 */ /* 0x000fe20000100800 */
[----:B------:R-:W-:Y:S01]  /*33e10*/  IADD3 R11, P1, R11, UR9, RZ ;  /* 0x000000090b0b7c10 */ /* 0x000fe2000ff3e0ff */
[----:B------:R-:W-:Y:S01]  /*33e20*/  STL [R1+0x454], R23 ;  /* 0x0004541701007387 */ /* 0x000fe20000100800 */
[----:B------:R-:W-:Y:S01]  /*33e30*/  IADD3.X R26, R26, UR7, RZ, P2, !PT ;  /* 0x000000071a1a7c10 */ /* 0x000fe200097fe4ff */
[----:B------:R-:W-:Y:S01]  /*33e40*/  STL [R1+0x478], R14 ;  /* 0x0004780e01007387 */ /* 0x000fe20000100800 */
[----:B------:R-:W-:Y:S01]  /*33e50*/  IADD3.X R27, R27, UR7, RZ, P3, !PT ;  /* 0x000000071b1b7c10 */ /* 0x000fe20009ffe4ff */
[----:B------:R-:W-:Y:S01]  /*33e60*/  STL [R1+0x44c], R15 ;  /* 0x00044c0f01007387 */ /* 0x000fe20000100800 */
[----:B------:R-:W-:Y:S01]  /*33e70*/  IADD3.X R17, R17, UR7, RZ, P4, !PT ;  /* 0x0000000711117c10 */ /* 0x000fe2000a7fe4ff */
[----:B------:R-:W-:Y:S01]  /*33e80*/  STL [R1+0x470], R10 ;  /* 0x0004700a01007387 */ /* 0x000fe20000100800 */
[----:B------:R-:W-:Y:S01]  /*33e90*/  STL [R1+0x444], R11 ;  /* 0x0004440b01007387 */ /* 0x000fe20000100800 */
[----:B------:R-:W-:Y:S01]  /*33ea0*/  IADD3.X R18, R18, UR7, RZ, P5, !PT ;  /* 0x0000000712127c10 */ /* 0x000fe2000affe4ff */
[----:B------:R-:W-:Y:S01]  /*33eb0*/  STL [R1+0x468], R26 ;  /* 0x0004681a01007387 */ /* 0x000fe20000100800 */
[----:B------:R-:W-:Y:S01]  /*33ec0*/  IADD3.X R19, R19, UR7, RZ, P6, !PT ;  /* 0x0000000713137c10 */ /* 0x000fe2000b7fe4ff */
[----:B------:R-:W-:Y:S01]  /*33ed0*/  STL [R1+0x460], R27 ;  /* 0x0004601b01007387 */ /* 0x000fe20000100800 */
[----:B------:R-:W-:Y:S01]  /*33ee0*/  STL [R1+0x458], R17 ;  /* 0x0004581101007387 */ /* 0x000fe20000100800 */
[----:B--2---:R-:W-:-:S05]  /*33ef0*/  IADD3.X R0, R0, UR7, RZ, P1, !PT ;  /* 0x0000000700007c10 */ /* 0x004fca0008ffe4ff */
[----:B------:R1:W-:Y:S01]  /*33f00*/  STL [R1+0x440], R0 ;  /* 0x0004400001007387 */ /* 0x0003e20000100800 */
[----:B------:R0:W-:Y:S03]  /*33f10*/  STL [R1+0x450], R18 ;  /* 0x0004501201007387 */ /* 0x0001e60000100800 */
[----:B-1----:R0:W5:Y:S01]  /*33f20*/  LDL.LU R0, [R1+0xc8c] ;  /* 0x000c8c0001007983 */ /* 0x0021620000300800 */
[----:B------:R0:W-:Y:S01]  /*33f30*/  STL [R1+0x448], R19 ;  /* 0x0004481301007387 */ /* 0x0001e20000100800 */
[----:B------:R-:W-:Y:S01]  /*33f40*/  @!P0 CALL.REL.NOINC `(.L_x_2) ;  /* 0x0000001000008944 */ /* 0x000fe20003c00000 */
[----:B------:R-:W-:Y:S05]  /*33f50*/  BRA `(.L_x_3) ;  /* 0xfffe5ee000007947 */ /* 0x000fea000383ffff */
.L_x_2:
[----:B-----5:R1:W-:Y:S04]  /*33f60*/  STL [R1+0xd28], R16 ;  /* 0x000d281001007387 */ /* 0x0203e80000100800 */
[----:B-1----:R-:W2:Y:S04]  /*33f70*/  LDL.LU R16, [R1+0x330] ;  /* 0x0003300001107983 */ /* 0x002ea80000300800 */
[----:B--2---:R1:W-:Y:S04]  /*33f80*/  STL [R1+0xd2c], R16 ;  /* 0x000d2c1001007387 */ /* 0x0043e80000100800 */
        /* <DEDUP_REMOVED lines=28> */
[----:B------:R-:W2:Y:S01]  /*34150*/  LDL.LU R0, [R1+0x1f8] ;  /* 0x0001f80001007983 */ /* 0x000ea20000300800 */
[----:B-1----:R-:W-:-:S03]  /*34160*/  IMAD.MOV.U32 R16, RZ, RZ, R7 ;  /* 0x000000ffff107224 */ /* 0x002fc600078e0007 */
        /* <DEDUP_REMOVED lines=29> */
[----:B------:R-:W2:Y:S04]  /*34340*/  LDL.LU R20, [R1+0x208] ;  /* 0x0002080001147983 */ /* 0x000ea80000300800 */
[----:B------:R-:W2:Y:S04]  /*34350*/  LDL.LU R21, [R1+0x218] ;  /* 0x0002180001157983 */ /* 0x000ea80000300800 */
[----:B------:R-:W3:Y:S04]  /*34360*/  LDL.LU R22, [R1+0x228] ;  /* 0x0002280001167983 */ /* 0x000ee80000300800 */
[----:B------:R-:W3:Y:S01]  /*34370*/  LDL.LU R23, [R1+0x238] ;  /* 0x0002380001177983 */ /* 0x000ee20000300800 */
[----:B-1----:R-:W-:-:S03]  /*34380*/  IMAD.MOV.U32 R0, RZ, RZ, R6 ;  /* 0x000000ffff007224 */ /* 0x002fc600078e0006 */
[----:B------:R-:W4:Y:S04]  /*34390*/  LDL.LU R14, [R1+0x1c4] ;  /* 0x0001c400010e7983 */ /* 0x000f280000300800 */
[----:B------:R-:W4:Y:S04]  /*343a0*/  LDL.LU R15, [R1+0x1d4] ;  /* 0x0001d400010f7983 */ /* 0x000f280000300800 */
[----:B------:R-:W2:Y:S04]  /*343b0*/  LDL.LU R10, [R1+0x1e4] ;  /* 0x0001e400010a7983 */ /* 0x000ea80000300800 */
[----:B------:R-:W2:Y:S04]  /*343c0*/  LDL.LU R11, [R1+0x1f4] ;  /* 0x0001f400010b7983 */ /* 0x000ea80000300800 */
[----:B------:R-:W2:Y:S04]  /*343d0*/  LDL.LU R6, [R1+0x204] ;  /* 0x0002040001067983 */ /* 0x000ea80000300800 */
[----:B------:R-:W2:Y:S04]  /*343e0*/  LDL.LU R7, [R1+0x214] ;  /* 0x0002140001077983 */ /* 0x000ea80000300800 */
[----:B------:R-:W2:Y:S04]  /*343f0*/  LDL.LU R26, [R1+0x224] ;  /* 0x00022400011a7983 */ /* 0x000ea80000300800 */
[----:B------:R-:W2:Y:S04]  /*34400*/  LDL.LU R27, [R1+0x234] ;  /* 0x00023400011b7983 */ /* 0x000ea80000300800 */
[----:B------:R-:W2:Y:S04]  /*34410*/  LDL.LU R17, [R1+0x1d0] ;  /* 0x0001d00001117983 */ /* 0x000ea80000300800 */
[----:B0-----:R-:W2:Y:S04]  /*34420*/  LDL.LU R18, [R1+0x1e0] ;  /* 0x0001e00001127983 */ /* 0x001ea80000300800 */
[----:B------:R-:W2:Y:S04]  /*34430*/  LDL.LU R19, [R1+0x1f0] ;  /* 0x0001f00001137983 */ /* 0x000ea80000300800 */
        /* <DEDUP_REMOVED lines=10> */
[----:B------:R0:W-:Y:S01]  /*344e0*/  STL [R1+0xcac], R12 ;  /* 0x000cac0c01007387 */ /* 0x0001e20000100800 */
[----:B------:R-:W-:-:S03]  /*344f0*/  F2FP.BF16.PACK_AB R16, R0, R16 ;  /* 0x000000100010723e */ /* 0x000fc600000010ff */
        /* <DEDUP_REMOVED lines=13> */
[----:B------:R-:W2:Y:S04]  /*345d0*/  LDL.LU R0, [R1+0xda0] ;  /* 0x000da00001007983 */ /* 0x000ea80000300800 */
[----:B------:R0:W-:Y:S04]  /*345e0*/  STL [R1+0x9c], R16 ;  /* 0x00009c1001007387 */ /* 0x0001e80000100800 */
[----:B0-----:R-:W2:Y:S02]  /*345f0*/  LDL.LU R16, [R1+0xd9c] ;  /* 0x000d9c0001107983 */ /* 0x001ea40000300800 */
[----:B--2---:R-:W-:-:S02]  /*34600*/  F2FP.BF16.PACK_AB R16, R0, R16 ;  /* 0x000000100010723e */ /* 0x004fc400000010ff */
        /* <DEDUP_REMOVED lines=54> */
[----:B0-----:R-:W2:Y:S01]  /*34970*/  LDL.LU R16, [R1+0xd2c] ;  /* 0x000d2c0001107983 */ /* 0x001ea20000300800 */
[----:B------:R-:W-:Y:S02]  /*34980*/  F2FP.BF16.PACK_AB R2, R2, R24 ;  /* 0x000000180202723e */ /* 0x000fe400000010ff */
[----:B------:R-:W-:-:S02]  /*34990*/  F2FP.BF16.PACK_AB R24, R25, R29 ;  /* 0x0000001d1918723e */ /* 0x000fc400000010ff */
[----:B------:R-:W-:Y:S02]  /*349a0*/  F2FP.BF16.PACK_AB R4, R9, R4 ;  /* 0x000000040904723e */ /* 0x000fe400000010ff */
[----:B--2---:R-:W-:Y:S02]  /*349b0*/  F2FP.BF16.PACK_AB R3, R16, R3 ;  /* 0x000000031003723e */ /* 0x004fe400000010ff */
[----:B------:R-:W2:Y:S04]  /*349c0*/  LDL.LU R16, [R1+0xd28] ;  /* 0x000d280001107983 */ /* 0x000ea80000300800 */
[----:B------:R0:W-:Y:S04]  /*349d0*/  STL [R1+0x60], R3 ;  /* 0x0000600301007387 */ /* 0x0001e80000100800 */
[----:B------:R1:W-:Y:S01]  /*349e0*/  STL [R1+0x5c], R2 ;  /* 0x00005c0201007387 */ /* 0x0003e20000100800 */
[----:B0-----:R-:W-:-:S03]  /*349f0*/  F2FP.BF16.PACK_AB R3, R28, R12 ;  /* 0x0000000c1c03723e */ /* 0x001fc600000010ff */
[----:B------:R-:W-:Y:S01]  /*34a00*/  STL [R1+0x58], R24 ;  /* 0x0000581801007387 */ /* 0x000fe20000100800 */
[----:B-1----:R-:W-:-:S03]  /*34a10*/  F2FP.BF16.PACK_AB R2, R13, R8 ;  /* 0x000000080d02723e */ /* 0x002fc600000010ff */
[----:B------:R0:W-:Y:S04]  /*34a20*/  STL [R1+0x54], R3 ;  /* 0x0000540301007387 */ /* 0x0001e80000100800 */
[----:B------:R1:W-:Y:S01]  /*34a30*/  STL [R1+0x50], R2 ;  /* 0x0000500201007387 */ /* 0x0003e20000100800 */
[----:B0-----:R-:W-:-:S03]  /*34a40*/  F2FP.BF16.PACK_AB R3, R5, R0 ;  /* 0x000000000503723e */ /* 0x001fc600000010ff */
[----:B------:R-:W-:Y:S01]  /*34a50*/  STL [R1+0x4c], R4 ;  /* 0x00004c0401007387 */ /* 0x000fe20000100800 */
[----:B---3--:R-:W-:Y:S02]  /*34a60*/  F2FP.BF16.PACK_AB R0, R22, R23 ;  /* 0x000000171600723e */ /* 0x008fe400000010ff */
[----:B-1----:R-:W-:Y:S01]  /*34a70*/  F2FP.BF16.PACK_AB R2, R20, R21 ;  /* 0x000000151402723e */ /* 0x002fe200000010ff */
[----:B------:R4:W-:Y:S04]  /*34a80*/  STL [R1+0x48], R3 ;  /* 0x0000480301007387 */ /* 0x0009e80000100800 */
[----:B------:R0:W-:Y:S01]  /*34a90*/  STL [R1+0x44], R2 ;  /* 0x0000440201007387 */ /* 0x0001e20000100800 */
[----:B----4-:R-:W-:-:S03]  /*34aa0*/  F2FP.BF16.PACK_AB R3, R14, R15 ;  /* 0x0000000f0e03723e */ /* 0x010fc600000010ff */
[----:B------:R1:W-:Y:S01]  /*34ab0*/  STL [R1+0x40], R0 ;  /* 0x0000400001007387 */ /* 0x0003e20000100800 */
[----:B0-----:R-:W-:-:S03]  /*34ac0*/  F2FP.BF16.PACK_AB R2, R10, R11 ;  /* 0x0000000b0a02723e */ /* 0x001fc600000010ff */
[----:B------:R0:W-:Y:S01]  /*34ad0*/  STL [R1+0x3c], R3 ;  /* 0x00003c0301007387 */ /* 0x0001e20000100800 */
[----:B-1----:R-:W-:-:S03]  /*34ae0*/  F2FP.BF16.PACK_AB R0, R6, R7 ;  /* 0x000000070600723e */ /* 0x002fc600000010ff */
[----:B------:R-:W-:Y:S01]  /*34af0*/  STL [R1+0x38], R2 ;  /* 0x0000380201007387 */ /* 0x000fe20000100800 */
[----:B0-----:R-:W-:-:S03]  /*34b00*/  F2FP.BF16.PACK_AB R3, R26, R27 ;  /* 0x0000001b1a03723e */ /* 0x001fc600000010ff */
[----:B------:R0:W-:Y:S04]  /*34b10*/  STL [R1+0x34], R0 ;  /* 0x0000340001007387 */ /* 0x0001e80000100800 */
[----:B------:R-:W-:Y:S04]  /*34b20*/  STL [R1+0x30], R3 ;  /* 0x0000300301007387 */ /* 0x000fe80000100800 */
[----:B------:R-:W3:Y:S01]  /*34b30*/  LDL.LU R7, [R1+0x364] ;  /* 0x0003640001077983 */ /* 0x000ee20000300800 */
[----:B0-----:R-:W-:Y:S02]  /*34b40*/  F2FP.BF16.PACK_AB R0, R18, R19 ;  /* 0x000000131200723e */ /* 0x001fe400000010ff */
[----:B--2---:R-:W-:-:S05]  /*34b50*/  F2FP.BF16.PACK_AB R2, R16, R17 ;  /* 0x000000111002723e */ /* 0x004fca00000010ff */
[----:B------:R-:W-:Y:S04]  /*34b60*/  STL [R1+0x2c], R2 ;  /* 0x00002c0201007387 */ /* 0x000fe80000100800 */
[----:B---3--:R0:W-:Y:S04]  /*34b70*/  STL [R1+0xcd8], R7 ;  /* 0x000cd80701007387 */ /* 0x0081e80000100800 */
[----:B------:R-:W-:Y:S04]  /*34b80*/  STL [R1+0x28], R0 ;  /* 0x0000280001007387 */ /* 0x000fe80000100800 */
[----:B0-----:R-:W2:Y:S04]  /*34b90*/  LDL.LU R7, [R1+0x1b8] ;  /* 0x0001b80001077983 */ /* 0x001ea80000300800 */
[----:B--2---:R0:W-:Y:S04]  /*34ba0*/  STL [R1+0xce0], R7 ;  /* 0x000ce00701007387 */ /* 0x0041e80000100800 */
        /* <DEDUP_REMOVED lines=17> */
[----:B------:R-:W3:Y:S04]  /*34cc0*/  LDL.LU R5, [R1+0x374] ;  /* 0x0003740001057983 */ /* 0x000ee80000300800 */
[----:B---3--:R0:W-:Y:S04]  /*34cd0*/  STL [R1+0xcd4], R5 ;  /* 0x000cd40501007387 */ /* 0x0081e80000100800 */
[----:B0-----:R-:W3:Y:S04]  /*34ce0*/  LDL.LU R5, [R1+0x354] ;  /* 0x0003540001057983 */ /* 0x001ee80000300800 */
        /* <DEDUP_REMOVED lines=19> */
[----:B0-----:R-:W2:Y:S04]  /*34e20*/  LDL.LU R5, [R1+0x200] ;  /* 0x0002000001057983 */ /* 0x001ea80000300800 */
[----:B------:R-:W3:Y:S04]  /*34e30*/  LDL.LU R6, [R1+0x384] ;  /* 0x0003840001067983 */ /* 0x000ee80000300800 */
[----:B------:R-:W4:Y:S04]  /*34e40*/  LDL.LU R4, [R1+0x394] ;  /* 0x0003940001047983 */ /* 0x000f280000300800 */
[----:B------:R-:W2:Y:S04]  /*34e50*/  LDL.LU R11, [R1+0x360] ;  /* 0x00036000010b7983 */ /* 0x000ea80000300800 */
[----:B--2---:R0:W-:Y:S04]  /*34e60*/  STL [R1+0xcc8], R11 ;  /* 0x000cc80b01007387 */ /* 0x0041e80000100800 */
[----:B0-----:R-:W2:Y:S04]  /*34e70*/  LDL.LU R11, [R1+0x1a4] ;  /* 0x0001a400010b7983 */ /* 0x001ea80000300800 */
[----:B------:R-:W2:Y:S04]  /*34e80*/  LDL.LU R9, [R1+0x370] ;  /* 0x0003700001097983 */ /* 0x000ea80000300800 */
[----:B--2---:R0:W-:Y:S04]  /*34e90*/  STL [R1+0xcc4], R9 ;  /* 0x000cc40901007387 */ /* 0x0041e80000100800 */
[----:B0-----:R-:W2:Y:S04]  /*34ea0*/  LDL.LU R9, [R1+0x350] ;  /* 0x0003500001097983 */ /* 0x001ea80000300800 */
[----:B------:R-:W2:Y:S04]  /*34eb0*/  LDL.LU R10, [R1+0x380] ;  /* 0x00038000010a7983 */ /* 0x000ea80000300800 */
[----:B------:R-:W2:Y:S04]  /*34ec0*/  LDL.LU R8, [R1+0x390] ;  /* 0x0003900001087983 */ /* 0x000ea80000300800 */
        /* <DEDUP_REMOVED lines=11> */
[----:B------:R-:W2:Y:S01]  /*34f80*/  LDL.LU R28, [R1+0x268] ;  /* 0x00026800011c7983 */ /* 0x000ea20000300800 */
[----:B------:R-:W-:-:S03]  /*34f90*/  F2FP.BF16.PACK_AB R7, R5, R7 ;  /* 0x000000070507723e */ /* 0x000fc600000010ff */
[----:B--2---:R0:W-:Y:S04]  /*34fa0*/  STL [R1+0xca4], R28 ;  /* 0x000ca41c01007387 */ /* 0x0041e80000100800 */
[----:B0-----:R-:W2:Y:S04]  /*34fb0*/  LDL.LU R28, [R1+0x248] ;  /* 0x00024800011c7983 */ /* 0x001ea80000300800 */
[----:B------:R-:W2:Y:S04]  /*34fc0*/  LDL.LU R18, [R1+0x278] ;  /* 0x0002780001127983 */ /* 0x000ea80000300800 */
        /* <DEDUP_REMOVED lines=51> */
[----:B------:R0:W-:Y:S04]  /*35300*/  STL [R1], R7 ;  /* 0x0000000701007387 */ /* 0x0001e80000100800 */
[----:B0-----:R-:W2:Y:S02]  /*35310*/  LDL.LU R7, [R1+0xcd8] ;  /* 0x000cd80001077983 */ /* 0x001ea40000300800 */
[----:B--2---:R-:W-:-:S02]  /*35320*/  F2FP.BF16.PACK_AB R7, R5, R7 ;  /* 0x000000070507723e */ /* 0x004fc400000010ff */
[----:B------:R-:W3:Y:S02]  /*35330*/  LDL.LU R5, [R1+0xcd4] ;  /* 0x000cd40001057983 */ /* 0x000ee40000300800 */
[----:B---3--:R-:W-:Y:S02]  /*35340*/  F2FP.BF16.PACK_AB R6, R5, R6 ;  /* 0x000000060506723e */ /* 0x008fe400000010ff */
[----:B------:R-:W4:Y:S02]  /*35350*/  LDL.LU R5, [R1+0xcd0] ;  /* 0x000cd00001057983 */ /* 0x000f240000300800 */
[----:B----4-:R-:W-:Y:S02]  /*35360*/  F2FP.BF16.PACK_AB R5, R4, R5 ;  /* 0x000000050405723e */ /* 0x010fe400000010ff */
[----:B------:R-:W2:Y:S02]  /*35370*/  LDL.LU R4, [R1+0xccc] ;  /* 0x000ccc0001047983 */ /* 0x000ea40000300800 */
[----:B--2---:R-:W-:-:S02]  /*35380*/  F2FP.BF16.PACK_AB R4, R11, R4 ;  /* 0x000000040b04723e */ /* 0x004fc400000010ff */
[----:B------:R-:W2:Y:S02]  /*35390*/  LDL.LU R11, [R1+0xcc8] ;  /* 0x000cc800010b7983 */ /* 0x000ea40000300800 */
[----:B--2---:R-:W-:Y:S02]  /*353a0*/  F2FP.BF16.PACK_AB R11, R9, R11 ;  /* 0x0000000b090b723e */ /* 0x004fe400000010ff */
[----:B------:R-:W2:Y:S02]  /*353b0*/  LDL.LU R9, [R1+0xcc4] ;  /* 0x000cc40001097983 */ /* 0x000ea40000300800 */
[----:B--2---:R-:W-:Y:S02]  /*353c0*/  F2FP.BF16.PACK_AB R10, R9, R10 ;  /* 0x0000000a090a723e */ /* 0x004fe400000010ff */
        /* <DEDUP_REMOVED lines=14> */
[----:B------:R-:W2:Y:S01]  /*354b0*/  LDL.LU R28, [R1+0xca4] ;  /* 0x000ca400011c7983 */ /* 0x000ea20000300800 */
[----:B------:R-:W-:Y:S02]  /*354c0*/  F2FP.BF16.PACK_AB R17, R29, R17 ;  /* 0x000000111d11723e */ /* 0x000fe400000010ff */
[----:B------:R-:W-:Y:S02]  /*354d0*/  F2FP.BF16.PACK_AB R16, R25, R16 ;  /* 0x000000101910723e */ /* 0x000fe400000010ff */
[----:B------:R-:W-:Y:S02]  /*354e0*/  F2FP.BF16.PACK_AB R23, R24, R23 ;  /* 0x000000171817723e */ /* 0x000fe400000010ff */
[----:B------:R-:W-:Y:S02]  /*354f0*/  F2FP.BF16.PACK_AB R22, R2, R22 ;  /* 0x000000160216723e */ /* 0x000fe400000010ff */
[----:B------:R-:W-:Y:S02]  /*35500*/  F2FP.BF16.PACK_AB R21, R3, R21 ;  /* 0x000000150315723e */ /* 0x000fe400000010ff */
[----:B--2---:R-:W-:-:S02]  /*35510*/  F2FP.BF16.PACK_AB R18, R28, R18 ;  /* 0x000000121c12723e */ /* 0x004fc400000010ff */
[----:B------:R-:W2:Y:S04]  /*35520*/  LDL.LU R28, [R1+0xca0] ;  /* 0x000ca000011c7983 */ /* 0x000ea80000300800 */
[----:B------:R-:W2:Y:S04]  /*35530*/  LDL.LU R29, [R1+0xc9c] ;  /* 0x000c9c00011d7983 */ /* 0x000ea80000300800 */
[----:B------:R-:W3:Y:S04]  /*35540*/  LDL.LU R25, [R1+0xc98] ;  /* 0x000c980001197983 */ /* 0x000ee80000300800 */
[----:B------:R-:W3:Y:S04]  /*35550*/  LDL.LU R24, [R1+0xc94] ;  /* 0x000c940001187983 */ /* 0x000ee80000300800 */
[----:B------:R-:W4:Y:S04]  /*35560*/  LDL.LU R2, [R1+0xc90] ;  /* 0x000c900001027983 */ /* 0x000f280000300800 */
[----:B------:R-:W4:Y:S01]  /*35570*/  LDL.LU R3, [R1+0xc8c] ;  /* 0x000c8c0001037983 */ /* 0x000f220000300800 */
[----:B------:R-:W-:-:S02]  /*35580*/  F2FP.BF16.PACK_AB R27, R26, R27 ;  /* 0x0000001b1a1b723e */ /* 0x000fc400000010ff */
[----:B------:R-:W-:Y:S02]  /*35590*/  F2FP.BF16.PACK_AB R20, R0, R20 ;  /* 0x000000140014723e */ /* 0x000fe400000010ff */
[----:B--2---:R-:W-:Y:S02]  /*355a0*/  F2FP.BF16.PACK_AB R26, R29, R28 ;  /* 0x0000001c1d1a723e */ /* 0x004fe400000010ff */
[----:B---3--:R-:W-:Y:S02]  /*355b0*/  F2FP.BF16.PACK_AB R25, R25, R24 ;  /* 0x000000181919723e */ /* 0x008fe400000010ff */
[----:B----4-:R-:W-:Y:S02]  /*355c0*/  F2FP.BF16.PACK_AB R24, R3, R2 ;  /* 0x000000020318723e */ /* 0x010fe400000010ff */
.L_x_1:
[----:B------:R1:W-:Y:S04]  /*355d0*/  STL [R1+0xd54], R6 ;  /* 0x000d540601007387 */ /* 0x0003e80000100800 */
[----:B-1----:R-:W2:Y:S04]  /*355e0*/  LDL.LU R6, [R1+0xc38] ;  /* 0x000c380001067983 */ /* 0x002ea80000300800 */
[----:B------:R-:W1:Y:S04]  /*355f0*/  S2R R29, SR_TID.X ;  /* 0x00000000001d7919 */ /* 0x000e680000002100 */
[----:B------:R-:W3:Y:S04]  /*35600*/  S2R R2, SR_TID.X ;  /* 0x0000000000027919 */ /* 0x000ee80000002100 */
[----:B------:R3:W-:Y:S01]  /*35610*/  STL [R1+0xd50], R7 ;  /* 0x000d500701007387 */ /* 0x0007e20000100800 */
[----:B-1----:R-:W-:-:S02]  /*35620*/  IMAD.SHL.U32 R3, R29, 0x200, RZ ;  /* 0x000002001d037824 */ /* 0x002fc400078e00ff */
[C---:B0-----:R-:W-:Y:S02]  /*35630*/  IMAD.SHL.U32 R0, R29.reuse, 0x800, RZ ;  /* 0x000008001d007824 */ /* 0x041fe400078e00ff */
[----:B------:R-:W-:Y:S01]  /*35640*/  IMAD.SHL.U32 R28, R29, 0x4, RZ ;  /* 0x000000041d1c7824 */ /* 0x000fe200078e00ff */
[----:B------:R-:W-:Y:S02]  /*35650*/  LOP3.LUT R3, R3, 0x3000, RZ, 0xc0, !PT ;  /* 0x0000300003037812 */ /* 0x000fe400078ec0ff */
[----:B------:R-:W-:Y:S02]  /*35660*/  LOP3.LUT R0, R0, 0x3000, RZ, 0xc0, !PT ;  /* 0x0000300000007812 */ /* 0x000fe400078ec0ff */
[C---:B---3--:R-:W-:Y:S02]  /*35670*/  LOP3.LUT R7, R2.reuse, 0x3f, RZ, 0xc0, !PT ;  /* 0x0000003f02077812 */ /* 0x048fe400078ec0ff */
[----:B------:R-:W-:-:S03]  /*35680*/  LOP3.LUT R2, R2, 0x40, RZ, 0xc0, !PT ;  /* 0x0000004002027812 */ /* 0x000fc600078ec0ff */
[----:B------:R-:W-:Y:S01]  /*35690*/  IMAD R0, R7, 0x10, R0 ;  /* 0x0000001007007824 */ /* 0x000fe200078e0200 */
[----:B------:R-:W-:Y:S01]  /*356a0*/  BAR.SYNC.DEFER_BLOCKING 0x0 ;  /* 0x0000000000007b1d */ /* 0x000fe20000010000 */
[----:B--2---:R-:W-:-:S05]  /*356b0*/  LOP3.LUT R3, R3, 0xc60, R6, 0xf8, !PT ;  /* 0x00000c6003037812 */ /* 0x004fca00078ef806 */
[----:B------:R-:W2:Y:S01]  /*356c0*/  LDL.LU R6, [R1+0xd54] ;  /* 0x000d540001067983 */ /* 0x000ea20000300800 */
[----:B------:R-:W-:-:S03]  /*356d0*/  LOP3.LUT R3, R3, 0x70, R28, 0x78, !PT ;  /* 0x0000007003037812 */ /* 0x000fc600078e781c */
[----:B------:R-:W2:Y:S01]  /*356e0*/  LDL.LU R7, [R1+0xd50] ;  /* 0x000d500001077983 */ /* 0x000ea20000300800 */
[----:B------:R-:W-:-:S03]  /*356f0*/  SHF.R.U32.HI R2, RZ, 0x1, R2 ;  /* 0x00000001ff027819 */ /* 0x000fc60000011602 */
[----:B------:R0:W-:Y:S01]  /*35700*/  STS.128 [R3], R24 ;  /* 0x0000001803007388 */ /* 0x0001e20000000c00 */
[----:B------:R-:W-:-:S03]  /*35710*/  LOP3.LUT R0, R0, R2, RZ, 0x3c, !PT ;  /* 0x0000000200007212 */ /* 0x000fc600078e3cff */
[----:B0-----:R-:W3:Y:S01]  /*35720*/  LDL.LU R26, [R1+0x2c4] ;  /* 0x0002c400011a7983 */ /* 0x001ee20000300800 */
[----:B------:R-:W-:-:S03]  /*35730*/  SHF.R.U32.HI R24, RZ, 0x5, R29 ;  /* 0x00000005ff187819 */ /* 0x000fc6000001161d */
[----:B------:R-:W-:Y:S01]  /*35740*/  STL [R1+0xb0], R0 ;  /* 0x0000b00001007387 */ /* 0x000fe20000100800 */
[----:B------:R-:W-:-:S03]  /*35750*/  SGXT.U32 R24, R24, 0x2 ;  /* 0x000000021818781a */ /* 0x000fc60000000000 */
[----:B------:R0:W-:Y:S04]  /*35760*/  STS.128 [R3+0x200], R20 ;  /* 0x0002001403007388 */ /* 0x0001e80000000c00 */
[----:B------:R1:W-:Y:S04]  /*35770*/  STS.128 [R3+0x80], R16 ;  /* 0x0000801003007388 */ /* 0x0003e80000000c00 */
[----:B0-----:R-:W4:Y:S04]  /*35780*/  LDL.LU R20, [R1+0x10] ;  /* 0x0000100001147983 */ /* 0x001f280000300800 */
[----:B------:R-:W4:Y:S04]  /*35790*/  LDL.LU R21, [R1+0x14] ;  /* 0x0000140001157983 */ /* 0x000f280000300800 */
[----:B------:R-:W4:Y:S04]  /*357a0*/  LDL.LU R22, [R1+0x18] ;  /* 0x0000180001167983 */ /* 0x000f280000300800 */
[----:B------:R-:W4:Y:S04]  /*357b0*/  LDL.LU R23, [R1+0x1c] ;  /* 0x00001c0001177983 */ /* 0x000f280000300800 */
[----:B-1----:R-:W5:Y:S04]  /*357c0*/  LDL.LU R16, [R1] ;  /* 0x0000000001107983 */ /* 0x002f680000300800 */
[----:B------:R-:W5:Y:S04]  /*357d0*/  LDL.LU R17, [R1+0x4] ;  /* 0x0000040001117983 */ /* 0x000f680000300800 */
[----:B------:R-:W5:Y:S04]  /*357e0*/  LDL.LU R18, [R1+0x8] ;  /* 0x0000080001127983 */ /* 0x000f680000300800 */
[----:B------:R-:W5:Y:S04]  /*357f0*/  LDL.LU R19, [R1+0xc] ;  /* 0x00000c0001137983 */ /* 0x000f680000300800 */
[----:B------:R-:W-:Y:S04]  /*35800*/  STS.128 [R3+0x280], R12 ;  /* 0x0002800c03007388 */ /* 0x000fe80000000c00 */
[----:B------:R-:W-:Y:S04]  /*35810*/  STS.128 [R3+0x100], R8 ;  /* 0x0001000803007388 */ /* 0x000fe80000000c00 */
[----:B--2---:R0:W-:Y:S01]  /*35820*/  STS.128 [R3+0x300], R4 ;  /* 0x0003000403007388 */ /* 0x0041e20000000c00 */
[----:B---3--:R-:W-:-:S02]  /*35830*/  LOP3.LUT R25, R26, 0x4, R24, 0xfe, !PT ;  /* 0x000000041a197812 */ /* 0x008fc400078efe18 */
[C-C-:B------:R-:W-:Y:S02]  /*35840*/  LOP3.LUT R2, R26.reuse, 0x10, R24.reuse, 0xfe, !PT ;  /* 0x000000101a027812 */ /* 0x140fe400078efe18 */
[C-C-:B0-----:R-:W-:Y:S01]  /*35850*/  LOP3.LUT R4, R26.reuse, 0x14, R24.reuse, 0xfe, !PT ;  /* 0x000000141a047812 */ /* 0x141fe200078efe18 */
[----:B------:R-:W-:Y:S01]  /*35860*/  STL [R1+0xd00], R25 ;  /* 0x000d001901007387 */ /* 0x000fe20000100800 */
[C-C-:B------:R-:W-:Y:S02]  /*35870*/  LOP3.LUT R5, R26.reuse, 0x24, R24.reuse, 0xfe, !PT ;  /* 0x000000241a057812 */ /* 0x140fe400078efe18 */
[C-C-:B------:R-:W-:Y:S01]  /*35880*/  LOP3.LUT R12, R26.reuse, 0x18, R24.reuse, 0xfe, !PT ;  /* 0x000000181a0c7812 */ /* 0x140fe200078efe18 */
[----:B------:R0:W-:Y:S01]  /*35890*/  STL [R1+0xb4], R2 ;  /* 0x0000b40201007387 */ /* 0x0001e20000100800 */
[C---:B------:R-:W-:Y:S02]  /*358a0*/  LOP3.LUT R0, R26.reuse, R24, RZ, 0xfc, !PT ;  /* 0x000000181a007212 */ /* 0x040fe400078efcff */
[C-C-:B------:R-:W-:Y:S01]  /*358b0*/  LOP3.LUT R28, R26.reuse, 0x8, R24.reuse, 0xfe, !PT ;  /* 0x000000081a1c7812 */ /* 0x140fe200078efe18 */
[----:B------:R1:W-:Y:S01]  /*358c0*/  STL [R1+0xb8], R4 ;  /* 0x0000b80401007387 */ /* 0x0003e20000100800 */
[----:B------:R-:W-:-:S02]  /*358d0*/  LOP3.LUT R29, R26, 0xc, R24, 0xfe, !PT ;  /* 0x0000000c1a1d7812 */ /* 0x000fc400078efe18 */
[C-C-:B0-----:R-:W-:Y:S02]  /*358e0*/  LOP3.LUT R2, R26.reuse, 0x1c, R24.reuse, 0xfe, !PT ;  /* 0x0000001c1a027812 */ /* 0x141fe400078efe18 */
[----:B-1----:R-:W-:-:S03]  /*358f0*/  LOP3.LUT R4, R26, 0x20, R24, 0xfe, !PT ;  /* 0x000000201a047812 */ /* 0x002fc600078efe18 */
[----:B------:R0:W-:Y:S04]  /*35900*/  STL [R1+0xc0], R2 ;  /* 0x0000c00201007387 */ /* 0x0001e80000100800 */
[----:B------:R1:W-:Y:S04]  /*35910*/  STL [R1+0xc4], R4 ;  /* 0x0000c40401007387 */ /* 0x0003e80000100800 */
[----:B------:R2:W-:Y:S01]  /*35920*/  STL [R1+0xc8], R5 ;  /* 0x0000c80501007387 */ /* 0x0005e20000100800 */
[----:B0-----:R-:W-:-:S03]  /*35930*/  LOP3.LUT R2, R26, 0x28, R24, 0xfe, !PT ;  /* 0x000000281a027812 */ /* 0x001fc600078efe18 */
[----:B----4-:R-:W-:Y:S01]  /*35940*/  STS.128 [R3+0x380], R20 ;  /* 0x0003801403007388 */ /* 0x010fe20000000c00 */
[----:B-1----:R-:W-:-:S03]  /*35950*/  LOP3.LUT R4, R26, 0x2c, R24, 0xfe, !PT ;  /* 0x0000002c1a047812 */ /* 0x002fc600078efe18 */
[----:B------:R0:W-:Y:S01]  /*35960*/  STL [R1+0xcc], R2 ;  /* 0x0000cc0201007387 */ /* 0x0001e20000100800 */
[----:B--2---:R-:W-:-:S03]  /*35970*/  LOP3.LUT R5, R26, 0x30, R24, 0xfe, !PT ;  /* 0x000000301a057812 */ /* 0x004fc600078efe18 */
[----:B------:R1:W-:Y:S04]  /*35980*/  STL [R1+0xd0], R4 ;  /* 0x0000d00401007387 */ /* 0x0003e80000100800 */
[----:B------:R2:W-:Y:S01]  /*35990*/  STL [R1+0xd4], R5 ;  /* 0x0000d40501007387 */ /* 0x0005e20000100800 */
[----:B0-----:R-:W-:-:S03]  /*359a0*/  LOP3.LUT R2, R26, 0x34, R24, 0xfe, !PT ;  /* 0x000000341a027812 */ /* 0x001fc600078efe18 */
[----:B-----5:R-:W-:Y:S01]  /*359b0*/  STS.128 [R3+0x180], R16 ;  /* 0x0001801003007388 */ /* 0x020fe20000000c00 */
[----:B-1----:R-:W-:-:S03]  /*359c0*/  LOP3.LUT R4, R26, 0x38, R24, 0xfe, !PT ;  /* 0x000000381a047812 */ /* 0x002fc600078efe18 */
[----:B------:R0:W-:Y:S01]  /*359d0*/  STL [R1+0xd8], R2 ;  /* 0x0000d80201007387 */ /* 0x0001e20000100800 */
[----:B--2---:R-:W-:-:S03]  /*359e0*/  LOP3.LUT R5, R26, 0x3c, R24, 0xfe, !PT ;  /* 0x0000003c1a057812 */ /* 0x004fc600078efe18 */
[----:B------:R1:W-:Y:S04]  /*359f0*/  STL [R1+0xdc], R4 ;  /* 0x0000dc0401007387 */ /* 0x0003e80000100800 */
[----:B------:R2:W-:Y:S01]  /*35a00*/  STL [R1+0xe0], R5 ;  /* 0x0000e00501007387 */ /* 0x0005e20000100800 */
[C-C-:B0-----:R-:W-:Y:S02]  /*35a10*/  LOP3.LUT R2, R26.reuse, 0x40, R24.reuse, 0xfe, !PT ;  /* 0x000000401a027812 */ /* 0x141fe400078efe18 */
        /* <DEDUP_REMOVED lines=143> */
[----:B0-----:R-:W-:-:S03]  /*36310*/  LOP3.LUT R2, R26, 0x160, R24, 0xfe, !PT ;  /* 0x000001601a027812 */ /* 0x001fc600078efe18 */
[----:B------:R-:W3:Y:S01]  /*36320*/  LDL R27, [R1+0xb0] ;  /* 0x0000b000011b7983 */ /* 0x000ee20000100800 */
[----:B-1----:R-:W-:-:S03]  /*36330*/  LOP3.LUT R4, R26, 0x164, R24, 0xfe, !PT ;  /* 0x000001641a047812 */ /* 0x002fc600078efe18 */
[----:B------:R0:W-:Y:S01]  /*36340*/  STL [R1+0x208], R2 ;  /* 0x0002080201007387 */ /* 0x0001e20000100800 */
[----:B--2---:R-:W-:-:S03]  /*36350*/  LOP3.LUT R5, R26, 0x16c, R24, 0xfe, !PT ;  /* 0x0000016c1a057812 */ /* 0x004fc600078efe18 */
[----:B------:R1:W-:Y:S04]  /*36360*/  STL [R1+0x20c], R4 ;  /* 0x00020c0401007387 */ /* 0x0003e80000100800 */
[----:B------:R-:W-:Y:S01]  /*36370*/  BAR.SYNC.DEFER_BLOCKING 0x0 ;  /* 0x0000000000007b1d */ /* 0x000fe20000010000 */
[C-C-:B0-----:R-:W-:Y:S02]  /*36380*/  LOP3.LUT R2, R26.reuse, 0x168, R24.reuse, 0xfe, !PT ;  /* 0x000001681a027812 */ /* 0x141fe400078efe18 */
[----:B-1----:R-:W-:-:S03]  /*36390*/  LOP3.LUT R4, R26, 0x170, R24, 0xfe, !PT ;  /* 0x000001701a047812 */ /* 0x002fc600078efe18 */
[----:B------:R0:W-:Y:S04]  /*363a0*/  STL [R1+0x210], R2 ;  /* 0x0002100201007387 */ /* 0x0001e80000100800 */
        /* <DEDUP_REMOVED lines=52> */
[----:B------:R-:W-:Y:S01]  /*366f0*/  STL [R1+0x280], R2 ;  /* 0x0002800201007387 */ /* 0x000fe20000100800 */
[----:B--2---:R-:W-:-:S03]  /*36700*/  LOP3.LUT R4, R26, 0x1dc, R24, 0xfe, !PT ;  /* 0x000001dc1a047812 */ /* 0x004fc600078efe18 */
[----:B------:R-:W-:Y:S04]  /*36710*/  STL [R1+0x284], R5 ;  /* 0x0002840501007387 */ /* 0x000fe80000100800 */
[----:B------:R-:W-:Y:S01]  /*36720*/  STL [R1+0x288], R4 ;  /* 0x0002880401007387 */ /* 0x000fe20000100800 */
[----:B------:R-:W-:-:S05]  /*36730*/  LOP3.LUT R8, R26, 0x1e0, R24, 0xfe, !PT ;  /* 0x000001e01a087812 */ /* 0x000fca00078efe18 */
[----:B------:R0:W-:Y:S02]  /*36740*/  STL [R1+0x28c], R8 ;  /* 0x00028c0801007387 */ /* 0x0001e40000100800 */
[----:B0-----:R-:W-:Y:S02]  /*36750*/  LOP3.LUT R8, R26, 0x1e4, R24, 0xfe, !PT ;  /* 0x000001e41a087812 */ /* 0x001fe400078efe18 */
[----:B---3--:R-:W0:Y:S01]  /*36760*/  LDS.128 R4, [R27] ;  /* 0x000000001b047984 */ /* 0x008e220000000c00 */
[----:B------:R-:W-:-:S03]  /*36770*/  LOP3.LUT R2, R27, 0x40, RZ, 0x3c, !PT ;  /* 0x000000401b027812 */ /* 0x000fc600078e3cff */
[----:B------:R-:W-:Y:S04]  /*36780*/  LDS.128 R20, [R27+0x800] ;  /* 0x000800001b147984 */ /* 0x000fe80000000c00 */
[----:B------:R-:W-:Y:S04]  /*36790*/  STL [R1+0x1a4], R2 ;  /* 0x0001a40201007387 */ /* 0x000fe80000100800 */
[----:B0-----:R-:W-:Y:S04]  /*367a0*/  STL.64 [R1+0x10], R4 ;  /* 0x0000100401007387 */ /* 0x001fe80000100a00 */
[----:B------:R-:W-:Y:S04]  /*367b0*/  STL.64 [R1+0x18], R6 ;  /* 0x0000180601007387 */ /* 0x000fe80000100a00 */
[----:B------:R-:W0:Y:S04]  /*367c0*/  LDS.128 R4, [R2] ;  /* 0x0000000002047984 */ /* 0x000e280000000c00 */
[----:B0-----:R0:W-:Y:S04]  /*367d0*/  STL [R1+0xcbc], R5 ;  /* 0x000cbc0501007387 */ /* 0x0011e80000100800 */
[----:B------:R-:W-:Y:S04]  /*367e0*/  STL [R1+0x290], R8 ;  /* 0x0002900801007387 */ /* 0x000fe80000100800 */
[----:B------:R-:W1:Y:S04]  /*367f0*/  LDS.128 R8, [R27+0x400] ;  /* 0x000400001b087984 */ /* 0x000e680000000c00 */
[----:B------:R2:W-:Y:S01]  /*36800*/  STL [R1+0xcb4], R6 ;  /* 0x000cb40601007387 */ /* 0x0005e20000100800 */
[----:B0-----:R-:W-:-:S03]  /*36810*/  LOP3.LUT R5, R26, 0x1f0, R24, 0xfe, !PT ;  /* 0x000001f01a057812 */ /* 0x001fc600078efe18 */
[----:B------:R0:W-:Y:S01]  /*36820*/  STL [R1+0xcb0], R7 ;  /* 0x000cb00701007387 */ /* 0x0001e20000100800 */
[C-C-:B--2---:R-:W-:Y:S02]  /*36830*/  LOP3.LUT R6, R26.reuse, 0x1ec, R24.reuse, 0xfe, !PT ;  /* 0x000001ec1a067812 */ /* 0x144fe400078efe18 */
[----:B0-----:R-:W-:-:S05]  /*36840*/  LOP3.LUT R7, R26, 0x1e8, R24, 0xfe, !PT ;  /* 0x000001e81a077812 */ /* 0x001fca00078efe18 */
[----:B------:R0:W-:Y:S04]  /*36850*/  STL [R1+0x294], R7 ;  /* 0x0002940701007387 */ /* 0x0001e80000100800 */
[----:B------:R2:W-:Y:S04]  /*36860*/  STL [R1+0x298], R6 ;  /* 0x0002980601007387 */ /* 0x0005e80000100800 */
[----:B------:R3:W-:Y:S01]  /*36870*/  STL [R1+0x29c], R5 ;  /* 0x00029c0501007387 */ /* 0x0007e20000100800 */
[C-C-:B0-----:R-:W-:Y:S02]  /*36880*/  LOP3.LUT R7, R26.reuse, 0x1f4, R24.reuse, 0xfe, !PT ;  /* 0x000001f41a077812 */ /* 0x141fe400078efe18 */
[----:B--2---:R-:W-:-:S03]  /*36890*/  LOP3.LUT R6, R26, 0x1f8, R24, 0xfe, !PT ;  /* 0x000001f81a067812 */ /* 0x004fc600078efe18 */
[----:B------:R-:W-:Y:S01]  /*368a0*/  STL [R1+0x2a0], R7 ;  /* 0x0002a00701007387 */ /* 0x000fe20000100800 */
[----:B---3--:R-:W-:-:S03]  /*368b0*/  LOP3.LUT R5, R26, 0x1fc, R24, 0xfe, !PT ;  /* 0x000001fc1a057812 */ /* 0x008fc600078efe18 */
[----:B------:R-:W-:Y:S04]  /*368c0*/  STL [R1+0x2a4], R6 ;  /* 0x0002a40601007387 */ /* 0x000fe80000100800 */
[----:B------:R-:W-:Y:S04]  /*368d0*/  STL [R1+0x234], R5 ;  /* 0x0002340501007387 */ /* 0x000fe80000100800 */
[----:B------:R-:W-:Y:S04]  /*368e0*/  STL [R1+0xcc4], R21 ;  /* 0x000cc41501007387 */ /* 0x000fe80000100800 */
[----:B-1----:R-:W-:Y:S04]  /*368f0*/  STL.64 [R1], R8 ;  /* 0x0000000801007387 */ /* 0x002fe80000100a00 */
[----:B------:R-:W-:Y:S04]  /*36900*/  STL.64 [R1+0x8], R10 ;  /* 0x0000080a01007387 */ /* 0x000fe80000100a00 */
[----:B------:R-:W-:Y:S04]  /*36910*/  STL [R1+0xcc0], R22 ;  /* 0x000cc01601007387 */ /* 0x000fe80000100800 */
[----:B------:R0:W-:Y:S04]  /*36920*/  STL [R1+0xcb8], R23 ;  /* 0x000cb81701007387 */ /* 0x0001e80000100800 */
[----:B------:R1:W2:Y:S01]  /*36930*/  LDS.128 R8, [R27+0xc00] ;  /* 0x000c00001b087984 */ /* 0x0002a20000000c00 */
[----:B0-----:R-:W-:-:S05]  /*36940*/  IMAD.MOV.U32 R23, RZ, RZ, R12 ;  /* 0x000000ffff177224 */ /* 0x001fca00078e000c */
[----:B------:R-:W-:Y:S04]  /*36950*/  STL [R1+0xd2c], R23 ;  /* 0x000d2c1701007387 */ /* 0x000fe80000100800 */
[----:B------:R-:W-:Y:S04]  /*36960*/  STL [R1+0xd28], R20 ;  /* 0x000d281401007387 */ /* 0x000fe80000100800 */
[----:B------:R-:W3:Y:S04]  /*36970*/  LDL.LU R24, [R1+0x60] ;  /* 0x0000600001187983 */ /* 0x000ee80000300800 */
[----:B------:R-:W3:Y:S04]  /*36980*/  LDL.LU R25, [R1+0x64] ;  /* 0x0000640001197983 */ /* 0x000ee80000300800 */
[----:B------:R-:W4:Y:S04]  /*36990*/  LDL.LU R26, [R1+0x68] ;  /* 0x00006800011a7983 */ /* 0x000f280000300800 */
[----:B-1----:R-:W4:Y:S04]  /*369a0*/  LDL.LU R27, [R1+0x6c] ;  /* 0x00006c00011b7983 */ /* 0x002f280000300800 */
[----:B----4-:R-:W-:Y:S04]  /*369b0*/  STL.64 [R1+0xd10], R26 ;  /* 0x000d101a01007387 */ /* 0x010fe80000100a00 */
[----:B---3--:R0:W-:Y:S04]  /*369c0*/  STL.64 [R1+0xd08], R24 ;  /* 0x000d081801007387 */ /* 0x0081e80000100a00 */
[----:B0-----:R-:W3:Y:S04]  /*369d0*/  LDL.LU R24, [R1+0x50] ;  /* 0x0000500001187983 */ /* 0x001ee80000300800 */
[----:B------:R-:W3:Y:S04]  /*369e0*/  LDL.LU R25, [R1+0x54] ;  /* 0x0000540001197983 */ /* 0x000ee80000300800 */
[----:B------:R-:W4:Y:S04]  /*369f0*/  LDL.LU R26, [R1+0x58] ;  /* 0x00005800011a7983 */ /* 0x000f280000300800 */
[----:B------:R-:W4:Y:S04]  /*36a00*/  LDL.LU R27, [R1+0x5c] ;  /* 0x00005c00011b7983 */ /* 0x000f280000300800 */
[----:B----4-:R-:W-:Y:S04]  /*36a10*/  STL.64 [R1+0xd20], R26 ;  /* 0x000d201a01007387 */ /* 0x010fe80000100a00 */
[----:B---3--:R0:W-:Y:S04]  /*36a20*/  STL.64 [R1+0xd18], R24 ;  /* 0x000d181801007387 */ /* 0x0081e80000100a00 */
[----:B0-----:R-:W3:Y:S04]  /*36a30*/  LDL.LU R24, [R1+0x40] ;  /* 0x0000400001187983 */ /* 0x001ee80000300800 */
[----:B------:R-:W3:Y:S04]  /*36a40*/  LDL.LU R25, [R1+0x44] ;  /* 0x0000440001197983 */ /* 0x000ee80000300800 */
[----:B------:R-:W4:Y:S04]  /*36a50*/  LDL.LU R26, [R1+0x48] ;  /* 0x00004800011a7983 */ /* 0x000f280000300800 */
[----:B------:R-:W4:Y:S01]  /*36a60*/  LDL.LU R27, [R1+0x4c] ;  /* 0x00004c00011b7983 */ /* 0x000f220000300800 */
[----:B------:R-:W-:-:S05]  /*36a70*/  IMAD.MOV.U32 R5, RZ, RZ, R2 ;  /* 0x000000ffff057224 */ /* 0x000fca00078e0002 */
[----:B------:R-:W0:Y:S04]  /*36a80*/  LDS.128 R12, [R5+0x400] ;  /* 0x00040000050c7984 */ /* 0x000e280000000c00 */
[----:B------:R-:W-:Y:S04]  /*36a90*/  LDS.128 R16, [R5+0x800] ;  /* 0x0008000005107984 */ /* 0x000fe80000000c00 */
[----:B----4-:R-:W-:Y:S04]  /*36aa0*/  STL.64 [R1+0xd38], R26 ;  /* 0x000d381a01007387 */ /* 0x010fe80000100a00 */
[----:B---3--:R1:W-:Y:S04]  /*36ab0*/  STL.64 [R1+0xd30], R24 ;  /* 0x000d301801007387 */ /* 0x0083e80000100a00 */
[----:B-1----:R-:W3:Y:S04]  /*36ac0*/  LDL.LU R24, [R1+0x20] ;  /* 0x0000200001187983 */ /* 0x002ee80000300800 */
[----:B------:R-:W3:Y:S04]  /*36ad0*/  LDL.LU R25, [R1+0x24] ;  /* 0x0000240001197983 */ /* 0x000ee80000300800 */
[----:B------:R-:W4:Y:S04]  /*36ae0*/  LDL.LU R26, [R1+0x28] ;  /* 0x00002800011a7983 */ /* 0x000f280000300800 */
[----:B------:R-:W4:Y:S04]  /*36af0*/  LDL.LU R27, [R1+0x2c] ;  /* 0x00002c00011b7983 */ /* 0x000f280000300800 */
[----:B----4-:R-:W-:Y:S04]  /*36b00*/  STL.64 [R1+0xd48], R26 ;  /* 0x000d481a01007387 */ /* 0x010fe80000100a00 */
[----:B---3--:R-:W-:Y:S04]  /*36b10*/  STL.64 [R1+0xd40], R24 ;  /* 0x000d401801007387 */ /* 0x008fe80000100a00 */
[----:B------:R-:W3:Y:S04]  /*36b20*/  LDL.LU R20, [R1+0x30] ;  /* 0x0000300001147983 */ /* 0x000ee80000300800 */
[----:B------:R-:W3:Y:S04]  /*36b30*/  LDL.LU R21, [R1+0x34] ;  /* 0x0000340001157983 */ /* 0x000ee80000300800 */
[----:B------:R-:W3:Y:S04]  /*36b40*/  LDL.LU R22, [R1+0x38] ;  /* 0x0000380001167983 */ /* 0x000ee80000300800 */
[----:B------:R-:W3:Y:S04]  /*36b50*/  LDL.LU R23, [R1+0x3c] ;  /* 0x00003c0001177983 */ /* 0x000ee80000300800 */
[----:B--2---:R-:W-:Y:S04]  /*36b60*/  STL [R1+0xccc], R10 ;  /* 0x000ccc0a01007387 */ /* 0x004fe80000100800 */
[----:B------:R1:W-:Y:S04]  /*36b70*/  STL [R1+0xcc8], R11 ;  /* 0x000cc80b01007387 */ /* 0x0003e80000100800 */
[----:B------:R-:W2:Y:S04]  /*36b80*/  LDS.128 R24, [R5+0xc00] ;  /* 0x000c000005187984 */ /* 0x000ea80000000c00 */
[----:B------:R-:W-:Y:S06]  /*36b90*/  BAR.SYNC.DEFER_BLOCKING 0x0 ;  /* 0x0000000000007b1d */ /* 0x000fec0000010000 */
[----:B-1----:R-:W4:Y:S04]  /*36ba0*/  LDL.LU R11, [R1+0x10] ;  /* 0x00001000010b7983 */ /* 0x002f280000300800 */
[----:B0-----:R-:W-:Y:S04]  /*36bb0*/  STL.64 [R1+0xcd8], R14 ;  /* 0x000cd80e01007387 */ /* 0x001fe80000100a00 */
[----:B------:R0:W-:Y:S04]  /*36bc0*/  STL.64 [R1+0xcd0], R12 ;  /* 0x000cd00c01007387 */ /* 0x0001e80000100a00 */
[----:B0-----:R-:W5:Y:S04]  /*36bd0*/  LDL.LU R12, [R1+0x90] ;  /* 0x00009000010c7983 */ /* 0x001f680000300800 */
[----:B------:R-:W5:Y:S04]  /*36be0*/  LDL.LU R13, [R1+0x94] ;  /* 0x00009400010d7983 */ /* 0x000f680000300800 */
[----:B------:R-:W2:Y:S04]  /*36bf0*/  LDL.LU R14, [R1+0x98] ;  /* 0x00009800010e7983 */ /* 0x000ea80000300800 */
[----:B------:R-:W2:Y:S04]  /*36c00*/  LDL.LU R15, [R1+0x9c] ;  /* 0x00009c00010f7983 */ /* 0x000ea80000300800 */
[----:B------:R-:W3:Y:S04]  /*36c10*/  LDL.LU R2, [R1+0xc48] ;  /* 0x000c480001027983 */ /* 0x000ee80000300800 */
[----:B--2---:R-:W-:Y:S04]  /*36c20*/  STL.64 [R1+0xce8], R14 ;  /* 0x000ce80e01007387 */ /* 0x004fe80000100a00 */
[----:B-----5:R0:W-:Y:S04]  /*36c30*/  STL.64 [R1+0xce0], R12 ;  /* 0x000ce00c01007387 */ /* 0x0201e80000100a00 */
[----:B0-----:R-:W2:Y:S04]  /*36c40*/  LDL.LU R12, [R1+0x80] ;  /* 0x00008000010c7983 */ /* 0x001ea80000300800 */
[----:B------:R-:W2:Y:S04]  /*36c50*/  LDL.LU R13, [R1+0x84] ;  /* 0x00008400010d7983 */ /* 0x000ea80000300800 */
[----:B------:R-:W5:Y:S04]  /*36c60*/  LDL.LU R14, [R1+0x88] ;  /* 0x00008800010e7983 */ /* 0x000f680000300800 */
[----:B------:R-:W5:Y:S01]  /*36c70*/  LDL.LU R15, [R1+0x8c] ;  /* 0x00008c00010f7983 */ /* 0x000f620000300800 */
[----:B------:R-:W-:-:S02]  /*36c80*/  IMAD.MOV.U32 R7, RZ, RZ, R26 ;  /* 0x000000ffff077224 */ /* 0x000fc400078e001a */
[----:B------:R-:W-:Y:S02]  /*36c90*/  IMAD.MOV.U32 R5, RZ, RZ, R24 ;  /* 0x000000ffff057224 */ /* 0x000fe400078e0018 */
[----:B------:R-:W-:Y:S01]  /*36ca0*/  IMAD.MOV.U32 R6, RZ, RZ, R25 ;  /* 0x000000ffff067224 */ /* 0x000fe200078e0019 */
[----:B-----5:R-:W-:Y:S04]  /*36cb0*/  STL.64 [R1+0xcf8], R14 ;  /* 0x000cf80e01007387 */ /* 0x020fe80000100a00 */
[----:B--2---:R0:W-:Y:S04]  /*36cc0*/  STL.64 [R1+0xcf0], R12 ;  /* 0x000cf00c01007387 */ /* 0x0041e80000100a00 */
[----:B0-----:R-:W2:Y:S04]  /*36cd0*/  LDL.LU R12, [R1+0x70] ;  /* 0x00007000010c7983 */ /* 0x001ea80000300800 */
[----:B------:R-:W2:Y:S04]  /*36ce0*/  LDL.LU R13, [R1+0x74] ;  /* 0x00007400010d7983 */ /* 0x000ea80000300800 */
[----:B------:R-:W2:Y:S04]  /*36cf0*/  LDL.LU R14, [R1+0x78] ;  /* 0x00007800010e7983 */ /* 0x000ea80000300800 */
[----:B------:R-:W2:Y:S04]  /*36d00*/  LDL.LU R15, [R1+0x7c] ;  /* 0x00007c00010f7983 */ /* 0x000ea80000300800 */
[----:B------:R0:W-:Y:S04]  /*36d10*/  STL [R1+0xac], R27 ;  /* 0x0000ac1b01007387 */ /* 0x0001e80000100800 */
[----:B0-----:R-:W5:Y:S04]  /*36d20*/  LDL.LU.64 R26, [R1+0xd48] ;  /* 0x000d4800011a7983 */ /* 0x001f680000300a00 */
[----:B------:R-:W5:Y:S04]  /*36d30*/  LDL.LU.64 R24, [R1+0xd40] ;  /* 0x000d400001187983 */ /* 0x000f680000300a00 */
[----:B-----5:R0:W-:Y:S04]  /*36d40*/  STS.128 [R3], R24 ;  /* 0x0000001803007388 */ /* 0x0201e80000000c00 */
[----:B0-----:R-:W5:Y:S04]  /*36d50*/  LDL.LU.64 R26, [R1+0xd38] ;  /* 0x000d3800011a7983 */ /* 0x001f680000300a00 */
[----:B------:R-:W5:Y:S04]  /*36d60*/  LDL.LU.64 R24, [R1+0xd30] ;  /* 0x000d300001187983 */ /* 0x000f680000300a00 */
[----:B---3--:R0:W-:Y:S04]  /*36d70*/  STS.128 [R3+0x200], R20 ;  /* 0x0002001403007388 */ /* 0x0081e80000000c00 */
[----:B0-----:R-:W3:Y:S04]  /*36d80*/  LDL.LU R23, [R1+0xd2c] ;  /* 0x000d2c0001177983 */ /* 0x001ee80000300800 */
[----:B------:R-:W2:Y:S04]  /*36d90*/  LDL.LU R20, [R1+0xd28] ;  /* 0x000d280001147983 */ /* 0x000ea80000300800 */
[----:B------:R-:W2:Y:S04]  /*36da0*/  LDL.LU R10, [R1+0xb8] ;  /* 0x0000b800010a7983 */ /* 0x000ea80000300800 */
[----:B------:R-:W2:Y:S04]  /*36db0*/  LDL.LU R21, [R1] ;  /* 0x0000000001157983 */ /* 0x000ea80000300800 */
[----:B-----5:R0:W-:Y:S04]  /*36dc0*/  STS.128 [R3+0x80], R24 ;  /* 0x0000801803007388 */ /* 0x0201e80000000c00 */
[----:B0-----:R-:W5:Y:S04]  /*36dd0*/  LDL.LU.64 R26, [R1+0xd20] ;  /* 0x000d2000011a7983 */ /* 0x001f680000300a00 */
[----:B------:R-:W5:Y:S04]  /*36de0*/  LDL.LU.64 R24, [R1+0xd18] ;  /* 0x000d180001187983 */ /* 0x000f680000300a00 */
[----:B-----5:R0:W-:Y:S04]  /*36df0*/  STS.128 [R3+0x280], R24 ;  /* 0x0002801803007388 */ /* 0x0201e80000000c00 */
[----:B0-----:R-:W5:Y:S04]  /*36e00*/  LDL.LU.64 R26, [R1+0xd10] ;  /* 0x000d1000011a7983 */ /* 0x001f680000300a00 */
[----:B------:R-:W5:Y:S04]  /*36e10*/  LDL.LU.64 R24, [R1+0xd08] ;  /* 0x000d080001187983 */ /* 0x000f680000300a00 */
[----:B--2---:R-:W-:Y:S04]  /*36e20*/  STS.128 [R3+0x300], R12 ;  /* 0x0003000c03007388 */ /* 0x004fe80000000c00 */
[----:B-----5:R0:W-:Y:S04]  /*36e30*/  STS.128 [R3+0x100], R24 ;  /* 0x0001001803007388 */ /* 0x0201e80000000c00 */
[----:B0-----:R-:W2:Y:S04]  /*36e40*/  LDL.LU R25, [R1+0xd00] ;  /* 0x000d000001197983 */ /* 0x001ea80000300800 */
[----:B------:R-:W5:Y:S04]  /*36e50*/  LDL.LU.64 R14, [R1+0xcf8] ;  /* 0x000cf800010e7983 */ /* 0x000f680000300a00 */
[----:B------:R-:W5:Y:S04]  /*36e60*/  LDL.LU.64 R12, [R1+0xcf0] ;  /* 0x000cf000010c7983 */ /* 0x000f680000300a00 */
[----:B-----5:R0:W-:Y:S04]  /*36e70*/  STS.128 [R3+0x180], R12 ;  /* 0x0001800c03007388 */ /* 0x0201e80000000c00 */
[----:B0-----:R-:W5:Y:S04]  /*36e80*/  LDL.LU.64 R14, [R1+0xce8] ;  /* 0x000ce800010e7983 */ /* 0x001f680000300a00 */
[----:B------:R-:W5:Y:S01]  /*36e90*/  LDL.LU.64 R12, [R1+0xce0] ;  /* 0x000ce000010c7983 */ /* 0x000f620000300a00 */
[C---:B------:R-:W-:Y:S01]  /*36ea0*/  ISETP.GE.AND P0, PT, R2.reuse, c[0x0][0x178], PT ;  /* 0x00005e0002007a0c */ /* 0x040fe20003f06270 */
[----:B------:R-:W-:-:S02]  /*36eb0*/  IMAD R2, R2, c[0x0][0x194], RZ ;  /* 0x0000650002027a24 */ /* 0x000fc400078e02ff */
[C---:B------:R-:W-:Y:S01]  /*36ec0*/  IMAD R22, R0.reuse, c[0x0][0x198], RZ ;  /* 0x0000660000167a24 */ /* 0x040fe200078e02ff */
[----:B------:R-:W-:Y:S02]  /*36ed0*/  ISETP.LT.AND P2, PT, R0, c[0x0][0x17c], !P0 ;  /* 0x00005f0000007a0c */ /* 0x000fe40004741270 */
[----:B------:R-:W-:-:S04]  /*36ee0*/  LEA R0, P1, R2, c[0x0][0x170], 0x1 ;  /* 0x00005c0002007a11 */ /* 0x000fc800078208ff */
[----:B------:R-:W-:Y:S02]  /*36ef0*/  LEA.HI.X.SX32 R2, R2, c[0x0][0x174], 0x1, P1 ;  /* 0x00005d0002027a11 */ /* 0x000fe400008f0eff */
[----:B------:R-:W-:-:S04]  /*36f00*/  LEA R26, P1, R22, R0, 0x1 ;  /* 0x00000000161a7211 */ /* 0x000fc800078208ff */
[----:B------:R-:W-:Y:S01]  /*36f10*/  LEA.HI.X.SX32 R27, R22, R2, 0x1, P1 ;  /* 0x00000002161b7211 */ /* 0x000fe200008f0eff */
[----:B-----5:R0:W-:Y:S04]  /*36f20*/  STS.128 [R3+0x380], R12 ;  /* 0x0003800c03007388 */ /* 0x0201e80000000c00 */
[----:B------:R-:W-:Y:S06]  /*36f30*/  BAR.SYNC.DEFER_BLOCKING 0x0 ;  /* 0x0000000000007b1d */ /* 0x000fec0000010000 */
[----:B0-----:R-:W5:Y:S01]  /*36f40*/  LDL.LU.64 R14, [R1+0xcd8] ;  /* 0x000cd800010e7983 */ /* 0x001f620000300a00 */
[----:B---3--:R-:W-:-:S03]  /*36f50*/  IMAD.MOV.U32 R3, RZ, RZ, R23 ;  /* 0x000000ffff037224 */ /* 0x008fc600078e0017 */
[----:B------:R-:W3:Y:S04]  /*36f60*/  LDL.LU.64 R12, [R1+0xcd0] ;  /* 0x000cd000010c7983 */ /* 0x000ee80000300a00 */
[----:B------:R-:W3:Y:S04]  /*36f70*/  LDL.LU R23, [R1+0xc8] ;  /* 0x0000c80001177983 */ /* 0x000ee80000300800 */
[----:B----4-:R0:W-:Y:S04]  /*36f80*/  @P2 STG.E.U16 [R26.64], R11 ;  /* 0x0000000b1a002986 */ /* 0x0101e8000c10150a */
[----:B0-----:R-:W4:Y:S01]  /*36f90*/  LDL.LU R27, [R1+0xb4] ;  /* 0x0000b400011b7983 */ /* 0x001f220000300800 */
[C---:B--2---:R-:W-:Y:S01]  /*36fa0*/  ISETP.LT.AND P4, PT, R25.reuse, c[0x0][0x17c], !P0 ;  /* 0x00005f0019007a0c */ /* 0x044fe20004781270 */
[----:B------:R-:W-:Y:S01]  /*36fb0*/  IMAD R25, R25, c[0x0][0x198], RZ ;  /* 0x0000660019197a24 */ /* 0x000fe200078e02ff */
[----:B------:R-:W-:-:S04]  /*36fc0*/  ISETP.LT.AND P1, PT, R28, c[0x0][0x17c], !P0 ;  /* 0x00005f001c007a0c */ /* 0x000fc80004721270 */
[----:B------:R-:W-:Y:S01]  /*36fd0*/  LEA R24, P3, R25, R0, 0x1 ;  /* 0x0000000019187211 */ /* 0x000fe200078608ff */
[----:B------:R-:W-:-:S03]  /*36fe0*/  IMAD R28, R28, c[0x0][0x198], RZ ;  /* 0x000066001c1c7a24 */ /* 0x000fc600078e02ff */
[----:B------:R-:W-:Y:S01]  /*36ff0*/  LEA.HI.X.SX32 R25, R25, R2, 0x1, P3 ;  /* 0x0000000219197211 */ /* 0x000fe200018f0eff */
[----:B------:R-:W-:-:S04]  /*37000*/  IMAD.MOV.U32 R26, RZ, RZ, R3 ;  /* 0x000000ffff1a7224 */ /* 0x000fc800078e0003 */
[----:B------:R0:W-:Y:S01]  /*37010*/  @P4 STG.E.U16 [R24.64], R4 ;  /* 0x0000000418004986 */ /* 0x0001e2000c10150a */
[----:B------:R-:W-:Y:S01]  /*37020*/  IMAD R3, R29, c[0x0][0x198], RZ ;  /* 0x000066001d037a24 */ /* 0x000fe200078e02ff */
[----:B0-----:R-:W-:-:S04]  /*37030*/  LEA R24, P2, R28, R0, 0x1 ;  /* 0x000000001c187211 */ /* 0x001fc800078408ff */
[----:B------:R-:W-:Y:S01]  /*37040*/  LEA.HI.X.SX32 R25, R28, R2, 0x1, P2 ;  /* 0x000000021c197211 */ /* 0x000fe200010f0eff */
[----:B------:R-:W-:Y:S01]  /*37050*/  IMAD.MOV.U32 R28, RZ, RZ, R26 ;  /* 0x000000ffff1c7224 */ /* 0x000fe200078e001a */
[----:B------:R-:W-:-:S03]  /*37060*/  LEA R26, P6, R3, R0, 0x1 ;  /* 0x00000000031a7211 */ /* 0x000fc600078c08ff */
[----:B------:R0:W-:Y:S01]  /*37070*/  @P1 STG.E.U16 [R24.64], R21 ;  /* 0x0000001518001986 */ /* 0x0001e2000c10150a */
[----:B------:R-:W-:Y:S01]  /*37080*/  ISETP.LT.AND P5, PT, R29, c[0x0][0x17c], !P0 ;  /* 0x00005f001d007a0c */ /* 0x000fe200047a1270 */
[----:B0-----:R-:W-:-:S05]  /*37090*/  IMAD.MOV.U32 R25, RZ, RZ, R28 ;  /* 0x000000ffff197224 */ /* 0x001fca00078e001c */
[----:B------:R-:W-:Y:S02]  /*370a0*/  ISETP.LT.AND P2, PT, R25, c[0x0][0x17c], !P0 ;  /* 0x00005f0019007a0c */ /* 0x000fe40004741270 */
[C---:B----4-:R-:W-:Y:S01]  /*370b0*/  ISETP.LT.AND P3, PT, R27.reuse, c[0x0][0x17c], !P0 ;  /* 0x00005f001b007a0c */ /* 0x050fe20004761270 */
[----:B------:R-:W-:Y:S01]  /*370c0*/  IMAD R29, R27, c[0x0][0x198], RZ ;  /* 0x000066001b1d7a24 */ /* 0x000fe200078e02ff */
[----:B------:R-:W-:Y:S01]  /*370d0*/  LEA.HI.X.SX32 R27, R3, R2, 0x1, P6 ;  /* 0x00000002031b7211 */ /* 0x000fe200030f0eff */
[----:B------:R-:W-:Y:S02]  /*370e0*/  IMAD.MOV.U32 R3, RZ, RZ, R25 ;  /* 0x000000ffff037224 */ /* 0x000fe400078e0019 */
[----:B------:R-:W2:Y:S01]  /*370f0*/  LDL.LU R25, [R1+0xe4] ;  /* 0x0000e40001197983 */ /* 0x000ea20000300800 */
[C---:B------:R-:W-:Y:S01]  /*37100*/  ISETP.LT.AND P4, PT, R10.reuse, c[0x0][0x17c], !P0 ;  /* 0x00005f000a007a0c */ /* 0x040fe20004781270 */
[----:B------:R-:W-:Y:S01]  /*37110*/  IMAD R10, R10, c[0x0][0x198], RZ ;  /* 0x000066000a0a7a24 */ /* 0x000fe200078e02ff */
[----:B------:R-:W-:-:S04]  /*37120*/  LEA R28, P1, R29, R0, 0x1 ;  /* 0x000000001d1c7211 */ /* 0x000fc800078208ff */
[C---:B------:R-:W-:Y:S02]  /*37130*/  LEA R24, P6, R10.reuse, R0, 0x1 ;  /* 0x000000000a187211 */ /* 0x040fe400078c08ff */
[-C--:B------:R-:W-:Y:S01]  /*37140*/  LEA.HI.X.SX32 R29, R29, R2.reuse, 0x1, P1 ;  /* 0x000000021d1d7211 */ /* 0x080fe200008f0eff */
[----:B---3--:R-:W-:Y:S04]  /*37150*/  @P5 STG.E.U16 [R26.64], R12 ;  /* 0x0000000c1a005986 */ /* 0x008fe8000c10150a */
[----:B------:R0:W-:Y:S01]  /*37160*/  @P3 STG.E.U16 [R28.64], R20 ;  /* 0x000000141c003986 */ /* 0x0001e2000c10150a */
[----:B--2---:R-:W-:Y:S02]  /*37170*/  ISETP.LT.AND P1, PT, R25, c[0x0][0x17c], !P0 ;  /* 0x00005f0019007a0c */ /* 0x004fe40004721270 */
[----:B------:R-:W-:-:S02]  /*37180*/  LEA.HI.X.SX32 R25, R10, R2, 0x1, P6 ;  /* 0x000000020a197211 */ /* 0x000fc400030f0eff */
[----:B------:R-:W2:Y:S04]  /*37190*/  LDL.LU R10, [R1+0xccc] ;  /* 0x000ccc00010a7983 */ /* 0x000ea80000300800 */
[----:B0-----:R-:W3:Y:S04]  /*371a0*/  LDL.LU R28, [R1+0xc4] ;  /* 0x0000c400011c7983 */ /* 0x001ee80000300800 */
[----:B------:R-:W4:Y:S04]  /*371b0*/  LDL.LU R29, [R1+0xcc] ;  /* 0x0000cc00011d7983 */ /* 0x000f280000300800 */
[----:B------:R0:W-:Y:S04]  /*371c0*/  @P4 STG.E.U16 [R24.64], R16 ;  /* 0x0000001018004986 */ /* 0x0001e8000c10150a */
[----:B0-----:R-:W2:Y:S01]  /*371d0*/  LDL.LU R25, [R1+0xc0] ;  /* 0x0000c00001197983 */ /* 0x001ea20000300800 */
[----:B------:R-:W-:-:S05]  /*371e0*/  IMAD R3, R3, c[0x0][0x198], RZ ;  /* 0x0000660003037a24 */ /* 0x000fca00078e02ff */
[----:B------:R-:W-:-:S04]  /*371f0*/  LEA R26, P5, R3, R0, 0x1 ;  /* 0x00000000031a7211 */ /* 0x000fc800078a08ff */
[----:B------:R-:W-:-:S05]  /*37200*/  LEA.HI.X.SX32 R27, R3, R2, 0x1, P5 ;  /* 0x00000002031b7211 */ /* 0x000fca00028f0eff */
[----:B------:R0:W-:Y:S01]  /*37210*/  @P2 STG.E.U16 [R26.64], R8 ;  /* 0x000000081a002986 */ /* 0x0001e2000c10150a */
[----:B------:R-:W-:Y:S02]  /*37220*/  PRMT R4, R11, 0x7632, R4 ;  /* 0x000076320b047816 */ /* 0x000fe40000000004 */
[----:B------:R-:W-:Y:S01]  /*37230*/  ISETP.LT.AND P3, PT, R23, c[0x0][0x17c], !P0 ;  /* 0x00005f0017007a0c */ /* 0x000fe20004761270 */
[----:B------:R-:W5:Y:S01]  /*37240*/  LDL.LU R11, [R1+0xcc8] ;  /* 0x000cc800010b7983 */ /* 0x000f620000300800 */
[----:B0-----:R-:W-:Y:S01]  /*37250*/  PRMT R8, R21, 0x7632, R8 ;  /* 0x0000763215087816 */ /* 0x001fe20000000008 */
[C---:B---3--:R-:W-:Y:S01]  /*37260*/  IMAD R3, R28.reuse, c[0x0][0x198], RZ ;  /* 0x000066001c037a24 */ /* 0x048fe200078e02ff */
[----:B------:R-:W-:-:S04]  /*37270*/  ISETP.LT.AND P4, PT, R28, c[0x0][0x17c], !P0 ;  /* 0x00005f001c007a0c */ /* 0x000fc80004781270 */
[----:B------:R-:W-:Y:S01]  /*37280*/  LEA R24, P2, R3, R0, 0x1 ;  /* 0x0000000003187211 */ /* 0x000fe200078408ff */
[----:B------:R-:W-:Y:S02]  /*37290*/  IMAD R28, R23, c[0x0][0x198], RZ ;  /* 0x00006600171c7a24 */ /* 0x000fe400078e02ff */
[----:B------:R-:W3:Y:S04]  /*372a0*/  LDL.LU R23, [R1+0xdc] ;  /* 0x0000dc0001177983 */ /* 0x000ee80000300800 */
[----:B------:R-:W3:Y:S01]  /*372b0*/  LDL.LU R21, [R1+0xcc4] ;  /* 0x000cc40001157983 */ /* 0x000ee20000300800 */
[C---:B--2---:R-:W-:Y:S01]  /*372c0*/  ISETP.LT.AND P5, PT, R25.reuse, c[0x0][0x17c], !P0 ;  /* 0x00005f0019007a0c */ /* 0x044fe200047a1270 */
[----:B------:R-:W-:-:S05]  /*372d0*/  IMAD R25, R25, c[0x0][0x198], RZ ;  /* 0x0000660019197a24 */ /* 0x000fca00078e02ff */
[----:B------:R-:W-:-:S04]  /*372e0*/  LEA R26, P6, R25, R0, 0x1 ;  /* 0x00000000191a7211 */ /* 0x000fc800078c08ff */
[-C--:B------:R-:W-:Y:S02]  /*372f0*/  LEA.HI.X.SX32 R27, R25, R2.reuse, 0x1, P6 ;  /* 0x00000002191b7211 */ /* 0x080fe400030f0eff */
[----:B------:R-:W-:Y:S01]  /*37300*/  LEA.HI.X.SX32 R25, R3, R2, 0x1, P2 ;  /* 0x0000000203197211 */ /* 0x000fe200010f0eff */
[C---:B----4-:R-:W-:Y:S02]  /*37310*/  IMAD R3, R29.reuse, c[0x0][0x198], RZ ;  /* 0x000066001d037a24 */ /* 0x050fe400078e02ff */
[----:B------:R0:W-:Y:S01]  /*37320*/  @P5 STG.E.U16 [R26.64], R5 ;  /* 0x000000051a005986 */ /* 0x0001e2000c10150a */
[----:B------:R-:W-:-:S03]  /*37330*/  ISETP.LT.AND P6, PT, R29, c[0x0][0x17c], !P0 ;  /* 0x00005f001d007a0c */ /* 0x000fc600047c1270 */
[----:B------:R1:W-:Y:S04]  /*37340*/  @P4 STG.E.U16 [R24.64], R4 ;  /* 0x0000000418004986 */ /* 0x0003e8000c10150a */
[----:B------:R-:W2:Y:S01]  /*37350*/  LDL.LU R29, [R1+0xe0] ;  /* 0x0000e000011d7983 */ /* 0x000ea20000300800 */
[CC--:B0-----:R-:W-:Y:S02]  /*37360*/  LEA R26, P2, R28.reuse, R0.reuse, 0x1 ;  /* 0x000000001c1a7211 */ /* 0x0c1fe400078408ff */
[C---:B-1----:R-:W-:Y:S02]  /*37370*/  LEA R24, P4, R3.reuse, R0, 0x1 ;  /* 0x0000000003187211 */ /* 0x042fe400078808ff */
[-C--:B------:R-:W-:Y:S02]  /*37380*/  LEA.HI.X.SX32 R27, R28, R2.reuse, 0x1, P2 ;  /* 0x000000021c1b7211 */ /* 0x080fe400010f0eff */
[----:B------:R-:W4:Y:S01]  /*37390*/  LDL.LU R28, [R1+0xd4] ;  /* 0x0000d400011c7983 */ /* 0x000f220000300800 */
[----:B------:R-:W-:-:S03]  /*373a0*/  LEA.HI.X.SX32 R25, R3, R2, 0x1, P4 ;  /* 0x0000000203197211 */ /* 0x000fc600020f0eff */
[----:B------:R-:W2:Y:S01]  /*373b0*/  LDL.LU R3, [R1+0xd0] ;  /* 0x0000d00001037983 */ /* 0x000ea20000300800 */
[----:B------:R-:W-:-:S05]  /*373c0*/  PRMT R4, R4, 0x7632, R4 ;  /* 0x0000763204047816 */ /* 0x000fca0000000004 */
[----:B------:R-:W-:Y:S04]  /*373d0*/  @P3 STG.E.U16 [R26.64], R4 ;  /* 0x000000041a003986 */ /* 0x000fe8000c10150a */
[----:B------:R0:W-:Y:S04]  /*373e0*/  @P6 STG.E.U16 [R24.64], R8 ;  /* 0x0000000818006986 */ /* 0x0001e8000c10150a */
[----:B0-----:R-:W3:Y:S04]  /*373f0*/  LDL.LU R24, [R1+0xd8] ;  /* 0x0000d80001187983 */ /* 0x001ee80000300800 */
[----:B------:R-:W5:Y:S01]  /*37400*/  LDL.LU R25, [R1+0xe8] ;  /* 0x0000e80001197983 */ /* 0x000f620000300800 */
[----:B------:R-:W-:-:S02]  /*37410*/  PRMT R12, R12, 0x7632, R12 ;  /* 0x000076320c0c7816 */ /* 0x000fc4000000000c */
[----:B------:R-:W-:Y:S02]  /*37420*/  PRMT R20, R20, 0x7632, R20 ;  /* 0x0000763214147816 */ /* 0x000fe40000000014 */
[----:B------:R-:W-:Y:S02]  /*37430*/  PRMT R16, R16, 0x7632, R16 ;  /* 0x0000763210107816 */ /* 0x000fe40000000010 */
[C---:B--2---:R-:W-:Y:S01]  /*37440*/  ISETP.LT.AND P2, PT, R3.reuse, c[0x0][0x17c], !P0 ;  /* 0x00005f0003007a0c */ /* 0x044fe20004741270 */
[----:B------:R-:W-:-:S05]  /*37450*/  IMAD R3, R3, c[0x0][0x198], RZ ;  /* 0x0000660003037a24 */ /* 0x000fca00078e02ff */
[C---:B------:R-:W-:Y:S01]  /*37460*/  LEA R26, P4, R3.reuse, R0, 0x1 ;  /* 0x00000000031a7211 */ /* 0x040fe200078808ff */
[C---:B----4-:R-:W-:Y:S01]  /*37470*/  IMAD R4, R28.reuse, c[0x0][0x198], RZ ;  /* 0x000066001c047a24 */ /* 0x050fe200078e02ff */
[----:B------:R-:W-:Y:S02]  /*37480*/  ISETP.LT.AND P3, PT, R28, c[0x0][0x17c], !P0 ;  /* 0x00005f001c007a0c */ /* 0x000fe40004761270 */
[----:B------:R-:W-:Y:S01]  /*37490*/  LEA.HI.X.SX32 R27, R3, R2, 0x1, P4 ;  /* 0x00000002031b7211 */ /* 0x000fe200020f0eff */
[----:B------:R-:W2:Y:S04]  /*374a0*/  LDL.LU R28, [R1+0xf0] ;  /* 0x0000f000011c7983 */ /* 0x000ea80000300800 */
[----:B------:R0:W-:Y:S01]  /*374b0*/  @P2 STG.E.U16 [R26.64], R12 ;  /* 0x0000000c1a002986 */ /* 0x0001e2000c10150a */
[C---:B---3--:R-:W-:Y:S01]  /*374c0*/  IMAD R3, R24.reuse, c[0x0][0x198], RZ ;  /* 0x0000660018037a24 */ /* 0x048fe200078e02ff */
[----:B------:R-:W-:-:S02]  /*374d0*/  ISETP.LT.AND P4, PT, R24, c[0x0][0x17c], !P0 ;  /* 0x00005f0018007a0c */ /* 0x000fc40004781270 */
[CC--:B------:R-:W-:Y:S02]  /*374e0*/  LEA R24, P5, R4.reuse, R0.reuse, 0x1 ;  /* 0x0000000004187211 */ /* 0x0c0fe400078a08ff */
[----:B0-----:R-:W-:Y:S02]  /*374f0*/  LEA R26, P2, R3, R0, 0x1 ;  /* 0x00000000031a7211 */ /* 0x001fe400078408ff */
[----:B-----5:R-:W-:Y:S02]  /*37500*/  ISETP.LT.AND P6, PT, R25, c[0x0][0x17c], !P0 ;  /* 0x00005f0019007a0c */ /* 0x020fe400047c1270 */
[-C--:B------:R-:W-:Y:S02]  /*37510*/  LEA.HI.X.SX32 R25, R4, R2.reuse, 0x1, P5 ;  /* 0x0000000204197211 */ /* 0x080fe400028f0eff */
[----:B------:R-:W-:Y:S01]  /*37520*/  LEA.HI.X.SX32 R27, R3, R2, 0x1, P2 ;  /* 0x00000002031b7211 */ /* 0x000fe200010f0eff */
[C---:B------:R-:W-:Y:S01]  /*37530*/  IMAD R4, R23.reuse, c[0x0][0x198], RZ ;  /* 0x0000660017047a24 */ /* 0x040fe200078e02ff */
[----:B------:R-:W-:Y:S01]  /*37540*/  ISETP.LT.AND P2, PT, R23, c[0x0][0x17c], !P0 ;  /* 0x00005f0017007a0c */ /* 0x000fe20004741270 */
[----:B------:R0:W-:Y:S04]  /*37550*/  @P3 STG.E.U16 [R24.64], R20 ;  /* 0x0000001418003986 */ /* 0x0001e8000c10150a */
[----:B------:R-:W3:Y:S04]  /*37560*/  LDL.LU R23, [R1+0x4] ;  /* 0x0000040001177983 */ /* 0x000ee80000300800 */
[----:B------:R1:W-:Y:S04]  /*37570*/  @P4 STG.E.U16 [R26.64], R16 ;  /* 0x000000101a004986 */ /* 0x0003e8000c10150a */
[----:B0-----:R-:W4:Y:S04]  /*37580*/  LDL.LU R20, [R1+0x14] ;  /* 0x0000140001147983 */ /* 0x001f280000300800 */
[----:B-1----:R-:W5:Y:S01]  /*37590*/  LDL.LU R27, [R1+0xec] ;  /* 0x0000ec00011b7983 */ /* 0x002f620000300800 */
[C---:B------:R-:W-:Y:S01]  /*375a0*/  LEA R24, P3, R4.reuse, R0, 0x1 ;  /* 0x0000000004187211 */ /* 0x040fe200078608ff */
[C---:B------:R-:W-:Y:S01]  /*375b0*/  IMAD R3, R29.reuse, c[0x0][0x198], RZ ;  /* 0x000066001d037a24 */ /* 0x040fe200078e02ff */
[----:B------:R-:W-:Y:S01]  /*375c0*/  ISETP.LT.AND P4, PT, R29, c[0x0][0x17c], !P0 ;  /* 0x00005f001d007a0c */ /* 0x000fe20004781270 */
[----:B------:R-:W-:Y:S01]  /*375d0*/  IMAD.MOV.U32 R29, RZ, RZ, c[0x0][0x198] ;  /* 0x00006600ff1d7624 */ /* 0x000fe200078e00ff */
[----:B------:R-:W-:-:S02]  /*375e0*/  LEA.HI.X.SX32 R25, R4, R2, 0x1, P3 ;  /* 0x0000000204197211 */ /* 0x000fc400018f0eff */
[----:B------:R-:W-:Y:S01]  /*375f0*/  PRMT R8, R8, 0x7632, R8 ;  /* 0x0000763208087816 */ /* 0x000fe20000000008 */
[----:B------:R-:W-:Y:S01]  /*37600*/  IMAD R4, R29, 0x40, R22 ;  /* 0x000000401d047824 */ /* 0x000fe200078e0216 */
[-C--:B------:R-:W-:Y:S01]  /*37610*/  LEA R26, P3, R3, R0.reuse, 0x1 ;  /* 0x00000000031a7211 */ /* 0x080fe200078608ff */
[----:B------:R-:W3:Y:S04]  /*37620*/  LDL.LU R22, [R1+0xcc0] ;  /* 0x000cc00001167983 */ /* 0x000ee80000300800 */
[----:B------:R0:W-:Y:S02]  /*37630*/  @P2 STG.E.U16 [R24.64], R8 ;  /* 0x0000000818002986 */ /* 0x0001e4000c10150a */
[----:B0-----:R-:W-:Y:S02]  /*37640*/  LEA R24, P2, R4, R0, 0x1 ;  /* 0x0000000004187211 */ /* 0x001fe400078408ff */
[----:B------:R-:W-:-:S02]  /*37650*/  PRMT R8, R5, 0x7632, R8 ;  /* 0x0000763205087816 */ /* 0x000fc40000000008 */
[----:B------:R-:W3:Y:S01]  /*37660*/  LDL.LU R5, [R1+0xcbc] ;  /* 0x000cbc0001057983 */ /* 0x000ee20000300800 */
[-C--:B------:R-:W-:Y:S02]  /*37670*/  LEA.HI.X.SX32 R25, R4, R2.reuse, 0x1, P2 ;  /* 0x0000000204197211 */ /* 0x080fe400010f0eff */
[----:B-----5:R-:W-:Y:S02]  /*37680*/  ISETP.LT.AND P5, PT, R27, c[0x0][0x17c], !P0 ;  /* 0x00005f001b007a0c */ /* 0x020fe400047a1270 */
[----:B------:R-:W-:Y:S01]  /*37690*/  LEA.HI.X.SX32 R27, R3, R2, 0x1, P3 ;  /* 0x00000002031b7211 */ /* 0x000fe200018f0eff */
[----:B------:R-:W-:Y:S01]  /*376a0*/  IMAD R3, R29, 0x4, R4 ;  /* 0x000000041d037824 */ /* 0x000fe200078e0204 */
[----:B--2---:R-:W-:Y:S02]  /*376b0*/  ISETP.LT.AND P3, PT, R28, c[0x0][0x17c], !P0 ;  /* 0x00005f001c007a0c */ /* 0x004fe40004761270 */
[----:B------:R-:W2:Y:S04]  /*376c0*/  LDL.LU R28, [R1+0x108] ;  /* 0x00010800011c7983 */ /* 0x000ea80000300800 */
[----:B------:R-:W5:Y:S04]  /*376d0*/  LDL.LU R4, [R1+0xf4] ;  /* 0x0000f40001047983 */ /* 0x000f680000300800 */
[----:B------:R0:W-:Y:S02]  /*376e0*/  @P4 STG.E.U16 [R26.64], R8 ;  /* 0x000000081a004986 */ /* 0x0001e4000c10150a */
[----:B0-----:R-:W-:-:S02]  /*376f0*/  LEA R26, P4, R3, R0, 0x1 ;  /* 0x00000000031a7211 */ /* 0x001fc400078808ff */
[----:B------:R-:W2:Y:S02]  /*37700*/  LDL.LU R8, [R1+0xfc] ;  /* 0x0000fc0001087983 */ /* 0x000ea40000300800 */
[----:B------:R-:W-:Y:S02]  /*37710*/  LEA.HI.X.SX32 R27, R3, R2, 0x1, P4 ;  /* 0x00000002031b7211 */ /* 0x000fe400020f0eff */
[----:B-----5:R-:W-:Y:S01]  /*37720*/  ISETP.LT.AND P2, PT, R4, c[0x0][0x17c], !P0 ;  /* 0x00005f0004007a0c */ /* 0x020fe20004741270 */
[----:B------:R-:W-:Y:S02]  /*37730*/  IMAD R4, R29, 0x4, R3 ;  /* 0x000000041d047824 */ /* 0x000fe400078e0203 */
[----:B------:R-:W5:Y:S04]  /*37740*/  LDL.LU R3, [R1+0xf8] ;  /* 0x0000f80001037983 */ /* 0x000f680000300800 */
[----:B----4-:R0:W-:Y:S04]  /*37750*/  @P1 STG.E.U16 [R24.64], R20 ;  /* 0x0000001418001986 */ /* 0x0101e8000c10150a */
[----:B---3--:R1:W-:Y:S01]  /*37760*/  @P6 STG.E.U16 [R26.64], R5 ;  /* 0x000000051a006986 */ /* 0x0083e2000c10150a */
[----:B0-----:R-:W-:-:S04]  /*37770*/  LEA R24, P1, R4, R0, 0x1 ;  /* 0x0000000004187211 */ /* 0x001fc800078208ff */
[----:B------:R-:W-:Y:S02]  /*37780*/  LEA.HI.X.SX32 R25, R4, R2, 0x1, P1 ;  /* 0x0000000204197211 */ /* 0x000fe400008f0eff */
[----:B--2---:R-:W-:Y:S02]  /*37790*/  ISETP.LT.AND P1, PT, R8, c[0x0][0x17c], !P0 ;  /* 0x00005f0008007a0c */ /* 0x004fe40004721270 */
[----:B------:R-:W2:Y:S01]  /*377a0*/  LDL.LU R8, [R1+0x114] ;  /* 0x0001140001087983 */ /* 0x000ea20000300800 */
[----:B-----5:R-:W-:Y:S01]  /*377b0*/  ISETP.LT.AND P4, PT, R3, c[0x0][0x17c], !P0 ;  /* 0x00005f0003007a0c */ /* 0x020fe20004781270 */
[----:B------:R-:W-:-:S05]  /*377c0*/  IMAD R3, R29, 0x4, R4 ;  /* 0x000000041d037824 */ /* 0x000fca00078e0204 */
[----:B-1----:R-:W-:Y:S01]  /*377d0*/  LEA R26, P6, R3, R0, 0x1 ;  /* 0x00000000031a7211 */ /* 0x002fe200078c08ff */
[----:B------:R-:W-:-:S03]  /*377e0*/  IMAD R4, R29, 0x4, R3 ;  /* 0x000000041d047824 */ /* 0x000fc600078e0203 */
[----:B------:R-:W-:Y:S02]  /*377f0*/  LEA.HI.X.SX32 R27, R3, R2, 0x1, P6 ;  /* 0x00000002031b7211 */ /* 0x000fe400030f0eff */
[----:B------:R-:W3:Y:S04]  /*37800*/  LDL.LU R3, [R1+0x100] ;  /* 0x0001000001037983 */ /* 0x000ee80000300800 */
[----:B------:R0:W-:Y:S02]  /*37810*/  @P5 STG.E.U16 [R24.64], R23 ;  /* 0x0000001718005986 */ /* 0x0001e4000c10150a */
[----:B0-----:R-:W-:-:S04]  /*37820*/  LEA R24, P6, R4, R0, 0x1 ;  /* 0x0000000004187211 */ /* 0x001fc800078c08ff */
[----:B------:R-:W-:Y:S02]  /*37830*/  LEA.HI.X.SX32 R25, R4, R2, 0x1, P6 ;  /* 0x0000000204197211 */ /* 0x000fe400030f0eff */
[----:B---3--:R-:W-:Y:S01]  /*37840*/  ISETP.LT.AND P5, PT, R3, c[0x0][0x17c], !P0 ;  /* 0x00005f0003007a0c */ /* 0x008fe200047a1270 */
[----:B------:R-:W-:Y:S02]  /*37850*/  IMAD R3, R29, 0x4, R4 ;  /* 0x000000041d037824 */ /* 0x000fe400078e0204 */
[----:B------:R-:W3:Y:S04]  /*37860*/  LDL.LU R4, [R1+0x104] ;  /* 0x0001040001047983 */ /* 0x000ee80000300800 */
[----:B------:R0:W-:Y:S04]  /*37870*/  @P3 STG.E.U16 [R26.64], R13 ;  /* 0x0000000d1a003986 */ /* 0x0001e8000c10150a */
[----:B------:R1:W-:Y:S01]  /*37880*/  @P2 STG.E.U16 [R24.64], R21 ;  /* 0x0000001518002986 */ /* 0x0003e2000c10150a */
[----:B0-----:R-:W-:-:S04]  /*37890*/  LEA R26, P6, R3, R0, 0x1 ;  /* 0x00000000031a7211 */ /* 0x001fc800078c08ff */
[----:B------:R-:W-:Y:S02]  /*378a0*/  LEA.HI.X.SX32 R27, R3, R2, 0x1, P6 ;  /* 0x00000002031b7211 */ /* 0x000fe400030f0eff */
[----:B------:R-:W-:Y:S02]  /*378b0*/  ISETP.LT.AND P2, PT, R28, c[0x0][0x17c], !P0 ;  /* 0x00005f001c007a0c */ /* 0x000fe40004741270 */
[----:B------:R-:W4:Y:S01]  /*378c0*/  LDL.LU R28, [R1+0x120] ;  /* 0x00012000011c7983 */ /* 0x000f220000300800 */
[----:B---3--:R-:W-:Y:S01]  /*378d0*/  ISETP.LT.AND P3, PT, R4, c[0x0][0x17c], !P0 ;  /* 0x00005f0004007a0c */ /* 0x008fe20004761270 */
[----:B------:R-:W-:-:S05]  /*378e0*/  IMAD R4, R29, 0x4, R3 ;  /* 0x000000041d047824 */ /* 0x000fca00078e0203 */
[----:B-1----:R-:W-:Y:S01]  /*378f0*/  LEA R24, P6, R4, R0, 0x1 ;  /* 0x0000000004187211 */ /* 0x002fe200078c08ff */
[----:B------:R-:W-:-:S03]  /*37900*/  IMAD R3, R29, 0x4, R4 ;  /* 0x000000041d037824 */ /* 0x000fc600078e0204 */
[----:B------:R-:W-:Y:S02]  /*37910*/  LEA.HI.X.SX32 R25, R4, R2, 0x1, P6 ;  /* 0x0000000204197211 */ /* 0x000fe400030f0eff */
[----:B------:R-:W3:Y:S04]  /*37920*/  LDL.LU R4, [R1+0x10c] ;  /* 0x00010c0001047983 */ /* 0x000ee80000300800 */
[----:B------:R0:W-:Y:S02]  /*37930*/  @P4 STG.E.U16 [R26.64], R17 ;  /* 0x000000111a004986 */ /* 0x0001e4000c10150a */
[----:B0-----:R-:W-:-:S04]  /*37940*/  LEA R26, P6, R3, R0, 0x1 ;  /* 0x00000000031a7211 */ /* 0x001fc800078c08ff */
[----:B------:R-:W-:Y:S01]  /*37950*/  LEA.HI.X.SX32 R27, R3, R2, 0x1, P6 ;  /* 0x00000002031b7211 */ /* 0x000fe200030f0eff */
[----:B------:R-:W-:Y:S04]  /*37960*/  @P1 STG.E.U16 [R24.64], R9 ;  /* 0x0000000918001986 */ /* 0x000fe8000c10150a */
[----:B------:R0:W-:Y:S01]  /*37970*/  @P5 STG.E.U16 [R26.64], R6 ;  /* 0x000000061a005986 */ /* 0x0001e2000c10150a */
[----:B---3--:R-:W-:Y:S01]  /*37980*/  ISETP.LT.AND P4, PT, R4, c[0x0][0x17c], !P0 ;  /* 0x00005f0004007a0c */ /* 0x008fe20004781270 */
[----:B------:R-:W-:Y:S02]  /*37990*/  IMAD R4, R29, 0x4, R3 ;  /* 0x000000041d047824 */ /* 0x000fe400078e0203 */
[----:B------:R-:W3:Y:S04]  /*379a0*/  LDL.LU R3, [R1+0x110] ;  /* 0x0001100001037983 */ /* 0x000ee80000300800 */
[----:B0-----:R-:W5:Y:S01]  /*379b0*/  LDL.LU R26, [R1+0x118] ;  /* 0x00011800011a7983 */ /* 0x001f620000300800 */
[----:B------:R-:W-:-:S02]  /*379c0*/  LEA R24, P6, R4, R0, 0x1 ;  /* 0x0000000004187211 */ /* 0x000fc400078c08ff */
[----:B--2---:R-:W-:Y:S01]  /*379d0*/  ISETP.LT.AND P5, PT, R8, c[0x0][0x17c], !P0 ;  /* 0x00005f0008007a0c */ /* 0x004fe200047a1270 */
[----:B------:R-:W2:Y:S01]  /*379e0*/  LDL.LU R27, [R1+0x11c] ;  /* 0x00011c00011b7983 */ /* 0x000ea20000300800 */
[----:B------:R-:W-:Y:S02]  /*379f0*/  LEA.HI.X.SX32 R25, R4, R2, 0x1, P6 ;  /* 0x0000000204197211 */ /* 0x000fe400030f0eff */
[----:B------:R-:W-:Y:S02]  /*37a00*/  PRMT R12, R20, 0x7632, R12 ;  /* 0x00007632140c7816 */ /* 0x000fe4000000000c */
[----:B------:R-:W-:Y:S01]  /*37a10*/  PRMT R9, R5, 0x7632, R9 ;  /* 0x0000763205097816 */ /* 0x000fe20000000009 */
[----:B------:R-:W2:Y:S04]  /*37a20*/  LDL.LU R20, [R1+0x128] ;  /* 0x0001280001147983 */ /* 0x000ea80000300800 */
[----:B------:R0:W-:Y:S01]  /*37a30*/  @P3 STG.E.U16 [R24.64], R12 ;  /* 0x0000000c18003986 */ /* 0x0001e2000c10150a */
[----:B---3--:R-:W-:Y:S01]  /*37a40*/  ISETP.LT.AND P1, PT, R3, c[0x0][0x17c], !P0 ;  /* 0x00005f0003007a0c */ /* 0x008fe20004721270 */
[----:B------:R-:W-:-:S04]  /*37a50*/  IMAD R3, R29, 0x4, R4 ;  /* 0x000000041d037824 */ /* 0x000fc800078e0204 */
[----:B------:R-:W-:Y:S01]  /*37a60*/  IMAD R8, R29, 0x4, R3 ;  /* 0x000000041d087824 */ /* 0x000fe200078e0203 */
[----:B------:R-:W-:-:S04]  /*37a70*/  LEA R4, P6, R3, R0, 0x1 ;  /* 0x0000000003047211 */ /* 0x000fc800078c08ff */
[----:B------:R-:W-:Y:S02]  /*37a80*/  LEA.HI.X.SX32 R5, R3, R2, 0x1, P6 ;  /* 0x0000000203057211 */ /* 0x000fe400030f0eff */
[----:B0-----:R-:W-:-:S03]  /*37a90*/  LEA R24, P6, R8, R0, 0x1 ;  /* 0x0000000008187211 */ /* 0x001fc600078c08ff */
[----:B------:R0:W-:Y:S01]  /*37aa0*/  @P2 STG.E.U16 [R4.64], R9 ;  /* 0x0000000904002986 */ /* 0x0001e2000c10150a */
[----:B------:R-:W-:Y:S02]  /*37ab0*/  LEA.HI.X.SX32 R25, R8, R2, 0x1, P6 ;  /* 0x0000000208197211 */ /* 0x000fe400030f0eff */
[----:B-----5:R-:W-:Y:S02]  /*37ac0*/  ISETP.LT.AND P3, PT, R26, c[0x0][0x17c], !P0 ;  /* 0x00005f001a007a0c */ /* 0x020fe40004761270 */
[----:B------:R-:W3:Y:S01]  /*37ad0*/  LDL.LU R26, [R1+0x12c] ;  /* 0x00012c00011a7983 */ /* 0x000ee20000300800 */
[----:B0-----:R-:W-:-:S03]  /*37ae0*/  PRMT R5, R23, 0x7632, R5 ;  /* 0x0000763217057816 */ /* 0x001fc60000000005 */
[----:B------:R-:W5:Y:S04]  /*37af0*/  LDL.LU R23, [R1+0xcb8] ;  /* 0x000cb80001177983 */ /* 0x000f680000300800 */
[----:B------:R0:W-:Y:S04]  /*37b00*/  @P4 STG.E.U16 [R24.64], R5 ;  /* 0x0000000518004986 */ /* 0x0001e8000c10150a */
[----:B0-----:R-:W3:Y:S01]  /*37b10*/  LDL.LU R25, [R1+0x124] ;  /* 0x0001240001197983 */ /* 0x001ee20000300800 */
[----:B------:R-:W-:-:S04]  /*37b20*/  IMAD R3, R29, 0x4, R8 ;  /* 0x000000041d037824 */ /* 0x000fc800078e0208 */
[----:B------:R-:W-:Y:S01]  /*37b30*/  IMAD R8, R29, 0x4, R3 ;  /* 0x000000041d087824 */ /* 0x000fe200078e0203 */
[----:B------:R-:W-:-:S04]  /*37b40*/  LEA R4, P6, R3, R0, 0x1 ;  /* 0x0000000003047211 */ /* 0x000fc800078c08ff */
[----:B------:R-:W-:Y:S02]  /*37b50*/  LEA.HI.X.SX32 R5, R3, R2, 0x1, P6 ;  /* 0x0000000203057211 */ /* 0x000fe400030f0eff */
[C---:B------:R-:W-:Y:S02]  /*37b60*/  LEA R12, P6, R8.reuse, R0, 0x1 ;  /* 0x00000000080c7211 */ /* 0x040fe400078c08ff */
[----:B------:R-:W-:Y:S02]  /*37b70*/  PRMT R9, R13, 0x7632, R9 ;  /* 0x000076320d097816 */ /* 0x000fe40000000009 */
[----:B------:R-:W-:Y:S02]  /*37b80*/  PRMT R21, R21, 0x7632, R21 ;  /* 0x0000763215157816 */ /* 0x000fe40000000015 */
[----:B------:R-:W-:Y:S01]  /*37b90*/  LEA.HI.X.SX32 R13, R8, R2, 0x1, P6 ;  /* 0x00000002080d7211 */ /* 0x000fe200030f0eff */
[----:B------:R-:W-:Y:S01]  /*37ba0*/  @P1 STG.E.U16 [R4.64], R9 ;  /* 0x0000000904001986 */ /* 0x000fe2000c10150a */
[----:B--2---:R-:W-:-:S02]  /*37bb0*/  ISETP.LT.AND P2, PT, R27, c[0x0][0x17c], !P0 ;  /* 0x00005f001b007a0c */ /* 0x004fc40004741270 */
[----:B----4-:R-:W-:Y:S01]  /*37bc0*/  ISETP.LT.AND P4, PT, R28, c[0x0][0x17c], !P0 ;  /* 0x00005f001c007a0c */ /* 0x010fe20004781270 */
[----:B------:R-:W2:Y:S04]  /*37bd0*/  LDL.LU R27, [R1+0x130] ;  /* 0x00013000011b7983 */ /* 0x000ea80000300800 */
[----:B------:R-:W4:Y:S04]  /*37be0*/  LDL.LU R28, [R1+0x134] ;  /* 0x00013400011c7983 */ /* 0x000f280000300800 */
[----:B------:R0:W-:Y:S01]  /*37bf0*/  @P5 STG.E.U16 [R12.64], R21 ;  /* 0x000000150c005986 */ /* 0x0001e2000c10150a */
[----:B------:R-:W-:-:S02]  /*37c00*/  ISETP.LT.AND P5, PT, R20, c[0x0][0x17c], !P0 ;  /* 0x00005f0014007a0c */ /* 0x000fc400047a1270 */
[----:B------:R-:W-:Y:S01]  /*37c10*/  PRMT R16, R6, 0x7632, R16 ;  /* 0x0000763206107816 */ /* 0x000fe20000000010 */
[----:B0-----:R-:W2:Y:S04]  /*37c20*/  LDL.LU R21, [R1+0x18] ;  /* 0x0000180001157983 */ /* 0x001ea80000300800 */
[----:B------:R-:W2:Y:S04]  /*37c30*/  LDL.LU R24, [R1+0x138] ;  /* 0x0001380001187983 */ /* 0x000ea80000300800 */
[----:B------:R-:W2:Y:S01]  /*37c40*/  LDL.LU R20, [R1+0x13c] ;  /* 0x00013c0001147983 */ /* 0x000ea20000300800 */
[----:B---3--:R-:W-:-:S03]  /*37c50*/  ISETP.LT.AND P1, PT, R25, c[0x0][0x17c], !P0 ;  /* 0x00005f0019007a0c */ /* 0x008fc60004721270 */
[----:B------:R-:W3:Y:S04]  /*37c60*/  LDL.LU R25, [R1+0x8] ;  /* 0x0000080001197983 */ /* 0x000ee80000300800 */
[----:B------:R-:W3:Y:S01]  /*37c70*/  LDL.LU R6, [R1+0xcb4] ;  /* 0x000cb40001067983 */ /* 0x000ee20000300800 */
[----:B------:R-:W-:-:S04]  /*37c80*/  IMAD R3, R29, 0x4, R8 ;  /* 0x000000041d037824 */ /* 0x000fc800078e0208 */
[----:B------:R-:W-:Y:S01]  /*37c90*/  IMAD R8, R29, 0x4, R3 ;  /* 0x000000041d087824 */ /* 0x000fe200078e0203 */
[----:B------:R-:W-:-:S04]  /*37ca0*/  LEA R4, P6, R3, R0, 0x1 ;  /* 0x0000000003047211 */ /* 0x000fc800078c08ff */
[----:B------:R-:W-:Y:S02]  /*37cb0*/  LEA.HI.X.SX32 R5, R3, R2, 0x1, P6 ;  /* 0x0000000203057211 */ /* 0x000fe400030f0eff */
[C---:B------:R-:W-:Y:S01]  /*37cc0*/  LEA R12, P6, R8.reuse, R0, 0x1 ;  /* 0x00000000080c7211 */ /* 0x040fe200078c08ff */
[--C-:B------:R-:W-:Y:S01]  /*37cd0*/  IMAD R3, R29, 0x4, R8.reuse ;  /* 0x000000041d037824 */ /* 0x100fe200078e0208 */
[----:B------:R-:W-:Y:S02]  /*37ce0*/  PRMT R17, R17, 0x7632, R17 ;  /* 0x0000763211117816 */ /* 0x000fe40000000011 */
[----:B------:R-:W-:Y:S02]  /*37cf0*/  LEA.HI.X.SX32 R13, R8, R2, 0x1, P6 ;  /* 0x00000002080d7211 */ /* 0x000fe400030f0eff */
[----:B------:R-:W-:Y:S01]  /*37d00*/  PRMT R8, R9, 0x7632, R8 ;  /* 0x0000763209087816 */ /* 0x000fe20000000008 */
[----:B------:R0:W-:Y:S01]  /*37d10*/  @P3 STG.E.U16 [R4.64], R17 ;  /* 0x0000001104003986 */ /* 0x0001e2000c10150a */
[----:B------:R-:W-:Y:S01]  /*37d20*/  ISETP.LT.AND P3, PT, R26, c[0x0][0x17c], !P0 ;  /* 0x00005f001a007a0c */ /* 0x000fe20004761270 */
[----:B------:R-:W-:-:S02]  /*37d30*/  IMAD R9, R29, 0x4, R3 ;  /* 0x000000041d097824 */ /* 0x000fc400078e0203 */
[----:B------:R-:W5:Y:S04]  /*37d40*/  LDL.LU R26, [R1+0x144] ;  /* 0x00014400011a7983 */ /* 0x000f680000300800 */
[----:B------:R1:W-:Y:S01]  /*37d50*/  @P2 STG.E.U16 [R12.64], R8 ;  /* 0x000000080c002986 */ /* 0x0003e2000c10150a */
[----:B0-----:R-:W-:-:S04]  /*37d60*/  LEA R4, P6, R3, R0, 0x1 ;  /* 0x0000000003047211 */ /* 0x001fc800078c08ff */
[----:B------:R-:W-:Y:S01]  /*37d70*/  LEA.HI.X.SX32 R5, R3, R2, 0x1, P6 ;  /* 0x0000000203057211 */ /* 0x000fe200030f0eff */
[----:B------:R-:W-:Y:S01]  /*37d80*/  IMAD R3, R29, 0x4, R9 ;  /* 0x000000041d037824 */ /* 0x000fe200078e0209 */
[----:B-1----:R-:W5:Y:S01]  /*37d90*/  LDL.LU R13, [R1+0x140] ;  /* 0x00014000010d7983 */ /* 0x002f620000300800 */
[----:B------:R-:W-:Y:S02]  /*37da0*/  LEA R8, P2, R9, R0, 0x1 ;  /* 0x0000000009087211 */ /* 0x000fe400078408ff */
[----:B------:R-:W-:Y:S01]  /*37db0*/  IMAD R12, R29, 0x4, R3 ;  /* 0x000000041d0c7824 */ /* 0x000fe200078e0203 */
[----:B------:R0:W-:Y:S01]  /*37dc0*/  @P4 STG.E.U16 [R4.64], R16 ;  /* 0x0000001004004986 */ /* 0x0001e2000c10150a */
[----:B------:R-:W-:Y:S02]  /*37dd0*/  LEA.HI.X.SX32 R9, R9, R2, 0x1, P2 ;  /* 0x0000000209097211 */ /* 0x000fe400010f0eff */
[----:B--2---:R-:W-:Y:S01]  /*37de0*/  ISETP.LT.AND P4, PT, R27, c[0x0][0x17c], !P0 ;  /* 0x00005f001b007a0c */ /* 0x004fe20004781270 */
[----:B------:R-:W2:Y:S01]  /*37df0*/  LDL.LU R17, [R1+0x148] ;  /* 0x0001480001117983 */ /* 0x000ea20000300800 */
[----:B0-----:R-:W-:-:S03]  /*37e00*/  LEA R4, P6, R3, R0, 0x1 ;  /* 0x0000000003047211 */ /* 0x001fc600078c08ff */
[----:B------:R0:W-:Y:S01]  /*37e10*/  @P1 STG.E.U16 [R8.64], R21 ;  /* 0x0000001508001986 */ /* 0x0001e2000c10150a */
[----:B------:R-:W-:-:S03]  /*37e20*/  LEA.HI.X.SX32 R5, R3, R2, 0x1, P6 ;  /* 0x0000000203057211 */ /* 0x000fc600030f0eff */
[----:B------:R-:W2:Y:S01]  /*37e30*/  LDL.LU R27, [R1+0x14c] ;  /* 0x00014c00011b7983 */ /* 0x000ea20000300800 */
[----:B----4-:R-:W-:-:S03]  /*37e40*/  ISETP.LT.AND P2, PT, R28, c[0x0][0x17c], !P0 ;  /* 0x00005f001c007a0c */ /* 0x010fc60004741270 */
[----:B------:R-:W4:Y:S01]  /*37e50*/  LDL.LU R28, [R1+0x150] ;  /* 0x00015000011c7983 */ /* 0x000f220000300800 */
[----:B0-----:R-:W-:-:S04]  /*37e60*/  LEA R8, P1, R12, R0, 0x1 ;  /* 0x000000000c087211 */ /* 0x001fc800078208ff */
[----:B------:R-:W-:Y:S02]  /*37e70*/  LEA.HI.X.SX32 R9, R12, R2, 0x1, P1 ;  /* 0x000000020c097211 */ /* 0x000fe400008f0eff */
[----:B------:R-:W-:Y:S01]  /*37e80*/  ISETP.LT.AND P1, PT, R20, c[0x0][0x17c], !P0 ;  /* 0x00005f0014007a0c */ /* 0x000fe20004721270 */
[----:B---3--:R0:W-:Y:S01]  /*37e90*/  @P5 STG.E.U16 [R4.64], R6 ;  /* 0x0000000604005986 */ /* 0x0081e2000c10150a */
[----:B------:R-:W-:-:S03]  /*37ea0*/  ISETP.LT.AND P5, PT, R24, c[0x0][0x17c], !P0 ;  /* 0x00005f0018007a0c */ /* 0x000fc600047a1270 */
[----:B------:R-:W3:Y:S04]  /*37eb0*/  LDL.LU R24, [R1+0x154] ;  /* 0x0001540001187983 */ /* 0x000ee80000300800 */
[----:B------:R-:W3:Y:S01]  /*37ec0*/  LDL.LU R20, [R1+0x158] ;  /* 0x0001580001147983 */ /* 0x000ee20000300800 */
[----:B------:R-:W-:-:S04]  /*37ed0*/  IMAD R3, R29, 0x4, R12 ;  /* 0x000000041d037824 */ /* 0x000fc800078e020c */
[----:B------:R-:W-:Y:S01]  /*37ee0*/  IMAD R12, R29, 0x4, R3 ;  /* 0x000000041d0c7824 */ /* 0x000fe200078e0203 */
[C---:B0-----:R-:W-:Y:S01]  /*37ef0*/  LEA R4, P6, R3.reuse, R0, 0x1 ;  /* 0x0000000003047211 */ /* 0x041fe200078c08ff */
[----:B------:R0:W-:Y:S03]  /*37f00*/  @P3 STG.E.U16 [R8.64], R25 ;  /* 0x0000001908003986 */ /* 0x0001e6000c10150a */
[----:B------:R-:W-:Y:S01]  /*37f10*/  LEA.HI.X.SX32 R5, R3, R2, 0x1, P6 ;  /* 0x0000000203057211 */ /* 0x000fe200030f0eff */
[----:B------:R-:W-:-:S04]  /*37f20*/  IMAD R3, R29, 0x4, R12 ;  /* 0x000000041d037824 */ /* 0x000fc800078e020c */
[----:B------:R1:W-:Y:S01]  /*37f30*/  @P4 STG.E.U16 [R4.64], R14 ;  /* 0x0000000e04004986 */ /* 0x0003e2000c10150a */
[----:B0-----:R-:W-:-:S04]  /*37f40*/  LEA R8, P3, R12, R0, 0x1 ;  /* 0x000000000c087211 */ /* 0x001fc800078608ff */
[----:B------:R-:W-:Y:S01]  /*37f50*/  LEA.HI.X.SX32 R9, R12, R2, 0x1, P3 ;  /* 0x000000020c097211 */ /* 0x000fe200018f0eff */
[----:B------:R-:W-:Y:S01]  /*37f60*/  IMAD R12, R29, 0x4, R3 ;  /* 0x000000041d0c7824 */ /* 0x000fe200078e0203 */
[----:B-1----:R-:W-:-:S03]  /*37f70*/  LEA R4, P6, R3, R0, 0x1 ;  /* 0x0000000003047211 */ /* 0x002fc600078c08ff */
[----:B------:R0:W-:Y:S01]  /*37f80*/  @P2 STG.E.U16 [R8.64], R22 ;  /* 0x0000001608002986 */ /* 0x0001e2000c10150a */
[----:B------:R-:W-:Y:S01]  /*37f90*/  LEA.HI.X.SX32 R5, R3, R2, 0x1, P6 ;  /* 0x0000000203057211 */ /* 0x000fe200030f0eff */
[----:B------:R-:W-:Y:S01]  /*37fa0*/  IMAD R3, R29, 0x4, R12 ;  /* 0x000000041d037824 */ /* 0x000fe200078e020c */
[----:B-----5:R-:W-:-:S03]  /*37fb0*/  ISETP.LT.AND P3, PT, R13, c[0x0][0x17c], !P0 ;  /* 0x00005f000d007a0c */ /* 0x020fc60004761270 */
[----:B------:R1:W-:Y:S01]  /*37fc0*/  @P5 STG.E.U16 [R4.64], R18 ;  /* 0x0000001204005986 */ /* 0x0003e2000c10150a */
[----:B0-----:R-:W-:Y:S02]  /*37fd0*/  LEA R8, P2, R12, R0, 0x1 ;  /* 0x000000000c087211 */ /* 0x001fe400078408ff */
[----:B------:R-:W-:Y:S02]  /*37fe0*/  ISETP.LT.AND P4, PT, R26, c[0x0][0x17c], !P0 ;  /* 0x00005f001a007a0c */ /* 0x000fe40004781270 */
[----:B------:R-:W-:Y:S01]  /*37ff0*/  LEA.HI.X.SX32 R9, R12, R2, 0x1, P2 ;  /* 0x000000020c097211 */ /* 0x000fe200010f0eff */
[----:B------:R-:W-:Y:S01]  /*38000*/  IMAD R12, R29, 0x4, R3 ;  /* 0x000000041d0c7824 */ /* 0x000fe200078e0203 */
[----:B------:R-:W5:Y:S01]  /*38010*/  LDL.LU R26, [R1+0x15c] ;  /* 0x00015c00011a7983 */ /* 0x000f620000300800 */
[----:B-1----:R-:W-:-:S03]  /*38020*/  LEA R4, P6, R3, R0, 0x1 ;  /* 0x0000000003047211 */ /* 0x002fc600078c08ff */
[----:B------:R0:W-:Y:S01]  /*38030*/  @P1 STG.E.U16 [R8.64], R10 ;  /* 0x0000000a08001986 */ /* 0x0001e2000c10150a */
[----:B------:R-:W-:Y:S02]  /*38040*/  LEA.HI.X.SX32 R5, R3, R2, 0x1, P6 ;  /* 0x0000000203057211 */ /* 0x000fe400030f0eff */
[----:B--2---:R-:W-:Y:S02]  /*38050*/  ISETP.LT.AND P5, PT, R27, c[0x0][0x17c], !P0 ;  /* 0x00005f001b007a0c */ /* 0x004fe400047a1270 */
[----:B------:R-:W2:Y:S01]  /*38060*/  LDL.LU R27, [R1+0x160] ;  /* 0x00016000011b7983 */ /* 0x000ea20000300800 */
[----:B0-----:R-:W-:-:S03]  /*38070*/  LEA R8, P6, R12, R0, 0x1 ;  /* 0x000000000c087211 */ /* 0x001fc600078c08ff */
[----:B------:R0:W-:Y:S01]  /*38080*/  @P3 STG.E.U16 [R4.64], R7 ;  /* 0x0000000704003986 */ /* 0x0001e2000c10150a */
[----:B------:R-:W-:Y:S02]  /*38090*/  LEA.HI.X.SX32 R9, R12, R2, 0x1, P6 ;  /* 0x000000020c097211 */ /* 0x000fe400030f0eff */
[----:B----4-:R-:W-:Y:S02]  /*380a0*/  ISETP.LT.AND P1, PT, R28, c[0x0][0x17c], !P0 ;  /* 0x00005f001c007a0c */ /* 0x010fe40004721270 */
[----:B------:R-:W4:Y:S01]  /*380b0*/  LDL.LU R28, [R1+0x164] ;  /* 0x00016400011c7983 */ /* 0x000f220000300800 */
[----:B0-----:R-:W-:-:S05]  /*380c0*/  PRMT R5, R21, 0x7632, R5 ;  /* 0x0000763215057816 */ /* 0x001fca0000000005 */
[----:B------:R0:W-:Y:S01]  /*380d0*/  @P4 STG.E.U16 [R8.64], R5 ;  /* 0x0000000508004986 */ /* 0x0001e2000c10150a */
[----:B---3--:R-:W-:-:S03]  /*380e0*/  ISETP.LT.AND P4, PT, R20, c[0x0][0x17c], !P0 ;  /* 0x00005f0014007a0c */ /* 0x008fc60004781270 */
[----:B------:R-:W3:Y:S01]  /*380f0*/  LDL.LU R20, [R1+0x168] ;  /* 0x0001680001147983 */ /* 0x000ee20000300800 */
[----:B------:R-:W-:Y:S01]  /*38100*/  IMAD R3, R29, 0x4, R12 ;  /* 0x000000041d037824 */ /* 0x000fe200078e020c */
[----:B------:R-:W-:-:S03]  /*38110*/  ISETP.LT.AND P2, PT, R17, c[0x0][0x17c], !P0 ;  /* 0x00005f0011007a0c */ /* 0x000fc60004741270 */
[----:B------:R-:W-:Y:S01]  /*38120*/  IMAD R12, R29, 0x4, R3 ;  /* 0x000000041d0c7824 */ /* 0x000fe200078e0203 */
[----:B------:R-:W-:-:S04]  /*38130*/  LEA R4, P6, R3, R0, 0x1 ;  /* 0x0000000003047211 */ /* 0x000fc800078c08ff */
[----:B0-----:R-:W-:Y:S02]  /*38140*/  LEA.HI.X.SX32 R5, R3, R2, 0x1, P6 ;  /* 0x0000000203057211 */ /* 0x001fe400030f0eff */
[----:B------:R-:W-:Y:S02]  /*38150*/  LEA R8, P6, R12, R0, 0x1 ;  /* 0x000000000c087211 */ /* 0x000fe400078c08ff */
[----:B------:R-:W-:Y:S01]  /*38160*/  PRMT R10, R6, 0x7632, R10 ;  /* 0x00007632060a7816 */ /* 0x000fe2000000000a */
[----:B------:R-:W-:Y:S01]  /*38170*/  IMAD R3, R29, 0x4, R12 ;  /* 0x000000041d037824 */ /* 0x000fe200078e020c */
[----:B------:R-:W-:Y:S02]  /*38180*/  PRMT R6, R25, 0x7632, R6 ;  /* 0x0000763219067816 */ /* 0x000fe40000000006 */
[----:B------:R-:W-:Y:S01]  /*38190*/  LEA.HI.X.SX32 R9, R12, R2, 0x1, P6 ;  /* 0x000000020c097211 */ /* 0x000fe200030f0eff */
[----:B------:R0:W-:Y:S01]  /*381a0*/  @P2 STG.E.U16 [R4.64], R10 ;  /* 0x0000000a04002986 */ /* 0x0001e2000c10150a */
[----:B------:R-:W-:-:S03]  /*381b0*/  ISETP.LT.AND P3, PT, R24, c[0x0][0x17c], !P0 ;  /* 0x00005f0018007a0c */ /* 0x000fc60004761270 */
[----:B------:R1:W-:Y:S01]  /*381c0*/  @P5 STG.E.U16 [R8.64], R6 ;  /* 0x0000000608005986 */ /* 0x0003e2000c10150a */
[----:B------:R-:W-:Y:S02]  /*381d0*/  PRMT R14, R14, 0x7632, R14 ;  /* 0x000076320e0e7816 */ /* 0x000fe4000000000e */
[----:B------:R-:W-:Y:S01]  /*381e0*/  PRMT R22, R22, 0x7632, R22 ;  /* 0x0000763216167816 */ /* 0x000fe20000000016 */
[----:B------:R-:W3:Y:S01]  /*381f0*/  LDL.LU R24, [R1+0x16c] ;  /* 0x00016c0001187983 */ /* 0x000ee20000300800 */
[----:B0-----:R-:W-:-:S03]  /*38200*/  LEA R4, P6, R3, R0, 0x1 ;  /* 0x0000000003047211 */ /* 0x001fc600078c08ff */
[----:B------:R-:W3:Y:S01]  /*38210*/  LDL.LU R25, [R1+0x170] ;  /* 0x0001700001197983 */ /* 0x000ee20000300800 */
[----:B-1----:R-:W-:Y:S01]  /*38220*/  IMAD R6, R29, 0x4, R3 ;  /* 0x000000041d067824 */ /* 0x002fe200078e0203 */
[----:B------:R-:W-:-:S03]  /*38230*/  LEA.HI.X.SX32 R5, R3, R2, 0x1, P6 ;  /* 0x0000000203057211 */ /* 0x000fc600030f0eff */
[C---:B------:R-:W-:Y:S01]  /*38240*/  IMAD R3, R29.reuse, 0x4, R6 ;  /* 0x000000041d037824 */ /* 0x040fe200078e0206 */
[C---:B------:R-:W-:Y:S01]  /*38250*/  LEA R8, P6, R6.reuse, R0, 0x1 ;  /* 0x0000000006087211 */ /* 0x040fe200078c08ff */
[----:B------:R0:W-:Y:S03]  /*38260*/  @P1 STG.E.U16 [R4.64], R14 ;  /* 0x0000000e04001986 */ /* 0x0001e6000c10150a */
[----:B------:R-:W-:Y:S01]  /*38270*/  LEA.HI.X.SX32 R9, R6, R2, 0x1, P6 ;  /* 0x0000000206097211 */ /* 0x000fe200030f0eff */
[----:B------:R-:W-:Y:S01]  /*38280*/  IMAD R6, R29, 0x4, R3 ;  /* 0x000000041d067824 */ /* 0x000fe200078e0203 */
[----:B-----5:R-:W-:-:S03]  /*38290*/  ISETP.LT.AND P2, PT, R26, c[0x0][0x17c], !P0 ;  /* 0x00005f001a007a0c */ /* 0x020fc60004741270 */
[----:B------:R1:W-:Y:S01]  /*382a0*/  @P3 STG.E.U16 [R8.64], R22 ;  /* 0x0000001608003986 */ /* 0x0003e2000c10150a */
[----:B0-----:R-:W-:Y:S02]  /*382b0*/  LEA R4, P6, R3, R0, 0x1 ;  /* 0x0000000003047211 */ /* 0x001fe400078c08ff */
[----:B--2---:R-:W-:Y:S02]  /*382c0*/  ISETP.LT.AND P5, PT, R27, c[0x0][0x17c], !P0 ;  /* 0x00005f001b007a0c */ /* 0x004fe400047a1270 */
[----:B------:R-:W-:Y:S01]  /*382d0*/  LEA.HI.X.SX32 R5, R3, R2, 0x1, P6 ;  /* 0x0000000203057211 */ /* 0x000fe200030f0eff */
[----:B------:R-:W2:Y:S01]  /*382e0*/  LDL.LU R27, [R1+0x1c] ;  /* 0x00001c00011b7983 */ /* 0x000ea20000300800 */
[----:B-1----:R-:W-:-:S03]  /*382f0*/  LEA R8, P6, R6, R0, 0x1 ;  /* 0x0000000006087211 */ /* 0x002fc600078c08ff */
[----:B------:R-:W5:Y:S01]  /*38300*/  LDL.LU R26, [R1+0x174] ;  /* 0x00017400011a7983 */ /* 0x000f620000300800 */
[----:B------:R-:W-:Y:S02]  /*38310*/  PRMT R18, R18, 0x7632, R18 ;  /* 0x0000763212127816 */ /* 0x000fe40000000012 */
[----:B------:R-:W-:Y:S02]  /*38320*/  LEA.HI.X.SX32 R9, R6, R2, 0x1, P6 ;  /* 0x0000000206097211 */ /* 0x000fe400030f0eff */
[----:B------:R-:W-:Y:S02]  /*38330*/  PRMT R10, R10, 0x7632, R10 ;  /* 0x000076320a0a7816 */ /* 0x000fe4000000000a */
[----:B----4-:R-:W-:Y:S01]  /*38340*/  ISETP.LT.AND P1, PT, R28, c[0x0][0x17c], !P0 ;  /* 0x00005f001c007a0c */ /* 0x010fe20004721270 */
[----:B------:R-:W-:Y:S04]  /*38350*/  @P4 STG.E.U16 [R4.64], R18 ;  /* 0x0000001204004986 */ /* 0x000fe8000c10150a */
[----:B------:R-:W4:Y:S04]  /*38360*/  LDL.LU R28, [R1+0x178] ;  /* 0x00017800011c7983 */ /* 0x000f280000300800 */
[----:B------:R0:W-:Y:S02]  /*38370*/  @P2 STG.E.U16 [R8.64], R10 ;  /* 0x0000000a08002986 */ /* 0x0001e4000c10150a */
[----:B0-----:R-:W-:-:S02]  /*38380*/  PRMT R10, R7, 0x7632, R10 ;  /* 0x00007632070a7816 */ /* 0x001fc4000000000a */
[----:B---3--:R-:W-:Y:S02]  /*38390*/  ISETP.LT.AND P3, PT, R20, c[0x0][0x17c], !P0 ;  /* 0x00005f0014007a0c */ /* 0x008fe40004761270 */
[----:B------:R-:W3:Y:S04]  /*383a0*/  LDL.LU R20, [R1+0x17c] ;  /* 0x00017c0001147983 */ /* 0x000ee80000300800 */
[----:B------:R-:W3:Y:S04]  /*383b0*/  LDL.LU R21, [R1+0xc] ;  /* 0x00000c0001157983 */ /* 0x000ee80000300800 */
[----:B------:R-:W3:Y:S04]  /*383c0*/  LDL.LU R17, [R1+0x180] ;  /* 0x0001800001117983 */ /* 0x000ee80000300800 */
[----:B------:R-:W3:Y:S01]  /*383d0*/  LDL.LU R7, [R1+0xcb0] ;  /* 0x000cb00001077983 */ /* 0x000ee20000300800 */
[----:B------:R-:W-:-:S04]  /*383e0*/  IMAD R3, R29, 0x4, R6 ;  /* 0x000000041d037824 */ /* 0x000fc800078e0206 */
[----:B------:R-:W-:Y:S01]  /*383f0*/  IMAD R6, R29, 0x4, R3 ;  /* 0x000000041d067824 */ /* 0x000fe200078e0203 */
[----:B------:R-:W-:-:S04]  /*38400*/  LEA R4, P6, R3, R0, 0x1 ;  /* 0x0000000003047211 */ /* 0x000fc800078c08ff */
[----:B------:R-:W-:Y:S01]  /*38410*/  LEA.HI.X.SX32 R5, R3, R2, 0x1, P6 ;  /* 0x0000000203057211 */ /* 0x000fe200030f0eff */
[----:B------:R-:W-:Y:S01]  /*38420*/  IMAD R3, R29, 0x4, R6 ;  /* 0x000000041d037824 */ /* 0x000fe200078e0206 */
[----:B------:R-:W-:-:S03]  /*38430*/  LEA R8, P6, R6, R0, 0x1 ;  /* 0x0000000006087211 */ /* 0x000fc600078c08ff */
[----:B------:R0:W-:Y:S01]  /*38440*/  @P5 STG.E.U16 [R4.64], R10 ;  /* 0x0000000a04005986 */ /* 0x0001e2000c10150a */
[----:B------:R-:W-:Y:S01]  /*38450*/  LEA.HI.X.SX32 R9, R6, R2, 0x1, P6 ;  /* 0x0000000206097211 */ /* 0x000fe200030f0eff */
[----:B------:R-:W-:Y:S01]  /*38460*/  IMAD R6, R29, 0x4, R3 ;  /* 0x000000041d067824 */ /* 0x000fe200078e0203 */
[----:B------:R-:W-:Y:S02]  /*38470*/  ISETP.LT.AND P4, PT, R24, c[0x0][0x17c], !P0 ;  /* 0x00005f0018007a0c */ /* 0x000fe40004781270 */
[----:B------:R-:W3:Y:S01]  /*38480*/  LDL.LU R24, [R1+0x184] ;  /* 0x0001840001187983 */ /* 0x000ee20000300800 */
[----:B0-----:R-:W-:-:S04]  /*38490*/  LEA R4, P6, R3, R0, 0x1 ;  /* 0x0000000003047211 */ /* 0x001fc800078c08ff */
[----:B------:R-:W-:Y:S02]  /*384a0*/  LEA.HI.X.SX32 R5, R3, R2, 0x1, P6 ;  /* 0x0000000203057211 */ /* 0x000fe400030f0eff */
[----:B------:R-:W-:Y:S02]  /*384b0*/  ISETP.LT.AND P2, PT, R25, c[0x0][0x17c], !P0 ;  /* 0x00005f0019007a0c */ /* 0x000fe40004741270 */
[----:B------:R-:W3:Y:S04]  /*384c0*/  LDL.LU R25, [R1+0x188] ;  /* 0x0001880001197983 */ /* 0x000ee80000300800 */
[----:B--2---:R0:W-:Y:S01]  /*384d0*/  @P1 STG.E.U16 [R8.64], R27 ;  /* 0x0000001b08001986 */ /* 0x0041e2000c10150a */
[----:B-----5:R-:W-:-:S03]  /*384e0*/  ISETP.LT.AND P5, PT, R26, c[0x0][0x17c], !P0 ;  /* 0x00005f001a007a0c */ /* 0x020fc600047a1270 */
[----:B------:R-:W2:Y:S01]  /*384f0*/  LDL.LU R26, [R1+0x18c] ;  /* 0x00018c00011a7983 */ /* 0x000ea20000300800 */
[----:B0-----:R-:W-:-:S04]  /*38500*/  LEA R8, P6, R6, R0, 0x1 ;  /* 0x0000000006087211 */ /* 0x001fc800078c08ff */
[----:B------:R-:W-:Y:S02]  /*38510*/  LEA.HI.X.SX32 R9, R6, R2, 0x1, P6 ;  /* 0x0000000206097211 */ /* 0x000fe400030f0eff */
[----:B----4-:R-:W-:Y:S02]  /*38520*/  ISETP.LT.AND P1, PT, R28, c[0x0][0x17c], !P0 ;  /* 0x00005f001c007a0c */ /* 0x010fe40004721270 */
[----:B------:R-:W4:Y:S04]  /*38530*/  LDL.LU R28, [R1+0x190] ;  /* 0x00019000011c7983 */ /* 0x000f280000300800 */
[----:B---3--:R0:W-:Y:S01]  /*38540*/  @P3 STG.E.U16 [R4.64], R7 ;  /* 0x0000000704003986 */ /* 0x0081e2000c10150a */
[----:B------:R-:W-:-:S03]  /*38550*/  ISETP.LT.AND P3, PT, R20, c[0x0][0x17c], !P0 ;  /* 0x00005f0014007a0c */ /* 0x000fc60004761270 */
[----:B------:R1:W-:Y:S01]  /*38560*/  @P4 STG.E.U16 [R8.64], R21 ;  /* 0x0000001508004986 */ /* 0x0003e2000c10150a */
[----:B------:R-:W-:-:S03]  /*38570*/  ISETP.LT.AND P4, PT, R17, c[0x0][0x17c], !P0 ;  /* 0x00005f0011007a0c */ /* 0x000fc60004781270 */
[----:B------:R-:W3:Y:S04]  /*38580*/  LDL.LU R20, [R1+0xac] ;  /* 0x0000ac0001147983 */ /* 0x000ee80000300800 */
[----:B------:R-:W5:Y:S01]  /*38590*/  LDL.LU R17, [R1+0x194] ;  /* 0x0001940001117983 */ /* 0x000f620000300800 */
[----:B------:R-:W-:-:S03]  /*385a0*/  IMAD R3, R29, 0x4, R6 ;  /* 0x000000041d037824 */ /* 0x000fc600078e0206 */
[----:B------:R-:W5:Y:S01]  /*385b0*/  LDL.LU R13, [R1+0x198] ;  /* 0x00019800010d7983 */ /* 0x000f620000300800 */
[----:B------:R-:W-:Y:S01]  /*385c0*/  IMAD R6, R29, 0x4, R3 ;  /* 0x000000041d067824 */ /* 0x000fe200078e0203 */
[----:B0-----:R-:W-:-:S04]  /*385d0*/  LEA R4, P6, R3, R0, 0x1 ;  /* 0x0000000003047211 */ /* 0x001fc800078c08ff */
[----:B------:R-:W-:Y:S01]  /*385e0*/  LEA.HI.X.SX32 R5, R3, R2, 0x1, P6 ;  /* 0x0000000203057211 */ /* 0x000fe200030f0eff */
[----:B------:R-:W-:Y:S01]  /*385f0*/  IMAD R3, R29, 0x4, R6 ;  /* 0x000000041d037824 */ /* 0x000fe200078e0206 */
[----:B-1----:R-:W-:-:S03]  /*38600*/  LEA R8, P6, R6, R0, 0x1 ;  /* 0x0000000006087211 */ /* 0x002fc600078c08ff */
[----:B------:R0:W-:Y:S01]  /*38610*/  @P2 STG.E.U16 [R4.64], R15 ;  /* 0x0000000f04002986 */ /* 0x0001e2000c10150a */
        /* <DEDUP_REMOVED lines=8> */
[----:B------:R-:W-:Y:S02]  /*386a0*/  LEA.HI.X.SX32 R9, R6, R2, 0x1, P6 ;  /* 0x0000000206097211 */ /* 0x000fe400030f0eff */
[----:B------:R-:W-:Y:S02]  /*386b0*/  ISETP.LT.AND P2, PT, R24, c[0x0][0x17c], !P0 ;  /* 0x00005f0018007a0c */ /* 0x000fe40004741270 */
[----:B------:R-:W5:Y:S01]  /*386c0*/  LDL.LU R24, [R1+0x19c] ;  /* 0x00019c0001187983 */ /* 0x000f620000300800 */
[----:B--2---:R-:W-:Y:S02]  /*386d0*/  ISETP.LT.AND P1, PT, R26, c[0x0][0x17c], !P0 ;  /* 0x00005f001a007a0c */ /* 0x004fe40004721270 */
[----:B------:R-:W-:Y:S01]  /*386e0*/  ISETP.LT.AND P5, PT, R25, c[0x0][0x17c], !P0 ;  /* 0x00005f0019007a0c */ /* 0x000fe200047a1270 */
[----:B------:R-:W2:Y:S01]  /*386f0*/  LDL.LU R26, [R1+0x1a0] ;  /* 0x0001a000011a7983 */ /* 0x000ea20000300800 */
[----:B0-----:R-:W-:-:S03]  /*38700*/  LEA R4, P6, R3, R0, 0x1 ;  /* 0x0000000003047211 */ /* 0x001fc600078c08ff */
[----:B------:R0:W-:Y:S01]  /*38710*/  @P3 STG.E.U16 [R8.64], R11 ;  /* 0x0000000b08003986 */ /* 0x0001e2000c10150a */
[----:B------:R-:W-:-:S03]  /*38720*/  LEA.HI.X.SX32 R5, R3, R2, 0x1, P6 ;  /* 0x0000000203057211 */ /* 0x000fc600030f0eff */
[----:B------:R-:W2:Y:S01]  /*38730*/  LDL.LU R25, [R1+0xb0] ;  /* 0x0000b00001197983 */ /* 0x000ea20000300800 */
[----:B----4-:R-:W-:Y:S02]  /*38740*/  ISETP.LT.AND P3, PT, R28, c[0x0][0x17c], !P0 ;  /* 0x00005f001c007a0c */ /* 0x010fe40004761270 */
[----:B------:R-:W-:Y:S01]  /*38750*/  PRMT R7, R27, 0x7632, R7 ;  /* 0x000076321b077816 */ /* 0x000fe20000000007 */
[----:B------:R-:W4:Y:S04]  /*38760*/  LDL.LU R28, [R1+0x1a4] ;  /* 0x0001a400011c7983 */ /* 0x000f280000300800 */
[----:B------:R-:W2:Y:S04]  /*38770*/  LDL.LU R27, [R1+0x1a8] ;  /* 0x0001a800011b7983 */ /* 0x000ea80000300800 */
[----:B---3--:R-:W-:Y:S01]  /*38780*/  @P4 STG.E.U16 [R4.64], R20 ;  /* 0x0000001404004986 */ /* 0x008fe2000c10150a */
[----:B-----5:R-:W-:-:S03]  /*38790*/  ISETP.LT.AND P4, PT, R17, c[0x0][0x17c], !P0 ;  /* 0x00005f0011007a0c */ /* 0x020fc60004781270 */
[----:B------:R-:W3:Y:S01]  /*387a0*/  LDL.LU R17, [R1+0x1ac] ;  /* 0x0001ac0001117983 */ /* 0x000ee20000300800 */
[----:B------:R-:W-:-:S05]  /*387b0*/  IMAD R6, R29, 0x4, R3 ;  /* 0x000000041d067824 */ /* 0x000fca00078e0203 */
[----:B0-----:R-:W-:-:S04]  /*387c0*/  LEA R8, P6, R6, R0, 0x1 ;  /* 0x0000000006087211 */ /* 0x001fc800078c08ff */
[----:B------:R-:W-:Y:S01]  /*387d0*/  LEA.HI.X.SX32 R9, R6, R2, 0x1, P6 ;  /* 0x0000000206097211 */ /* 0x000fe200030f0eff */
[----:B------:R-:W-:Y:S04]  /*387e0*/  STL.64 [R1+0xca8], R18 ;  /* 0x000ca81201007387 */ /* 0x000fe80000100a00 */
[----:B------:R0:W-:Y:S02]  /*387f0*/  @P2 STG.E.U16 [R8.64], R7 ;  /* 0x0000000708002986 */ /* 0x0001e4000c10150a */
[----:B0-----:R-:W-:Y:S01]  /*38800*/  PRMT R8, R21, 0x7632, R8 ;  /* 0x0000763215087816 */ /* 0x001fe20000000008 */
[----:B------:R-:W-:-:S04]  /*38810*/  IMAD R3, R29, 0x4, R6 ;  /* 0x000000041d037824 */ /* 0x000fc800078e0206 */
[----:B------:R-:W-:Y:S01]  /*38820*/  IMAD R10, R29, 0x4, R3 ;  /* 0x000000041d0a7824 */ /* 0x000fe200078e0203 */
[----:B------:R-:W-:-:S04]  /*38830*/  LEA R4, P6, R3, R0, 0x1 ;  /* 0x0000000003047211 */ /* 0x000fc800078c08ff */
[----:B------:R-:W-:Y:S02]  /*38840*/  LEA.HI.X.SX32 R5, R3, R2, 0x1, P6 ;  /* 0x0000000203057211 */ /* 0x000fe400030f0eff */
[C---:B------:R-:W-:Y:S02]  /*38850*/  LEA R6, P6, R10.reuse, R0, 0x1 ;  /* 0x000000000a067211 */ /* 0x040fe400078c08ff */
[----:B------:R-:W-:Y:S02]  /*38860*/  PRMT R3, R7, 0x7632, R3 ;  /* 0x0000763207037816 */ /* 0x000fe40000000003 */
[----:B------:R-:W-:Y:S01]  /*38870*/  LEA.HI.X.SX32 R7, R10, R2, 0x1, P6 ;  /* 0x000000020a077211 */ /* 0x000fe200030f0eff */
[----:B------:R-:W-:Y:S02]  /*38880*/  IMAD R10, R29, 0x4, R10 ;  /* 0x000000041d0a7824 */ /* 0x000fe400078e020a */
[----:B------:R0:W-:Y:S01]  /*38890*/  @P5 STG.E.U16 [R4.64], R3 ;  /* 0x0000000304005986 */ /* 0x0001e2000c10150a */
[----:B------:R-:W-:-:S03]  /*388a0*/  PRMT R15, R15, 0x7632, R15 ;  /* 0x000076320f0f7816 */ /* 0x000fc6000000000f */
[----:B---3--:R-:W-:Y:S04]  /*388b0*/  STL [R1+0xca0], R17 ;  /* 0x000ca01101007387 */ /* 0x008fe80000100800 */
[----:B------:R-:W3:Y:S01]  /*388c0*/  LDL.LU R21, [R1+0x1b0] ;  /* 0x0001b00001157983 */ /* 0x000ee20000300800 */
[----:B0-----:R-:W-:-:S03]  /*388d0*/  LEA R4, P6, R10, R0, 0x1 ;  /* 0x000000000a047211 */ /* 0x001fc600078c08ff */
[----:B--2---:R-:W0:Y:S01]  /*388e0*/  LDS.128 R16, [R25] ;  /* 0x0000000019107984 */ /* 0x004e220000000c00 */
[----:B------:R-:W-:Y:S02]  /*388f0*/  LEA.HI.X.SX32 R5, R10, R2, 0x1, P6 ;  /* 0x000000020a057211 */ /* 0x000fe400030f0eff */
[----:B------:R-:W-:Y:S01]  /*38900*/  ISETP.LT.AND P2, PT, R13, c[0x0][0x17c], !P0 ;  /* 0x00005f000d007a0c */ /* 0x000fe20004741270 */
[----:B------:R1:W-:Y:S04]  /*38910*/  @P1 STG.E.U16 [R6.64], R8 ;  /* 0x0000000806001986 */ /* 0x0003e8000c10150a */
[----:B------:R-:W-:Y:S04]  /*38920*/  @P3 STG.E.U16 [R4.64], R15 ;  /* 0x0000000f04003986 */ /* 0x000fe8000c10150a */
[----:B----4-:R-:W2:Y:S01]  /*38930*/  LDS.128 R12, [R28] ;  /* 0x000000001c0c7984 */ /* 0x010ea20000000c00 */
[----:B-1----:R-:W-:Y:S01]  /*38940*/  IMAD R7, R29, 0x4, R10 ;  /* 0x000000041d077824 */ /* 0x002fe200078e020a */
[----:B------:R-:W-:-:S02]  /*38950*/  ISETP.LT.AND P1, PT, R26, c[0x0][0x17c], !P0 ;  /* 0x00005f001a007a0c */ /* 0x000fc40004721270 */
[----:B------:R-:W4:Y:S02]  /*38960*/  LDL.LU R26, [R1+0x1b4] ;  /* 0x0001b400011a7983 */ /* 0x000f240000300800 */
[----:B------:R-:W-:Y:S01]  /*38970*/  LEA R6, P6, R7, R0, 0x1 ;  /* 0x0000000007067211 */ /* 0x000fe200078c08ff */
[----:B------:R-:W-:Y:S01]  /*38980*/  IMAD R3, R29, 0x4, R7 ;  /* 0x000000041d037824 */ /* 0x000fe200078e0207 */
[----:B------:R-:W-:Y:S02]  /*38990*/  PRMT R23, R23, 0x7632, R23 ;  /* 0x0000763217177816 */ /* 0x000fe40000000017 */
[----:B------:R-:W-:Y:S02]  /*389a0*/  LEA.HI.X.SX32 R7, R7, R2, 0x1, P6 ;  /* 0x0000000207077211 */ /* 0x000fe400030f0eff */
[----:B------:R-:W-:-:S03]  /*389b0*/  ISETP.LT.AND P3, PT, R27, c[0x0][0x17c], !P0 ;  /* 0x00005f001b007a0c */ /* 0x000fc60004761270 */
[----:B------:R-:W-:Y:S04]  /*389c0*/  @P4 STG.E.U16 [R6.64], R23 ;  /* 0x0000001706004986 */ /* 0x000fe8000c10150a */
[----:B0-----:R-:W-:Y:S04]  /*389d0*/  STL.64 [R1+0x20], R16 ;  /* 0x0000201001007387 */ /* 0x001fe80000100a00 */
[----:B------:R0:W-:Y:S04]  /*389e0*/  STL.64 [R1+0x28], R18 ;  /* 0x0000281201007387 */ /* 0x0001e80000100a00 */
[----:B0-----:R-:W5:Y:S04]  /*389f0*/  LDL.LU.64 R18, [R1+0xca8] ;  /* 0x000ca80001127983 */ /* 0x001f680000300a00 */
[----:B------:R-:W4:Y:S04]  /*38a00*/  LDL.LU R17, [R1+0xca0] ;  /* 0x000ca00001117983 */ /* 0x000f280000300800 */
[----:B------:R-:W4:Y:S04]  /*38a10*/  LDL.LU R27, [R1+0x1b8] ;  /* 0x0001b800011b7983 */ /* 0x000f280000300800 */
[----:B--2---:R-:W-:Y:S04]  /*38a20*/  STL.64 [R1+0x10], R12 ;  /* 0x0000100c01007387 */ /* 0x004fe80000100a00 */
[----:B------:R-:W-:Y:S04]  /*38a30*/  STL.64 [R1+0x18], R14 ;  /* 0x0000180e01007387 */ /* 0x000fe80000100a00 */
[----:B---3--:R-:W-:Y:S04]  /*38a40*/  STL.64 [R1+0xc98], R20 ;  /* 0x000c981401007387 */ /* 0x008fe80000100a00 */
[----:B------:R-:W0:Y:S04]  /*38a50*/  LDS.128 R20, [R25+0x400] ;  /* 0x0004000019147984 */ /* 0x000e280000000c00 */
[----:B0-----:R0:W-:Y:S04]  /*38a60*/  STL.64 [R1], R20 ;  /* 0x0000001401007387 */ /* 0x0011e80000100a00 */
[----:B------:R1:W-:Y:S04]  /*38a70*/  STL.64 [R1+0x8], R22 ;  /* 0x0000081601007387 */ /* 0x0003e80000100a00 */
[----:B0-----:R-:W2:Y:S01]  /*38a80*/  LDL.LU.64 R20, [R1+0xc98] ;  /* 0x000c980001147983 */ /* 0x001ea20000300a00 */
[----:B------:R-:W-:-:S02]  /*38a90*/  LEA R4, P6, R3, R0, 0x1 ;  /* 0x0000000003047211 */ /* 0x000fc400078c08ff */
[----:B-----5:R-:W-:Y:S02]  /*38aa0*/  PRMT R19, R19, 0x7632, R19 ;  /* 0x0000763213137816 */ /* 0x020fe40000000013 */
[----:B------:R-:W-:-:S05]  /*38ab0*/  LEA.HI.X.SX32 R5, R3, R2, 0x1, P6 ;  /* 0x0000000203057211 */ /* 0x000fca00030f0eff */
[----:B------:R-:W-:Y:S04]  /*38ac0*/  @P2 STG.E.U16 [R4.64], R19 ;  /* 0x0000001304002986 */ /* 0x000fe8000c10150a */
[----:B------:R-:W0:Y:S01]  /*38ad0*/  LDS.128 R4, [R28+0x400] ;  /* 0x000400001c047984 */ /* 0x000e220000000c00 */
[----:B------:R-:W-:-:S05]  /*38ae0*/  IMAD R12, R29, 0x4, R3 ;  /* 0x000000041d0c7824 */ /* 0x000fca00078e0203 */
[----:B------:R-:W-:-:S04]  /*38af0*/  LEA R8, P6, R12, R0, 0x1 ;  /* 0x000000000c087211 */ /* 0x000fc800078c08ff */
[----:B------:R-:W-:Y:S01]  /*38b00*/  LEA.HI.X.SX32 R9, R12, R2, 0x1, P6 ;  /* 0x000000020c097211 */ /* 0x000fe200030f0eff */
[C---:B------:R-:W-:Y:S01]  /*38b10*/  IMAD R12, R29.reuse, 0x4, R12 ;  /* 0x000000041d0c7824 */ /* 0x040fe200078e020c */
[----:B------:R-:W-:Y:S01]  /*38b20*/  ISETP.LT.AND P5, PT, R24, c[0x0][0x17c], !P0 ;  /* 0x00005f0018007a0c */ /* 0x000fe200047a1270 */
[----:B------:R-:W-:Y:S02]  /*38b30*/  IMAD.MOV.U32 R24, RZ, RZ, R16 ;  /* 0x000000ffff187224 */ /* 0x000fe400078e0010 */
[----:B------:R-:W-:Y:S01]  /*38b40*/  IMAD R3, R29, 0x4, R12 ;  /* 0x000000041d037824 */ /* 0x000fe200078e020c */
[C---:B------:R-:W-:Y:S02]  /*38b50*/  LEA R16, P6, R12.reuse, R0, 0x1 ;  /* 0x000000000c107211 */ /* 0x040fe400078c08ff */
[----:B----4-:R-:W-:Y:S02]  /*38b60*/  ISETP.LT.AND P4, PT, R17, c[0x0][0x17c], !P0 ;  /* 0x00005f0011007a0c */ /* 0x010fe40004781270 */
[----:B------:R-:W-:Y:S01]  /*38b70*/  LEA.HI.X.SX32 R17, R12, R2, 0x1, P6 ;  /* 0x000000020c117211 */ /* 0x000fe200030f0eff */
[----:B-1----:R-:W-:Y:S01]  /*38b80*/  IMAD R22, R29, 0x4, R3 ;  /* 0x000000041d167824 */ /* 0x002fe200078e0203 */
[----:B------:R-:W-:Y:S01]  /*38b90*/  PRMT R11, R11, 0x7632, R11 ;  /* 0x000076320b0b7816 */ /* 0x000fe2000000000b */
[----:B------:R-:W-:Y:S04]  /*38ba0*/  LDS.128 R12, [R28+0x800] ;  /* 0x000800001c0c7984 */ /* 0x000fe80000000c00 */
[----:B------:R-:W-:Y:S01]  /*38bb0*/  @P5 STG.E.U16 [R8.64], R11 ;  /* 0x0000000b08005986 */ /* 0x000fe2000c10150a */
[----:B------:R-:W-:-:S03]  /*38bc0*/  ISETP.LT.AND P5, PT, R26, c[0x0][0x17c], !P0 ;  /* 0x00005f001a007a0c */ /* 0x000fc600047a1270 */
[----:B------:R-:W1:Y:S04]  /*38bd0*/  LDS.128 R8, [R25+0x800] ;  /* 0x0008000019087984 */ /* 0x000e680000000c00 */
[----:B0-----:R0:W-:Y:S04]  /*38be0*/  STL [R1+0xc90], R6 ;  /* 0x000c900601007387 */ /* 0x0011e80000100800 */
[----:B0-----:R-:W3:Y:S04]  /*38bf0*/  LDL.LU R6, [R1+0x10] ;  /* 0x0000100001067983 */ /* 0x001ee80000300800 */
[----:B------:R0:W-:Y:S04]  /*38c00*/  STL [R1+0xc8c], R7 ;  /* 0x000c8c0701007387 */ /* 0x0001e80000100800 */
[----:B0-----:R-:W4:Y:S01]  /*38c10*/  LDL.LU R7, [R1+0x1c0] ;  /* 0x0001c00001077983 */ /* 0x001f220000300800 */
[----:B--2---:R-:W-:-:S02]  /*38c20*/  PRMT R18, R20, 0x7632, R18 ;  /* 0x0000763214127816 */ /* 0x004fc40000000012 */
[----:B------:R-:W-:Y:S02]  /*38c30*/  LEA R20, P6, R3, R0, 0x1 ;  /* 0x0000000003147211 */ /* 0x000fe400078c08ff */
[----:B------:R-:W-:Y:S02]  /*38c40*/  ISETP.LT.AND P2, PT, R21, c[0x0][0x17c], !P0 ;  /* 0x00005f0015007a0c */ /* 0x000fe40004741270 */
[----:B------:R-:W-:Y:S01]  /*38c50*/  LEA.HI.X.SX32 R21, R3, R2, 0x1, P6 ;  /* 0x0000000203157211 */ /* 0x000fe200030f0eff */
[----:B------:R-:W-:Y:S01]  /*38c60*/  IMAD R3, R29, 0x4, R22 ;  /* 0x000000041d037824 */ /* 0x000fe200078e0216 */
[----:B------:R-:W-:Y:S01]  /*38c70*/  @P1 STG.E.U16 [R16.64], R18 ;  /* 0x0000001210001986 */ /* 0x000fe2000c10150a */
[----:B------:R-:W-:-:S03]  /*38c80*/  LEA R26, P6, R22, R0, 0x1 ;  /* 0x00000000161a7211 */ /* 0x000fc600078c08ff */
[----:B------:R0:W-:Y:S01]  /*38c90*/  @P3 STG.E.U16 [R20.64], R24 ;  /* 0x0000001814003986 */ /* 0x0001e2000c10150a */
[----:B------:R-:W-:Y:S02]  /*38ca0*/  ISETP.LT.AND P1, PT, R27, c[0x0][0x17c], !P0 ;  /* 0x00005f001b007a0c */ /* 0x000fe40004721270 */
[----:B------:R-:W-:Y:S01]  /*38cb0*/  LEA.HI.X.SX32 R27, R22, R2, 0x1, P6 ;  /* 0x00000002161b7211 */ /* 0x000fe200030f0eff */
[----:B------:R-:W2:Y:S04]  /*38cc0*/  LDS.128 R16, [R25+0xc00] ;  /* 0x000c000019107984 */ /* 0x000ea80000000c00 */
[----:B------:R5:W1:Y:S01]  /*38cd0*/  LDS.128 R20, [R28+0xc00] ;  /* 0x000c00001c147984 */ /* 0x000a620000000c00 */
[----:B0-----:R-:W-:Y:S01]  /*38ce0*/  LEA R24, P3, R3, R0, 0x1 ;  /* 0x0000000003187211 */ /* 0x001fe200078608ff */
[----:B-----5:R-:W-:-:S03]  /*38cf0*/  IMAD R28, R29, 0x4, R3 ;  /* 0x000000041d1c7824 */ /* 0x020fc600078e0203 */
[----:B------:R-:W-:Y:S02]  /*38d00*/  LEA.HI.X.SX32 R25, R3, R2, 0x1, P3 ;  /* 0x0000000203197211 */ /* 0x000fe400018f0eff */
[----:B------:R-:W5:Y:S04]  /*38d10*/  LDL.LU R3, [R1+0x1bc] ;  /* 0x0001bc0001037983 */ /* 0x000f680000300800 */
[----:B---3--:R0:W-:Y:S02]  /*38d20*/  @P4 STG.E.U16 [R26.64], R6 ;  /* 0x000000061a004986 */ /* 0x0081e4000c10150a */
[----:B0-----:R-:W-:Y:S02]  /*38d30*/  LEA R26, P6, R28, R0, 0x1 ;  /* 0x000000001c1a7211 */ /* 0x001fe400078c08ff */
[----:B----4-:R-:W-:-:S02]  /*38d40*/  ISETP.LT.AND P4, PT, R7, c[0x0][0x17c], !P0 ;  /* 0x00005f0007007a0c */ /* 0x010fc40004781270 */
[----:B------:R-:W3:Y:S01]  /*38d50*/  LDL.LU R7, [R1+0x1d8] ;  /* 0x0001d80001077983 */ /* 0x000ee20000300800 */
[----:B------:R-:W-:Y:S02]  /*38d60*/  LEA.HI.X.SX32 R27, R28, R2, 0x1, P6 ;  /* 0x000000021c1b7211 */ /* 0x000fe400030f0eff */
[----:B-----5:R-:W-:Y:S01]  /*38d70*/  ISETP.LT.AND P3, PT, R3, c[0x0][0x17c], !P0 ;  /* 0x00005f0003007a0c */ /* 0x020fe20004761270 */
[----:B------:R-:W-:Y:S02]  /*38d80*/  IMAD R3, R29, 0x4, R28 ;  /* 0x000000041d037824 */ /* 0x000fe400078e021c */
[----:B------:R-:W4:Y:S04]  /*38d90*/  LDL R28, [R1] ;  /* 0x00000000011c7983 */ /* 0x000f280000100800 */
[----:B----4-:R0:W-:Y:S04]  /*38da0*/  @P2 STG.E.U16 [R24.64], R28 ;  /* 0x0000001c18002986 */ /* 0x0101e8000c10150a */
[----:B------:R4:W-:Y:S01]  /*38db0*/  @P5 STG.E.U16 [R26.64], R4 ;  /* 0x000000041a005986 */ /* 0x0009e2000c10150a */
[----:B0-----:R-:W-:Y:S01]  /*38dc0*/  LEA R24, P2, R3, R0, 0x1 ;  /* 0x0000000003187211 */ /* 0x001fe200078408ff */
[----:B------:R-:W-:-:S03]  /*38dd0*/  IMAD R28, R29, 0x4, R3 ;  /* 0x000000041d1c7824 */ /* 0x000fc600078e0203 */
[----:B------:R-:W-:Y:S02]  /*38de0*/  LEA.HI.X.SX32 R25, R3, R2, 0x1, P2 ;  /* 0x0000000203197211 */ /* 0x000fe400010f0eff */
[----:B------:R-:W5:Y:S04]  /*38df0*/  LDL.LU R3, [R1+0x1c8] ;  /* 0x0001c80001037983 */ /* 0x000f680000300800 */
[----:B----4-:R-:W4:Y:S01]  /*38e00*/  LDL.LU R27, [R1+0x1c4] ;  /* 0x0001c400011b7983 */ /* 0x010f220000300800 */
[----:B------:R-:W-:-:S03]  /*38e10*/  LEA R26, P6, R28, R0, 0x1 ;  /* 0x000000001c1a7211 */ /* 0x000fc600078c08ff */
[----:B-1----:R-:W-:Y:S01]  /*38e20*/  @P1 STG.E.U16 [R24.64], R8 ;  /* 0x0000000818001986 */ /* 0x002fe2000c10150a */
[----:B-----5:R-:W-:Y:S02]  /*38e30*/  ISETP.LT.AND P5, PT, R3, c[0x0][0x17c], !P0 ;  /* 0x00005f0003007a0c */ /* 0x020fe400047a1270 */
[----:B----4-:R-:W-:Y:S02]  /*38e40*/  ISETP.LT.AND P2, PT, R27, c[0x0][0x17c], !P0 ;  /* 0x00005f001b007a0c */ /* 0x010fe40004741270 */
[----:B------:R-:W-:Y:S01]  /*38e50*/  LEA.HI.X.SX32 R27, R28, R2, 0x1, P6 ;  /* 0x000000021c1b7211 */ /* 0x000fe200030f0eff */
[----:B------:R-:W-:Y:S02]  /*38e60*/  IMAD R3, R29, 0x4, R28 ;  /* 0x000000041d037824 */ /* 0x000fe400078e021c */
[----:B------:R-:W4:Y:S04]  /*38e70*/  LDL.LU R28, [R1+0x1d0] ;  /* 0x0001d000011c7983 */ /* 0x000f280000300800 */
[----:B------:R0:W-:Y:S04]  /*38e80*/  @P3 STG.E.U16 [R26.64], R12 ;  /* 0x0000000c1a003986 */ /* 0x0001e8000c10150a */
[----:B0-----:R-:W5:Y:S01]  /*38e90*/  LDL.LU R27, [R1+0x1cc] ;  /* 0x0001cc00011b7983 */ /* 0x001f620000300800 */
[----:B------:R-:W-:Y:S01]  /*38ea0*/  LEA R24, P1, R3, R0, 0x1 ;  /* 0x0000000003187211 */ /* 0x000fe200078208ff */
[----:B------:R-:W-:-:S03]  /*38eb0*/  IMAD R29, R29, 0x4, R3 ;  /* 0x000000041d1d7824 */ /* 0x000fc600078e0203 */
[----:B------:R-:W-:Y:S01]  /*38ec0*/  LEA.HI.X.SX32 R25, R3, R2, 0x1, P1 ;  /* 0x0000000203197211 */ /* 0x000fe200008f0eff */
[----:B------:R-:W-:Y:S01]  /*38ed0*/  IMAD.MOV.U32 R3, RZ, RZ, c[0x0][0x198] ;  /* 0x00006600ff037624 */ /* 0x000fe200078e00ff */
[----:B------:R-:W-:-:S03]  /*38ee0*/  LEA R26, P6, R29, R0, 0x1 ;  /* 0x000000001d1a7211 */ /* 0x000fc600078c08ff */
[----:B--2---:R0:W-:Y:S01]  /*38ef0*/  @P4 STG.E.U16 [R24.64], R16 ;  /* 0x0000001018004986 */ /* 0x0041e2000c10150a */
[----:B----4-:R-:W-:Y:S01]  /*38f00*/  ISETP.LT.AND P1, PT, R28, c[0x0][0x17c], !P0 ;  /* 0x00005f001c007a0c */ /* 0x010fe20004721270 */
[----:B------:R-:W-:Y:S01]  /*38f10*/  IMAD R28, R3, 0x4, R29 ;  /* 0x00000004031c7824 */ /* 0x000fe200078e021d */
[----:B-----5:R-:W-:Y:S02]  /*38f20*/  ISETP.LT.AND P3, PT, R27, c[0x0][0x17c], !P0 ;  /* 0x00005f001b007a0c */ /* 0x020fe40004761270 */
[----:B------:R-:W-:Y:S02]  /*38f30*/  LEA.HI.X.SX32 R27, R29, R2, 0x1, P6 ;  /* 0x000000021d1b7211 */ /* 0x000fe400030f0eff */
[----:B------:R-:W2:Y:S04]  /*38f40*/  LDL.LU R29, [R1+0x20] ;  /* 0x00002000011d7983 */ /* 0x000ea80000300800 */
[----:B0-----:R-:W4:Y:S01]  /*38f50*/  LDL.LU R25, [R1+0x1d4] ;  /* 0x0001d40001197983 */ /* 0x001f220000300800 */
[----:B------:R-:W-:-:S03]  /*38f60*/  LEA R24, P6, R28, R0, 0x1 ;  /* 0x000000001c187211 */ /* 0x000fc600078c08ff */
[----:B------:R0:W-:Y:S01]  /*38f70*/  @P2 STG.E.U16 [R26.64], R20 ;  /* 0x000000141a002986 */ /* 0x0001e2000c10150a */
[----:B---3--:R-:W-:-:S03]  /*38f80*/  ISETP.LT.AND P2, PT, R7, c[0x0][0x17c], !P0 ;  /* 0x00005f0007007a0c */ /* 0x008fc60004741270 */
[----:B------:R-:W3:Y:S04]  /*38f90*/  LDL.LU R7, [R1+0x1ec] ;  /* 0x0001ec0001077983 */ /* 0x000ee80000300800 */
[----:B0-----:R-:W5:Y:S01]  /*38fa0*/  LDL.LU R27, [R1+0x1dc] ;  /* 0x0001dc00011b7983 */ /* 0x001f620000300800 */
[----:B--2---:R-:W-:Y:S02]  /*38fb0*/  PRMT R4, R29, 0x7632, R4 ;  /* 0x000076321d047816 */ /* 0x004fe40000000004 */
[----:B----4-:R-:W-:Y:S02]  /*38fc0*/  ISETP.LT.AND P4, PT, R25, c[0x0][0x17c], !P0 ;  /* 0x00005f0019007a0c */ /* 0x010fe40004781270 */
[----:B------:R-:W-:-:S05]  /*38fd0*/  LEA.HI.X.SX32 R25, R28, R2, 0x1, P6 ;  /* 0x000000021c197211 */ /* 0x000fca00030f0eff */
[----:B------:R0:W-:Y:S04]  /*38fe0*/  @P5 STG.E.U16 [R24.64], R4 ;  /* 0x0000000418005986 */ /* 0x0001e8000c10150a */
[----:B0-----:R-:W2:Y:S01]  /*38ff0*/  LDL.LU R25, [R1] ;  /* 0x0000000001197983 */ /* 0x001ea20000300800 */
[----:B------:R-:W-:Y:S02]  /*39000*/  IMAD R3, R3, 0x4, R28 ;  /* 0x0000000403037824 */ /* 0x000fe400078e021c */
[----:B------:R-:W-:-:S03]  /*39010*/  IMAD.MOV.U32 R28, RZ, RZ, c[0x0][0x198] ;  /* 0x00006600ff1c7624 */ /* 0x000fc600078e00ff */
[----:B------:R-:W-:Y:S01]  /*39020*/  LEA R26, P6, R3, R0, 0x1 ;  /* 0x00000000031a7211 */ /* 0x000fe200078c08ff */
[--C-:B------:R-:W-:Y:S01]  /*39030*/  IMAD R29, R28, 0x4, R3.reuse ;  /* 0x000000041c1d7824 */ /* 0x100fe200078e0203 */
[----:B-----5:R-:W-:Y:S02]  /*39040*/  ISETP.LT.AND P5, PT, R27, c[0x0][0x17c], !P0 ;  /* 0x00005f001b007a0c */ /* 0x020fe400047a1270 */
[----:B------:R-:W-:Y:S02]  /*39050*/  LEA.HI.X.SX32 R27, R3, R2, 0x1, P6 ;  /* 0x00000002031b7211 */ /* 0x000fe400030f0eff */
[----:B------:R-:W-:Y:S02]  /*39060*/  LEA R24, P6, R29, R0, 0x1 ;  /* 0x000000001d187211 */ /* 0x000fe400078c08ff */
[----:B------:R-:W-:Y:S01]  /*39070*/  PRMT R3, R6, 0x7632, R3 ;  /* 0x0000763206037816 */ /* 0x000fe20000000003 */
[----:B------:R-:W-:Y:S01]  /*39080*/  IMAD R28, R28, 0x4, R29 ;  /* 0x000000041c1c7824 */ /* 0x000fe200078e021d */
[----:B------:R-:W4:Y:S04]  /*39090*/  LDL.LU R6, [R1+0xc90] ;  /* 0x000c900001067983 */ /* 0x000f280000300800 */
[----:B------:R0:W-:Y:S01]  /*390a0*/  @P3 STG.E.U16 [R26.64], R3 ;  /* 0x000000031a003986 */ /* 0x0001e2000c10150a */
[----:B--2---:R-:W-:-:S02]  /*390b0*/  PRMT R4, R25, 0x7632, R4 ;  /* 0x0000763219047816 */ /* 0x004fc40000000004 */
[----:B------:R-:W-:Y:S02]  /*390c0*/  LEA.HI.X.SX32 R25, R29, R2, 0x1, P6 ;  /* 0x000000021d197211 */ /* 0x000fe400030f0eff */
[----:B------:R-:W2:Y:S04]  /*390d0*/  LDL.LU R29, [R1+0x1e8] ;  /* 0x0001e800011d7983 */ /* 0x000ea80000300800 */
[----:B0-----:R-:W5:Y:S04]  /*390e0*/  LDL.LU R27, [R1+0x1e0] ;  /* 0x0001e000011b7983 */ /* 0x001f680000300800 */
[----:B------:R0:W-:Y:S04]  /*390f0*/  @P1 STG.E.U16 [R24.64], R4 ;  /* 0x0000000418001986 */ /* 0x0001e8000c10150a */
[----:B0-----:R-:W2:Y:S01]  /*39100*/  LDL.LU R24, [R1+0x1e4] ;  /* 0x0001e40001187983 */ /* 0x001ea20000300800 */
[----:B------:R-:W-:Y:S01]  /*39110*/  IMAD.MOV.U32 R25, RZ, RZ, c[0x0][0x198] ;  /* 0x00006600ff197624 */ /* 0x000fe200078e00ff */
[----:B------:R-:W-:-:S03]  /*39120*/  LEA R26, P6, R28, R0, 0x1 ;  /* 0x000000001c1a7211 */ /* 0x000fc600078c08ff */
[----:B------:R-:W-:Y:S01]  /*39130*/  IMAD R3, R25, 0x4, R28 ;  /* 0x0000000419037824 */ /* 0x000fe200078e021c */
[----:B------:R-:W-:-:S03]  /*39140*/  PRMT R8, R4, 0x7632, R8 ;  /* 0x0000763204087816 */ /* 0x000fc60000000008 */
[----:B------:R-:W-:Y:S01]  /*39150*/  IMAD R4, R25, 0x4, R3 ;  /* 0x0000000419047824 */ /* 0x000fe200078e0203 */
[----:B------:R-:W-:Y:S02]  /*39160*/  PRMT R12, R12, 0x7632, R12 ;  /* 0x000076320c0c7816 */ /* 0x000fe4000000000c */
[----:B-----5:R-:W-:Y:S02]  /*39170*/  ISETP.LT.AND P3, PT, R27, c[0x0][0x17c], !P0 ;  /* 0x00005f001b007a0c */ /* 0x020fe40004761270 */
[----:B------:R-:W-:Y:S02]  /*39180*/  LEA.HI.X.SX32 R27, R28, R2, 0x1, P6 ;  /* 0x000000021c1b7211 */ /* 0x000fe400030f0eff */
[----:B------:R-:W5:Y:S04]  /*39190*/  LDL R28, [R1+0x24] ;  /* 0x00002400011c7983 */ /* 0x000f680000100800 */
[----:B------:R0:W-:Y:S01]  /*391a0*/  @P4 STG.E.U16 [R26.64], R8 ;  /* 0x000000081a004986 */ /* 0x0001e2000c10150a */
[----:B--2---:R-:W-:-:S02]  /*391b0*/  ISETP.LT.AND P1, PT, R24, c[0x0][0x17c], !P0 ;  /* 0x00005f0018007a0c */ /* 0x004fc40004721270 */
[----:B------:R-:W-:-:S04]  /*391c0*/  LEA R24, P6, R3, R0, 0x1 ;  /* 0x0000000003187211 */ /* 0x000fc800078c08ff */
[----:B------:R-:W-:Y:S02]  /*391d0*/  LEA.HI.X.SX32 R25, R3, R2, 0x1, P6 ;  /* 0x0000000203197211 */ /* 0x000fe400030f0eff */
[----:B0-----:R-:W-:Y:S02]  /*391e0*/  LEA R26, P6, R4, R0, 0x1 ;  /* 0x00000000041a7211 */ /* 0x001fe400078c08ff */
[----:B------:R-:W-:Y:S02]  /*391f0*/  PRMT R8, R8, 0x7632, R8 ;  /* 0x0000763208087816 */ /* 0x000fe40000000008 */
[----:B------:R-:W-:Y:S02]  /*39200*/  LEA.HI.X.SX32 R27, R4, R2, 0x1, P6 ;  /* 0x00000002041b7211 */ /* 0x000fe400030f0eff */
[----:B------:R-:W-:Y:S01]  /*39210*/  ISETP.LT.AND P4, PT, R29, c[0x0][0x17c], !P0 ;  /* 0x00005f001d007a0c */ /* 0x000fe20004781270 */
[----:B------:R-:W-:Y:S01]  /*39220*/  @P2 STG.E.U16 [R24.64], R8 ;  /* 0x0000000818002986 */ /* 0x000fe2000c10150a */
[----:B---3--:R-:W-:-:S03]  /*39230*/  ISETP.LT.AND P2, PT, R7, c[0x0][0x17c], !P0 ;  /* 0x00005f0007007a0c */ /* 0x008fc60004741270 */
[----:B------:R-:W2:Y:S04]  /*39240*/  LDL.LU R29, [R1+0x14] ;  /* 0x00001400011d7983 */ /* 0x000ea80000300800 */
[----:B------:R-:W3:Y:S04]  /*39250*/  LDL R7, [R1+0x4] ;  /* 0x0000040001077983 */ /* 0x000ee80000100800 */
[----:B------:R0:W-:Y:S04]  /*39260*/  @P5 STG.E.U16 [R26.64], R12 ;  /* 0x0000000c1a005986 */ /* 0x0001e8000c10150a */
[----:B0-----:R-:W2:Y:S01]  /*39270*/  LDL.LU R27, [R1+0x1f0] ;  /* 0x0001f000011b7983 */ /* 0x001ea20000300800 */
[----:B------:R-:W-:-:S04]  /*39280*/  IMAD.MOV.U32 R3, RZ, RZ, c[0x0][0x198] ;  /* 0x00006600ff037624 */ /* 0x000fc800078e00ff */
[----:B------:R-:W-:Y:S02]  /*39290*/  IMAD R3, R3, 0x4, R4 ;  /* 0x0000000403037824 */ /* 0x000fe400078e0204 */
[----:B------:R-:W-:-:S03]  /*392a0*/  IMAD.MOV.U32 R4, RZ, RZ, c[0x0][0x198] ;  /* 0x00006600ff047624 */ /* 0x000fc600078e00ff */
[----:B------:R-:W-:Y:S01]  /*392b0*/  LEA R24, P6, R3, R0, 0x1 ;  /* 0x0000000003187211 */ /* 0x000fe200078c08ff */
[----:B------:R-:W-:-:S03]  /*392c0*/  IMAD R4, R4, 0x4, R3 ;  /* 0x0000000404047824 */ /* 0x000fc600078e0203 */
[----:B------:R-:W-:Y:S01]  /*392d0*/  LEA.HI.X.SX32 R25, R3, R2, 0x1, P6 ;  /* 0x0000000203197211 */ /* 0x000fe200030f0eff */
[----:B------:R-:W-:Y:S01]  /*392e0*/  IMAD.MOV.U32 R3, RZ, RZ, c[0x0][0x198] ;  /* 0x00006600ff037624 */ /* 0x000fe200078e00ff */
[----:B------:R-:W-:-:S03]  /*392f0*/  LEA R26, P6, R4, R0, 0x1 ;  /* 0x00000000041a7211 */ /* 0x000fc600078c08ff */
[----:B------:R-:W-:Y:S01]  /*39300*/  IMAD R3, R3, 0x4, R4 ;  /* 0x0000000403037824 */ /* 0x000fe200078e0204 */
[----:B--2---:R-:W-:Y:S02]  /*39310*/  ISETP.LT.AND P5, PT, R27, c[0x0][0x17c], !P0 ;  /* 0x00005f001b007a0c */ /* 0x004fe400047a1270 */
[----:B------:R-:W-:Y:S02]  /*39320*/  LEA.HI.X.SX32 R27, R4, R2, 0x1, P6 ;  /* 0x00000002041b7211 */ /* 0x000fe400030f0eff */
[----:B------:R-:W2:Y:S01]  /*39330*/  LDL.LU R4, [R1+0x1f4] ;  /* 0x0001f40001047983 */ /* 0x000ea20000300800 */
[----:B------:R-:W-:-:S05]  /*39340*/  PRMT R16, R16, 0x7632, R16 ;  /* 0x0000763210107816 */ /* 0x000fca0000000010 */
[----:B------:R0:W-:Y:S02]  /*39350*/  @P3 STG.E.U16 [R24.64], R16 ;  /* 0x0000001018003986 */ /* 0x0001e4000c10150a */
[----:B0-----:R-:W-:Y:S01]  /*39360*/  IMAD.MOV.U32 R16, RZ, RZ, c[0x0][0x198] ;  /* 0x00006600ff107624 */ /* 0x001fe200078e00ff */
[----:B------:R-:W-:-:S04]  /*39370*/  LEA R24, P6, R3, R0, 0x1 ;  /* 0x0000000003187211 */ /* 0x000fc800078c08ff */
[----:B------:R-:W-:Y:S02]  /*39380*/  LEA.HI.X.SX32 R25, R3, R2, 0x1, P6 ;  /* 0x0000000203197211 */ /* 0x000fe400030f0eff */
[----:B--2---:R-:W-:Y:S01]  /*39390*/  ISETP.LT.AND P3, PT, R4, c[0x0][0x17c], !P0 ;  /* 0x00005f0004007a0c */ /* 0x004fe20004761270 */
[----:B------:R-:W-:Y:S02]  /*393a0*/  IMAD R4, R16, 0x4, R3 ;  /* 0x0000000410047824 */ /* 0x000fe400078e0203 */
[----:B------:R-:W2:Y:S01]  /*393b0*/  LDL.LU R3, [R1+0x1f8] ;  /* 0x0001f80001037983 */ /* 0x000ea20000300800 */
[----:B------:R-:W-:-:S05]  /*393c0*/  PRMT R20, R20, 0x7632, R20 ;  /* 0x0000763214147816 */ /* 0x000fca0000000014 */
[----:B------:R0:W-:Y:S02]  /*393d0*/  @P1 STG.E.U16 [R26.64], R20 ;  /* 0x000000141a001986 */ /* 0x0001e4000c10150a */
[C---:B0-----:R-:W-:Y:S02]  /*393e0*/  LEA R26, P6, R4.reuse, R0, 0x1 ;  /* 0x00000000041a7211 */ /* 0x041fe400078c08ff */
[----:B------:R-:W3:Y:S02]  /*393f0*/  LDL.LU R20, [R1+0x20c] ;  /* 0x00020c0001147983 */ /* 0x000ee40000300800 */
[----:B------:R-:W-:Y:S02]  /*39400*/  LEA.HI.X.SX32 R27, R4, R2, 0x1, P6 ;  /* 0x00000002041b7211 */ /* 0x000fe400030f0eff */
[----:B--2---:R-:W-:Y:S01]  /*39410*/  ISETP.LT.AND P1, PT, R3, c[0x0][0x17c], !P0 ;  /* 0x00005f0003007a0c */ /* 0x004fe20004721270 */
[----:B------:R-:W-:Y:S02]  /*39420*/  IMAD R3, R16, 0x4, R4 ;  /* 0x0000000410037824 */ /* 0x000fe400078e0204 */
[----:B------:R-:W2:Y:S04]  /*39430*/  LDL.LU R4, [R1+0x1fc] ;  /* 0x0001fc0001047983 */ /* 0x000ea80000300800 */
[----:B-----5:R0:W-:Y:S02]  /*39440*/  @P4 STG.E.U16 [R24.64], R28 ;  /* 0x0000001c18004986 */ /* 0x0201e4000c10150a */
[----:B0-----:R-:W-:-:S02]  /*39450*/  LEA R24, P6, R3, R0, 0x1 ;  /* 0x0000000003187211 */ /* 0x001fc400078c08ff */
[----:B------:R-:W5:Y:S02]  /*39460*/  LDL.LU R28, [R1+0x214] ;  /* 0x00021400011c7983 */ /* 0x000f640000300800 */
[----:B------:R-:W-:Y:S02]  /*39470*/  LEA.HI.X.SX32 R25, R3, R2, 0x1, P6 ;  /* 0x0000000203197211 */ /* 0x000fe400030f0eff */
[----:B--2---:R-:W-:Y:S01]  /*39480*/  ISETP.LT.AND P4, PT, R4, c[0x0][0x17c], !P0 ;  /* 0x00005f0004007a0c */ /* 0x004fe20004781270 */
[----:B------:R-:W-:Y:S02]  /*39490*/  IMAD R4, R16, 0x4, R3 ;  /* 0x0000000410047824 */ /* 0x000fe400078e0203 */
[----:B------:R-:W2:Y:S04]  /*394a0*/  LDL.LU R3, [R1+0x200] ;  /* 0x0002000001037983 */ /* 0x000ea80000300800 */
[----:B------:R0:W-:Y:S02]  /*394b0*/  @P2 STG.E.U16 [R26.64], R29 ;  /* 0x0000001d1a002986 */ /* 0x0001e4000c10150a */
[----:B0-----:R-:W-:-:S04]  /*394c0*/  LEA R26, P6, R4, R0, 0x1 ;  /* 0x00000000041a7211 */ /* 0x001fc800078c08ff */
[----:B------:R-:W-:Y:S02]  /*394d0*/  LEA.HI.X.SX32 R27, R4, R2, 0x1, P6 ;  /* 0x00000002041b7211 */ /* 0x000fe400030f0eff */
[----:B--2---:R-:W-:Y:S01]  /*394e0*/  ISETP.LT.AND P2, PT, R3, c[0x0][0x17c], !P0 ;  /* 0x00005f0003007a0c */ /* 0x004fe20004741270 */
[----:B------:R-:W-:Y:S02]  /*394f0*/  IMAD R3, R16, 0x4, R4 ;  /* 0x0000000410037824 */ /* 0x000fe400078e0204 */
[----:B------:R-:W2:Y:S04]  /*39500*/  LDL.LU R4, [R1+0x204] ;  /* 0x0002040001047983 */ /* 0x000ea80000300800 */
[----:B---3--:R0:W-:Y:S02]  /*39510*/  @P5 STG.E.U16 [R24.64], R7 ;  /* 0x0000000718005986 */ /* 0x0081e4000c10150a */
[----:B0-----:R-:W-:-:S02]  /*39520*/  LEA R24, P6, R3, R0, 0x1 ;  /* 0x0000000003187211 */ /* 0x001fc400078c08ff */
[----:B------:R-:W3:Y:S02]  /*39530*/  LDL.LU R7, [R1+0xc8c] ;  /* 0x000c8c0001077983 */ /* 0x000ee40000300800 */
[----:B------:R-:W-:Y:S02]  /*39540*/  LEA.HI.X.SX32 R25, R3, R2, 0x1, P6 ;  /* 0x0000000203197211 */ /* 0x000fe400030f0eff */
[----:B--2---:R-:W-:Y:S01]  /*39550*/  ISETP.LT.AND P5, PT, R4, c[0x0][0x17c], !P0 ;  /* 0x00005f0004007a0c */ /* 0x004fe200047a1270 */
[----:B------:R-:W-:Y:S02]  /*39560*/  IMAD R4, R16, 0x4, R3 ;  /* 0x0000000410047824 */ /* 0x000fe400078e0203 */
[----:B------:R-:W2:Y:S04]  /*39570*/  LDL.LU R3, [R1+0x208] ;  /* 0x0002080001037983 */ /* 0x000ea80000300800 */
[----:B------:R0:W-:Y:S04]  /*39580*/  @P3 STG.E.U16 [R26.64], R5 ;  /* 0x000000051a003986 */ /* 0x0001e8000c10150a */
[----:B------:R1:W-:Y:S01]  /*39590*/  @P1 STG.E.U16 [R24.64], R9 ;  /* 0x0000000918001986 */ /* 0x0003e2000c10150a */
[----:B0-----:R-:W-:-:S04]  /*395a0*/  LEA R26, P6, R4, R0, 0x1 ;  /* 0x00000000041a7211 */ /* 0x001fc800078c08ff */
[----:B------:R-:W-:Y:S02]  /*395b0*/  LEA.HI.X.SX32 R27, R4, R2, 0x1, P6 ;  /* 0x00000002041b7211 */ /* 0x000fe400030f0eff */
[----:B------:R-:W-:Y:S02]  /*395c0*/  ISETP.LT.AND P1, PT, R20, c[0x0][0x17c], !P0 ;  /* 0x00005f0014007a0c */ /* 0x000fe40004721270 */
[----:B------:R-:W3:Y:S04]  /*395d0*/  LDL.LU R20, [R1+0x224] ;  /* 0x0002240001147983 */ /* 0x000ee80000300800 */
[----:B------:R-:W-:Y:S01]  /*395e0*/  @P4 STG.E.U16 [R26.64], R13 ;  /* 0x0000000d1a004986 */ /* 0x000fe2000c10150a */
[----:B--2---:R-:W-:Y:S01]  /*395f0*/  ISETP.LT.AND P3, PT, R3, c[0x0][0x17c], !P0 ;  /* 0x00005f0003007a0c */ /* 0x004fe20004761270 */
[----:B------:R-:W-:-:S05]  /*39600*/  IMAD R3, R16, 0x4, R4 ;  /* 0x0000000410037824 */ /* 0x000fca00078e0204 */
[----:B-1----:R-:W-:Y:S01]  /*39610*/  LEA R24, P6, R3, R0, 0x1 ;  /* 0x0000000003187211 */ /* 0x002fe200078c08ff */
[----:B------:R-:W-:-:S03]  /*39620*/  IMAD R4, R16, 0x4, R3 ;  /* 0x0000000410047824 */ /* 0x000fc600078e0203 */
[----:B------:R-:W-:Y:S02]  /*39630*/  LEA.HI.X.SX32 R25, R3, R2, 0x1, P6 ;  /* 0x0000000203197211 */ /* 0x000fe400030f0eff */
[----:B------:R-:W2:Y:S04]  /*39640*/  LDL.LU R3, [R1+0x210] ;  /* 0x0002100001037983 */ /* 0x000ea80000300800 */
[----:B------:R0:W-:Y:S01]  /*39650*/  @P2 STG.E.U16 [R24.64], R17 ;  /* 0x0000001118002986 */ /* 0x0001e2000c10150a */
[----:B-----5:R-:W-:-:S03]  /*39660*/  ISETP.LT.AND P2, PT, R28, c[0x0][0x17c], !P0 ;  /* 0x00005f001c007a0c */ /* 0x020fc60004741270 */
[----:B------:R-:W5:Y:S04]  /*39670*/  LDL.LU R28, [R1+0x228] ;  /* 0x00022800011c7983 */ /* 0x000f680000300800 */
[----:B0-----:R-:W3:Y:S01]  /*39680*/  LDL.LU R25, [R1+0x218] ;  /* 0x0002180001197983 */ /* 0x001ee20000300800 */
[----:B------:R-:W-:-:S04]  /*39690*/  LEA R26, P6, R4, R0, 0x1 ;  /* 0x00000000041a7211 */ /* 0x000fc800078c08ff */
[----:B------:R-:W-:-:S05]  /*396a0*/  LEA.HI.X.SX32 R27, R4, R2, 0x1, P6 ;  /* 0x00000002041b7211 */ /* 0x000fca00030f0eff */
[----:B------:R0:W-:Y:S01]  /*396b0*/  @P5 STG.E.U16 [R26.64], R21 ;  /* 0x000000151a005986 */ /* 0x0001e2000c10150a */
[----:B--2---:R-:W-:Y:S01]  /*396c0*/  ISETP.LT.AND P4, PT, R3, c[0x0][0x17c], !P0 ;  /* 0x00005f0003007a0c */ /* 0x004fe20004781270 */
[----:B------:R-:W-:-:S05]  /*396d0*/  IMAD R3, R16, 0x4, R4 ;  /* 0x0000000410037824 */ /* 0x000fca00078e0204 */
[----:B------:R-:W-:Y:S01]  /*396e0*/  LEA R24, P6, R3, R0, 0x1 ;  /* 0x0000000003187211 */ /* 0x000fe200078c08ff */
[----:B------:R-:W-:Y:S01]  /*396f0*/  IMAD R4, R16, 0x4, R3 ;  /* 0x0000000410047824 */ /* 0x000fe200078e0203 */
[----:B---3--:R-:W-:Y:S02]  /*39700*/  ISETP.LT.AND P5, PT, R25, c[0x0][0x17c], !P0 ;  /* 0x00005f0019007a0c */ /* 0x008fe400047a1270 */
[----:B------:R-:W-:Y:S02]  /*39710*/  LEA.HI.X.SX32 R25, R3, R2, 0x1, P6 ;  /* 0x0000000203197211 */ /* 0x000fe400030f0eff */
[----:B------:R-:W2:Y:S01]  /*39720*/  LDL.LU R3, [R1+0x24] ;  /* 0x0000240001037983 */ /* 0x000ea20000300800 */
[C---:B0-----:R-:W-:Y:S02]  /*39730*/  LEA R26, P6, R4.reuse, R0, 0x1 ;  /* 0x00000000041a7211 */ /* 0x041fe400078c08ff */
[----:B------:R-:W-:Y:S02]  /*39740*/  PRMT R5, R29, 0x7632, R5 ;  /* 0x000076321d057816 */ /* 0x000fe40000000005 */
[----:B------:R-:W3:Y:S01]  /*39750*/  LDL.LU R29, [R1+0x22c] ;  /* 0x00022c00011d7983 */ /* 0x000ee20000300800 */
[----:B------:R-:W-:-:S02]  /*39760*/  LEA.HI.X.SX32 R27, R4, R2, 0x1, P6 ;  /* 0x00000002041b7211 */ /* 0x000fc400030f0eff */
[----:B--2---:R-:W-:Y:S01]  /*39770*/  PRMT R8, R3, 0x7632, R8 ;  /* 0x0000763203087816 */ /* 0x004fe20000000008 */
[----:B------:R-:W-:Y:S02]  /*39780*/  IMAD R3, R16, 0x4, R4 ;  /* 0x0000000410037824 */ /* 0x000fe400078e0204 */
[----:B------:R-:W2:Y:S04]  /*39790*/  LDL.LU R4, [R1+0x21c] ;  /* 0x00021c0001047983 */ /* 0x000ea80000300800 */
[----:B------:R-:W-:Y:S04]  /*397a0*/  @P3 STG.E.U16 [R24.64], R8 ;  /* 0x0000000818003986 */ /* 0x000fe8000c10150a */
[----:B------:R0:W-:Y:S04]  /*397b0*/  @P1 STG.E.U16 [R26.64], R5 ;  /* 0x000000051a001986 */ /* 0x0001e8000c10150a */
[----:B0-----:R-:W3:Y:S04]  /*397c0*/  LDL.LU R26, [R1+0x4] ;  /* 0x00000400011a7983 */ /* 0x001ee80000300800 */
[----:B------:R-:W4:Y:S01]  /*397d0*/  LDL.LU R27, [R1+0x220] ;  /* 0x00022000011b7983 */ /* 0x000f220000300800 */
[----:B------:R-:W-:-:S04]  /*397e0*/  LEA R24, P6, R3, R0, 0x1 ;  /* 0x0000000003187211 */ /* 0x000fc800078c08ff */
[----:B------:R-:W-:Y:S02]  /*397f0*/  LEA.HI.X.SX32 R25, R3, R2, 0x1, P6 ;  /* 0x0000000203197211 */ /* 0x000fe400030f0eff */
[----:B--2---:R-:W-:Y:S01]  /*39800*/  ISETP.LT.AND P3, PT, R4, c[0x0][0x17c], !P0 ;  /* 0x00005f0004007a0c */ /* 0x004fe20004761270 */
[----:B------:R-:W-:Y:S01]  /*39810*/  IMAD R4, R16, 0x4, R3 ;  /* 0x0000000410047824 */ /* 0x000fe200078e0203 */
[----:B---3--:R-:W-:-:S04]  /*39820*/  PRMT R5, R26, 0x7632, R5 ;  /* 0x000076321a057816 */ /* 0x008fc80000000005 */
[C---:B------:R-:W-:Y:S02]  /*39830*/  LEA R26, P6, R4.reuse, R0, 0x1 ;  /* 0x00000000041a7211 */ /* 0x040fe400078c08ff */
[----:B----4-:R-:W-:Y:S02]  /*39840*/  ISETP.LT.AND P1, PT, R27, c[0x0][0x17c], !P0 ;  /* 0x00005f001b007a0c */ /* 0x010fe40004721270 */
[----:B------:R-:W-:Y:S02]  /*39850*/  LEA.HI.X.SX32 R27, R4, R2, 0x1, P6 ;  /* 0x00000002041b7211 */ /* 0x000fe400030f0eff */
[----:B------:R-:W-:Y:S01]  /*39860*/  PRMT R8, R5, 0x7632, R8 ;  /* 0x0000763205087816 */ /* 0x000fe20000000008 */
[----:B------:R0:W-:Y:S01]  /*39870*/  @P4 STG.E.U16 [R24.64], R5 ;  /* 0x0000000518004986 */ /* 0x0001e2000c10150a */
[----:B------:R-:W-:-:S03]  /*39880*/  ISETP.LT.AND P4, PT, R20, c[0x0][0x17c], !P0 ;  /* 0x00005f0014007a0c */ /* 0x000fc60004781270 */
[----:B------:R1:W-:Y:S01]  /*39890*/  @P2 STG.E.U16 [R26.64], R8 ;  /* 0x000000081a002986 */ /* 0x0003e2000c10150a */
[----:B-----5:R-:W-:-:S03]  /*398a0*/  ISETP.LT.AND P2, PT, R28, c[0x0][0x17c], !P0 ;  /* 0x00005f001c007a0c */ /* 0x020fc60004741270 */
[----:B0-----:R-:W2:Y:S04]  /*398b0*/  LDL.LU R25, [R1+0x230] ;  /* 0x0002300001197983 */ /* 0x001ea80000300800 */
[----:B------:R-:W3:Y:S04]  /*398c0*/  LDL.LU R20, [R1+0x238] ;  /* 0x0002380001147983 */ /* 0x000ee80000300800 */
[----:B------:R-:W4:Y:S01]  /*398d0*/  LDL.LU R28, [R1+0x23c] ;  /* 0x00023c00011c7983 */ /* 0x000f220000300800 */
[----:B------:R-:W-:Y:S01]  /*398e0*/  IMAD R3, R16, 0x4, R4 ;  /* 0x0000000410037824 */ /* 0x000fe200078e0204 */
[----:B------:R-:W-:-:S02]  /*398f0*/  PRMT R12, R9, 0x7632, R12 ;  /* 0x00007632090c7816 */ /* 0x000fc4000000000c */
[----:B------:R-:W-:Y:S01]  /*39900*/  PRMT R13, R13, 0x7632, R13 ;  /* 0x000076320d0d7816 */ /* 0x000fe2000000000d */
[C---:B------:R-:W-:Y:S01]  /*39910*/  IMAD R9, R16.reuse, 0x4, R3 ;  /* 0x0000000410097824 */ /* 0x040fe200078e0203 */
[C---:B------:R-:W-:Y:S01]  /*39920*/  LEA R4, P6, R3.reuse, R0, 0x1 ;  /* 0x0000000003047211 */ /* 0x040fe200078c08ff */
[----:B-1----:R-:W5:Y:S03]  /*39930*/  LDL.LU R27, [R1+0x18] ;  /* 0x00001800011b7983 */ /* 0x002f660000300800 */
[----:B------:R-:W-:Y:S01]  /*39940*/  LEA.HI.X.SX32 R5, R3, R2, 0x1, P6 ;  /* 0x0000000203057211 */ /* 0x000fe200030f0eff */
[----:B------:R-:W5:Y:S01]  /*39950*/  LDL.LU R26, [R1+0x240] ;  /* 0x00024000011a7983 */ /* 0x000f620000300800 */
[----:B------:R-:W-:Y:S01]  /*39960*/  LEA R8, P6, R9, R0, 0x1 ;  /* 0x0000000009087211 */ /* 0x000fe200078c08ff */
[----:B------:R-:W-:-:S03]  /*39970*/  IMAD R3, R16, 0x4, R9 ;  /* 0x0000000410037824 */ /* 0x000fc600078e0209 */
[----:B------:R-:W-:Y:S01]  /*39980*/  LEA.HI.X.SX32 R9, R9, R2, 0x1, P6 ;  /* 0x0000000209097211 */ /* 0x000fe200030f0eff */
[----:B------:R-:W-:Y:S01]  /*39990*/  @P5 STG.E.U16 [R4.64], R12 ;  /* 0x0000000c04005986 */ /* 0x000fe2000c10150a */
[----:B------:R-:W-:-:S03]  /*399a0*/  ISETP.LT.AND P5, PT, R29, c[0x0][0x17c], !P0 ;  /* 0x00005f001d007a0c */ /* 0x000fc600047a1270 */
[----:B------:R-:W5:Y:S04]  /*399b0*/  LDL.LU R29, [R1+0x244] ;  /* 0x00024400011d7983 */ /* 0x000f680000300800 */
[----:B------:R-:W5:Y:S04]  /*399c0*/  LDL.LU R24, [R1+0x8] ;  /* 0x0000080001187983 */ /* 0x000f680000300800 */
[----:B------:R0:W-:Y:S04]  /*399d0*/  @P3 STG.E.U16 [R8.64], R13 ;  /* 0x0000000d08003986 */ /* 0x0001e8000c10150a */
[----:B0-----:R-:W5:Y:S01]  /*399e0*/  LDL.LU R13, [R1+0x28] ;  /* 0x00002800010d7983 */ /* 0x001f620000300800 */
[----:B------:R-:W-:Y:S01]  /*399f0*/  IMAD R12, R16, 0x4, R3 ;  /* 0x00000004100c7824 */ /* 0x000fe200078e0203 */
[----:B------:R-:W-:-:S02]  /*39a00*/  LEA R4, P6, R3, R0, 0x1 ;  /* 0x0000000003047211 */ /* 0x000fc400078c08ff */
[----:B------:R-:W-:Y:S02]  /*39a10*/  PRMT R17, R17, 0x7632, R17 ;  /* 0x0000763211117816 */ /* 0x000fe40000000011 */
[----:B------:R-:W-:Y:S02]  /*39a20*/  LEA.HI.X.SX32 R5, R3, R2, 0x1, P6 ;  /* 0x0000000203057211 */ /* 0x000fe400030f0eff */
[----:B------:R-:W-:Y:S01]  /*39a30*/  LEA R8, P6, R12, R0, 0x1 ;  /* 0x000000000c087211 */ /* 0x000fe200078c08ff */
[----:B------:R-:W-:Y:S01]  /*39a40*/  IMAD R3, R16, 0x4, R12 ;  /* 0x0000000410037824 */ /* 0x000fe200078e020c */
[----:B------:R-:W-:Y:S02]  /*39a50*/  PRMT R21, R21, 0x7632, R21 ;  /* 0x0000763215157816 */ /* 0x000fe40000000015 */
[----:B------:R-:W-:Y:S01]  /*39a60*/  LEA.HI.X.SX32 R9, R12, R2, 0x1, P6 ;  /* 0x000000020c097211 */ /* 0x000fe200030f0eff */
[----:B------:R0:W-:Y:S04]  /*39a70*/  @P1 STG.E.U16 [R4.64], R17 ;  /* 0x0000001104001986 */ /* 0x0001e8000c10150a */
[----:B------:R1:W-:Y:S01]  /*39a80*/  @P4 STG.E.U16 [R8.64], R21 ;  /* 0x0000001508004986 */ /* 0x0003e2000c10150a */
[----:B0-----:R-:W-:-:S04]  /*39a90*/  LEA R4, P1, R3, R0, 0x1 ;  /* 0x0000000003047211 */ /* 0x001fc800078208ff */
[----:B------:R-:W-:Y:S02]  /*39aa0*/  LEA.HI.X.SX32 R5, R3, R2, 0x1, P1 ;  /* 0x0000000203057211 */ /* 0x000fe400008f0eff */
[----:B--2---:R-:W-:Y:S02]  /*39ab0*/  ISETP.LT.AND P3, PT, R25, c[0x0][0x17c], !P0 ;  /* 0x00005f0019007a0c */ /* 0x004fe40004761270 */
[----:B------:R-:W2:Y:S01]  /*39ac0*/  LDL.LU R25, [R1+0x24c] ;  /* 0x00024c0001197983 */ /* 0x000ea20000300800 */
[----:B---3--:R-:W-:-:S03]  /*39ad0*/  ISETP.LT.AND P4, PT, R20, c[0x0][0x17c], !P0 ;  /* 0x00005f0014007a0c */ /* 0x008fc60004781270 */
[----:B-1----:R-:W3:Y:S01]  /*39ae0*/  LDL.LU R21, [R1+0x248] ;  /* 0x0002480001157983 */ /* 0x002ee20000300800 */
[----:B----4-:R-:W-:-:S03]  /*39af0*/  ISETP.LT.AND P1, PT, R28, c[0x0][0x17c], !P0 ;  /* 0x00005f001c007a0c */ /* 0x010fc60004721270 */
[----:B------:R-:W4:Y:S04]  /*39b00*/  LDL.LU R17, [R1+0x250] ;  /* 0x0002500001117983 */ /* 0x000f280000300800 */
[----:B------:R-:W3:Y:S04]  /*39b10*/  LDL.LU R20, [R1+0x254] ;  /* 0x0002540001147983 */ /* 0x000ee80000300800 */
[----:B------:R-:W4:Y:S01]  /*39b20*/  LDL.LU R28, [R1+0x258] ;  /* 0x00025800011c7983 */ /* 0x000f220000300800 */
[----:B------:R-:W-:-:S04]  /*39b30*/  IMAD R12, R16, 0x4, R3 ;  /* 0x00000004100c7824 */ /* 0x000fc800078e0203 */
[----:B------:R-:W-:Y:S01]  /*39b40*/  IMAD R3, R16, 0x4, R12 ;  /* 0x0000000410037824 */ /* 0x000fe200078e020c */
[----:B------:R-:W-:-:S04]  /*39b50*/  LEA R8, P6, R12, R0, 0x1 ;  /* 0x000000000c087211 */ /* 0x000fc800078c08ff */
[----:B------:R-:W-:Y:S01]  /*39b60*/  LEA.HI.X.SX32 R9, R12, R2, 0x1, P6 ;  /* 0x000000020c097211 */ /* 0x000fe200030f0eff */
[----:B------:R-:W-:Y:S01]  /*39b70*/  IMAD R12, R16, 0x4, R3 ;  /* 0x00000004100c7824 */ /* 0x000fe200078e0203 */
[----:B-----5:R0:W-:Y:S04]  /*39b80*/  @P2 STG.E.U16 [R4.64], R13 ;  /* 0x0000000d04002986 */ /* 0x0201e8000c10150a */
        /* <DEDUP_REMOVED lines=8> */
[----:B------:R-:W-:Y:S02]  /*39c10*/  ISETP.LT.AND P2, PT, R26, c[0x0][0x17c], !P0 ;  /* 0x00005f001a007a0c */ /* 0x000fe40004741270 */
[----:B------:R-:W-:Y:S01]  /*39c20*/  ISETP.LT.AND P5, PT, R29, c[0x0][0x17c], !P0 ;  /* 0x00005f001d007a0c */ /* 0x000fe200047a1270 */
[----:B------:R-:W5:Y:S04]  /*39c30*/  LDL.LU R26, [R1+0x25c] ;  /* 0x00025c00011a7983 */ /* 0x000f680000300800 */
[----:B------:R-:W5:Y:S01]  /*39c40*/  LDL.LU R29, [R1+0x260] ;  /* 0x00026000011d7983 */ /* 0x000f620000300800 */
[----:B0-----:R-:W-:-:S04]  /*39c50*/  LEA R4, P3, R3, R0, 0x1 ;  /* 0x0000000003047211 */ /* 0x001fc800078608ff */
[----:B------:R-:W-:Y:S01]  /*39c60*/  LEA.HI.X.SX32 R5, R3, R2, 0x1, P3 ;  /* 0x0000000203057211 */ /* 0x000fe200018f0eff */
[----:B------:R-:W-:Y:S01]  /*39c70*/  IMAD R3, R16, 0x4, R12 ;  /* 0x0000000410037824 */ /* 0x000fe200078e020c */
[----:B------:R0:W-:Y:S04]  /*39c80*/  @P4 STG.E.U16 [R8.64], R6 ;  /* 0x0000000608004986 */ /* 0x0001e8000c10150a */
[----:B------:R1:W-:Y:S01]  /*39c90*/  @P1 STG.E.U16 [R4.64], R10 ;  /* 0x0000000a04001986 */ /* 0x0003e2000c10150a */
[CC--:B0-----:R-:W-:Y:S02]  /*39ca0*/  LEA R8, P6, R12.reuse, R0.reuse, 0x1 ;  /* 0x000000000c087211 */ /* 0x0c1fe400078c08ff */
[----:B-1----:R-:W-:Y:S02]  /*39cb0*/  LEA R4, P1, R3, R0, 0x1 ;  /* 0x0000000003047211 */ /* 0x002fe400078208ff */
[----:B------:R-:W-:-:S02]  /*39cc0*/  LEA.HI.X.SX32 R9, R12, R2, 0x1, P6 ;  /* 0x000000020c097211 */ /* 0x000fc400030f0eff */
[----:B------:R-:W-:-:S03]  /*39cd0*/  LEA.HI.X.SX32 R5, R3, R2, 0x1, P1 ;  /* 0x0000000203057211 */ /* 0x000fc600008f0eff */
[----:B------:R0:W-:Y:S04]  /*39ce0*/  @P2 STG.E.U16 [R8.64], R14 ;  /* 0x0000000e08002986 */ /* 0x0001e8000c10150a */
[----:B------:R1:W-:Y:S01]  /*39cf0*/  @P5 STG.E.U16 [R4.64], R18 ;  /* 0x0000001204005986 */ /* 0x0003e2000c10150a */
[----:B--2---:R-:W-:-:S03]  /*39d00*/  ISETP.LT.AND P3, PT, R25, c[0x0][0x17c], !P0 ;  /* 0x00005f0019007a0c */ /* 0x004fc60004761270 */
[----:B------:R-:W2:Y:S01]  /*39d10*/  LDL.LU R25, [R1+0x264] ;  /* 0x0002640001197983 */ /* 0x000ea20000300800 */
[----:B---3--:R-:W-:-:S03]  /*39d20*/  ISETP.LT.AND P2, PT, R20, c[0x0][0x17c], !P0 ;  /* 0x00005f0014007a0c */ /* 0x008fc60004741270 */
[----:B------:R-:W3:Y:S01]  /*39d30*/  LDL.LU R20, [R1+0x268] ;  /* 0x0002680001147983 */ /* 0x000ee20000300800 */
[----:B----4-:R-:W-:-:S03]  /*39d40*/  ISETP.LT.AND P5, PT, R28, c[0x0][0x17c], !P0 ;  /* 0x00005f001c007a0c */ /* 0x010fc600047a1270 */
[----:B------:R-:W4:Y:S01]  /*39d50*/  LDL.LU R28, [R1+0x26c] ;  /* 0x00026c00011c7983 */ /* 0x000f220000300800 */
[----:B------:R-:W-:Y:S01]  /*39d60*/  IMAD R12, R16, 0x4, R3 ;  /* 0x00000004100c7824 */ /* 0x000fe200078e0203 */
[----:B------:R-:W-:-:S04]  /*39d70*/  ISETP.LT.AND P4, PT, R21, c[0x0][0x17c], !P0 ;  /* 0x00005f0015007a0c */ /* 0x000fc80004781270 */
[----:B0-----:R-:W-:Y:S01]  /*39d80*/  LEA R8, P6, R12, R0, 0x1 ;  /* 0x000000000c087211 */ /* 0x001fe200078c08ff */
[----:B------:R-:W-:-:S03]  /*39d90*/  IMAD R3, R16, 0x4, R12 ;  /* 0x0000000410037824 */ /* 0x000fc600078e020c */
[----:B------:R-:W-:Y:S02]  /*39da0*/  LEA.HI.X.SX32 R9, R12, R2, 0x1, P6 ;  /* 0x000000020c097211 */ /* 0x000fe400030f0eff */
[----:B-1----:R-:W-:-:S03]  /*39db0*/  LEA R4, P6, R3, R0, 0x1 ;  /* 0x0000000003047211 */ /* 0x002fc600078c08ff */
[----:B------:R0:W-:Y:S01]  /*39dc0*/  @P4 STG.E.U16 [R8.64], R22 ;  /* 0x0000001608004986 */ /* 0x0001e2000c10150a */
[----:B------:R-:W-:Y:S02]  /*39dd0*/  ISETP.LT.AND P1, PT, R17, c[0x0][0x17c], !P0 ;  /* 0x00005f0011007a0c */ /* 0x000fe40004721270 */
[----:B------:R-:W-:Y:S02]  /*39de0*/  LEA.HI.X.SX32 R5, R3, R2, 0x1, P6 ;  /* 0x0000000203057211 */ /* 0x000fe400030f0eff */
[----:B------:R-:W-:Y:S01]  /*39df0*/  PRMT R6, R13, 0x7632, R6 ;  /* 0x000076320d067816 */ /* 0x000fe20000000006 */
[----:B0-----:R-:W-:-:S04]  /*39e00*/  IMAD R9, R16, 0x4, R3 ;  /* 0x0000000410097824 */ /* 0x001fc800078e0203 */
[C---:B------:R-:W-:Y:S01]  /*39e10*/  IMAD R3, R16.reuse, 0x4, R9 ;  /* 0x0000000410037824 */ /* 0x040fe200078e0209 */
[----:B------:R-:W-:Y:S01]  /*39e20*/  LEA R8, P6, R9, R0, 0x1 ;  /* 0x0000000009087211 */ /* 0x000fe200078c08ff */
[----:B------:R0:W-:Y:S01]  /*39e30*/  @P3 STG.E.U16 [R4.64], R6 ;  /* 0x0000000604003986 */ /* 0x0001e2000c10150a */
[----:B------:R-:W-:Y:S02]  /*39e40*/  PRMT R10, R27, 0x7632, R10 ;  /* 0x000076321b0a7816 */ /* 0x000fe4000000000a */
[----:B------:R-:W-:Y:S01]  /*39e50*/  LEA.HI.X.SX32 R9, R9, R2, 0x1, P6 ;  /* 0x0000000209097211 */ /* 0x000fe200030f0eff */
[----:B------:R-:W-:Y:S01]  /*39e60*/  IMAD R12, R16, 0x4, R3 ;  /* 0x00000004100c7824 */ /* 0x000fe200078e0203 */
[----:B0-----:R-:W-:-:S03]  /*39e70*/  LEA R4, P6, R3, R0, 0x1 ;  /* 0x0000000003047211 */ /* 0x001fc600078c08ff */
[----:B------:R0:W-:Y:S01]  /*39e80*/  @P1 STG.E.U16 [R8.64], R10 ;  /* 0x0000000a08001986 */ /* 0x0001e2000c10150a */
[----:B------:R-:W-:Y:S02]  /*39e90*/  PRMT R6, R24, 0x7632, R6 ;  /* 0x0000763218067816 */ /* 0x000fe40000000006 */
[----:B------:R-:W-:Y:S02]  /*39ea0*/  LEA.HI.X.SX32 R5, R3, R2, 0x1, P6 ;  /* 0x0000000203057211 */ /* 0x000fe400030f0eff */
[----:B-----5:R-:W-:Y:S02]  /*39eb0*/  ISETP.LT.AND P3, PT, R29, c[0x0][0x17c], !P0 ;  /* 0x00005f001d007a0c */ /* 0x020fe40004761270 */
[----:B------:R-:W5:Y:S01]  /*39ec0*/  LDL.LU R29, [R1+0x270] ;  /* 0x00027000011d7983 */ /* 0x000f620000300800 */
[----:B0-----:R-:W-:-:S03]  /*39ed0*/  LEA R8, P6, R12, R0, 0x1 ;  /* 0x000000000c087211 */ /* 0x001fc600078c08ff */
[----:B------:R0:W-:Y:S01]  /*39ee0*/  @P2 STG.E.U16 [R4.64], R6 ;  /* 0x0000000604002986 */ /* 0x0001e2000c10150a */
[----:B------:R-:W-:-:S03]  /*39ef0*/  LEA.HI.X.SX32 R9, R12, R2, 0x1, P6 ;  /* 0x000000020c097211 */ /* 0x000fc600030f0eff */
[----:B------:R-:W5:Y:S04]  /*39f00*/  LDL.LU R27, [R1+0x274] ;  /* 0x00027400011b7983 */ /* 0x000f680000300800 */
[----:B------:R-:W5:Y:S01]  /*39f10*/  LDL.LU R24, [R1+0x278] ;  /* 0x0002780001187983 */ /* 0x000f620000300800 */
[----:B0-----:R-:W-:-:S05]  /*39f20*/  PRMT R5, R6, 0x7632, R5 ;  /* 0x0000763206057816 */ /* 0x001fca0000000005 */
[----:B------:R0:W-:Y:S01]  /*39f30*/  @P5 STG.E.U16 [R8.64], R5 ;  /* 0x0000000508005986 */ /* 0x0001e2000c10150a */
[----:B----4-:R-:W-:-:S03]  /*39f40*/  ISETP.LT.AND P5, PT, R28, c[0x0][0x17c], !P0 ;  /* 0x00005f001c007a0c */ /* 0x010fc600047a1270 */
[----:B------:R-:W4:Y:S01]  /*39f50*/  LDL.LU R28, [R1+0x27c] ;  /* 0x00027c00011c7983 */ /* 0x000f220000300800 */
[----:B------:R-:W-:Y:S01]  /*39f60*/  IMAD R3, R16, 0x4, R12 ;  /* 0x0000000410037824 */ /* 0x000fe200078e020c */
[----:B------:R-:W-:Y:S02]  /*39f70*/  ISETP.LT.AND P4, PT, R26, c[0x0][0x17c], !P0 ;  /* 0x00005f001a007a0c */ /* 0x000fe40004781270 */
[----:B--2---:R-:W-:Y:S01]  /*39f80*/  ISETP.LT.AND P1, PT, R25, c[0x0][0x17c], !P0 ;  /* 0x00005f0019007a0c */ /* 0x004fe20004721270 */
[----:B------:R-:W2:Y:S01]  /*39f90*/  LDL.LU R13, [R1+0x280] ;  /* 0x00028000010d7983 */ /* 0x000ea20000300800 */
[C---:B------:R-:W-:Y:S01]  /*39fa0*/  LEA R4, P6, R3.reuse, R0, 0x1 ;  /* 0x0000000003047211 */ /* 0x040fe200078c08ff */
[----:B------:R-:W-:Y:S02]  /*39fb0*/  IMAD R6, R16, 0x4, R3 ;  /* 0x0000000410067824 */ /* 0x000fe400078e0203 */
[----:B------:R-:W2:Y:S01]  /*39fc0*/  LDL.LU R25, [R1+0x2c] ;  /* 0x00002c0001197983 */ /* 0x000ea20000300800 */
[----:B0-----:R-:W-:-:S02]  /*39fd0*/  LEA.HI.X.SX32 R5, R3, R2, 0x1, P6 ;  /* 0x0000000203057211 */ /* 0x001fc400030f0eff */
[----:B------:R-:W-:Y:S01]  /*39fe0*/  PRMT R10, R10, 0x7632, R10 ;  /* 0x000076320a0a7816 */ /* 0x000fe2000000000a */
[----:B------:R-:W-:Y:S01]  /*39ff0*/  IMAD R3, R16, 0x4, R6 ;  /* 0x0000000410037824 */ /* 0x000fe200078e0206 */
[----:B---3--:R-:W-:Y:S02]  /*3a000*/  ISETP.LT.AND P2, PT, R20, c[0x0][0x17c], !P0 ;  /* 0x00005f0014007a0c */ /* 0x008fe40004741270 */
[----:B------:R-:W3:Y:S01]  /*3a010*/  LDL.LU R20, [R1+0x1c] ;  /* 0x00001c0001147983 */ /* 0x000ee20000300800 */
[----:B------:R-:W-:Y:S02]  /*3a020*/  LEA R8, P6, R6, R0, 0x1 ;  /* 0x0000000006087211 */ /* 0x000fe400078c08ff */
[----:B------:R-:W-:Y:S01]  /*3a030*/  PRMT R14, R14, 0x7632, R14 ;  /* 0x000076320e0e7816 */ /* 0x000fe2000000000e */
[----:B------:R0:W-:Y:S01]  /*3a040*/  @P4 STG.E.U16 [R4.64], R10 ;  /* 0x0000000a04004986 */ /* 0x0001e2000c10150a */
[----:B------:R-:W-:Y:S01]  /*3a050*/  LEA.HI.X.SX32 R9, R6, R2, 0x1, P6 ;  /* 0x0000000206097211 */ /* 0x000fe200030f0eff */
[----:B------:R-:W-:-:S02]  /*3a060*/  IMAD R6, R16, 0x4, R3 ;  /* 0x0000000410067824 */ /* 0x000fc400078e0203 */
[----:B------:R-:W3:Y:S01]  /*3a070*/  LDL.LU R26, [R1+0x284] ;  /* 0x00028400011a7983 */ /* 0x000ee20000300800 */
[----:B------:R-:W-:-:S03]  /*3a080*/  PRMT R18, R18, 0x7632, R18 ;  /* 0x0000763212127816 */ /* 0x000fc60000000012 */
[----:B------:R1:W-:Y:S01]  /*3a090*/  @P3 STG.E.U16 [R8.64], R14 ;  /* 0x0000000e08003986 */ /* 0x0003e2000c10150a */
[----:B0-----:R-:W-:-:S04]  /*3a0a0*/  LEA R4, P6, R3, R0, 0x1 ;  /* 0x0000000003047211 */ /* 0x001fc800078c08ff */
[----:B------:R-:W-:Y:S02]  /*3a0b0*/  LEA.HI.X.SX32 R5, R3, R2, 0x1, P6 ;  /* 0x0000000203057211 */ /* 0x000fe400030f0eff */
[----:B-1----:R-:W-:Y:S02]  /*3a0c0*/  LEA R8, P6, R6, R0, 0x1 ;  /* 0x0000000006087211 */ /* 0x002fe400078c08ff */
[----:B------:R-:W-:Y:S02]  /*3a0d0*/  PRMT R22, R22, 0x7632, R22 ;  /* 0x0000763216167816 */ /* 0x000fe40000000016 */
[----:B------:R-:W-:Y:S01]  /*3a0e0*/  LEA.HI.X.SX32 R9, R6, R2, 0x1, P6 ;  /* 0x0000000206097211 */ /* 0x000fe200030f0eff */
[----:B------:R0:W-:Y:S01]  /*3a0f0*/  @P1 STG.E.U16 [R4.64], R18 ;  /* 0x0000001204001986 */ /* 0x0001e2000c10150a */
[----:B-----5:R-:W-:-:S03]  /*3a100*/  ISETP.LT.AND P4, PT, R29, c[0x0][0x17c], !P0 ;  /* 0x00005f001d007a0c */ /* 0x020fc60004781270 */
[----:B------:R-:W5:Y:S04]  /*3a110*/  LDL.LU R29, [R1+0xc] ;  /* 0x00000c00011d7983 */ /* 0x000f680000300800 */
[----:B------:R-:W5:Y:S01]  /*3a120*/  LDL.LU R17, [R1+0x288] ;  /* 0x0002880001117983 */ /* 0x000f620000300800 */
[----:B------:R-:W-:-:S03]  /*3a130*/  ISETP.LT.AND P3, PT, R27, c[0x0][0x17c], !P0 ;  /* 0x00005f001b007a0c */ /* 0x000fc60004761270 */
[----:B------:R-:W5:Y:S01]  /*3a140*/  LDL.LU R27, [R1+0x28c] ;  /* 0x00028c00011b7983 */ /* 0x000f620000300800 */
[----:B------:R-:W-:-:S03]  /*3a150*/  ISETP.LT.AND P1, PT, R24, c[0x0][0x17c], !P0 ;  /* 0x00005f0018007a0c */ /* 0x000fc60004721270 */
[----:B------:R-:W5:Y:S04]  /*3a160*/  LDL.LU R24, [R1+0x290] ;  /* 0x0002900001187983 */ /* 0x000f680000300800 */
[----:B------:R1:W-:Y:S01]  /*3a170*/  @P2 STG.E.U16 [R8.64], R22 ;  /* 0x0000001608002986 */ /* 0x0003e2000c10150a */
[----:B----4-:R-:W-:-:S03]  /*3a180*/  ISETP.LT.AND P2, PT, R28, c[0x0][0x17c], !P0 ;  /* 0x00005f001c007a0c */ /* 0x010fc60004741270 */
[----:B------:R-:W4:Y:S01]  /*3a190*/  LDL.LU R28, [R1+0x294] ;  /* 0x00029400011c7983 */ /* 0x000f220000300800 */
[----:B------:R-:W-:-:S03]  /*3a1a0*/  IMAD R3, R16, 0x4, R6 ;  /* 0x0000000410037824 */ /* 0x000fc600078e0206 */
[----:B------:R-:W4:Y:S01]  /*3a1b0*/  LDL.LU R12, [R1+0x298] ;  /* 0x00029800010c7983 */ /* 0x000f220000300800 */
[----:B------:R-:W-:Y:S01]  /*3a1c0*/  IMAD R6, R16, 0x4, R3 ;  /* 0x0000000410067824 */ /* 0x000fe200078e0203 */
[----:B0-----:R-:W-:-:S04]  /*3a1d0*/  LEA R4, P6, R3, R0, 0x1 ;  /* 0x0000000003047211 */ /* 0x001fc800078c08ff */
[----:B------:R-:W-:Y:S01]  /*3a1e0*/  LEA.HI.X.SX32 R5, R3, R2, 0x1, P6 ;  /* 0x0000000203057211 */ /* 0x000fe200030f0eff */
[----:B------:R-:W-:Y:S01]  /*3a1f0*/  IMAD R3, R16, 0x4, R6 ;  /* 0x0000000410037824 */ /* 0x000fe200078e0206 */
[----:B-1----:R-:W-:-:S03]  /*3a200*/  LEA R8, P6, R6, R0, 0x1 ;  /* 0x0000000006087211 */ /* 0x002fc600078c08ff */
[----:B--2---:R0:W-:Y:S01]  /*3a210*/  @P5 STG.E.U16 [R4.64], R25 ;  /* 0x0000001904005986 */ /* 0x0041e2000c10150a */
[----:B------:R-:W-:Y:S02]  /*3a220*/  LEA.HI.X.SX32 R9, R6, R2, 0x1, P6 ;  /* 0x0000000206097211 */ /* 0x000fe400030f0eff */
[----:B------:R-:W-:Y:S01]  /*3a230*/  ISETP.LT.AND P5, PT, R13, c[0x0][0x17c], !P0 ;  /* 0x00005f000d007a0c */ /* 0x000fe200047a1270 */
[----:B------:R-:W-:Y:S02]  /*3a240*/  IMAD R13, R16, 0x4, R3 ;  /* 0x00000004100d7824 */ /* 0x000fe400078e0203 */
[----:B---3--:R1:W-:Y:S01]  /*3a250*/  @P4 STG.E.U16 [R8.64], R20 ;  /* 0x0000001408004986 */ /* 0x0083e2000c10150a */
[----:B0-----:R-:W-:-:S04]  /*3a260*/  LEA R4, P6, R3, R0, 0x1 ;  /* 0x0000000003047211 */ /* 0x001fc800078c08ff */
[----:B------:R-:W-:Y:S01]  /*3a270*/  LEA.HI.X.SX32 R5, R3, R2, 0x1, P6 ;  /* 0x0000000203057211 */ /* 0x000fe200030f0eff */
[----:B------:R-:W-:Y:S01]  /*3a280*/  IMAD R3, R16, 0x4, R13 ;  /* 0x0000000410037824 */ /* 0x000fe200078e020d */
[----:B-1----:R-:W-:-:S04]  /*3a290*/  LEA R8, P6, R13, R0, 0x1 ;  /* 0x000000000d087211 */ /* 0x002fc800078c08ff */
[----:B------:R-:W-:Y:S01]  /*3a2a0*/  LEA.HI.X.SX32 R9, R13, R2, 0x1, P6 ;  /* 0x000000020d097211 */ /* 0x000fe200030f0eff */
[----:B------:R-:W-:Y:S01]  /*3a2b0*/  IMAD R13, R16, 0x4, R3 ;  /* 0x00000004100d7824 */ /* 0x000fe200078e0203 */
[----:B------:R-:W-:Y:S02]  /*3a2c0*/  ISETP.LT.AND P4, PT, R26, c[0x0][0x17c], !P0 ;  /* 0x00005f001a007a0c */ /* 0x000fe40004781270 */
[----:B------:R-:W2:Y:S04]  /*3a2d0*/  LDL.LU R26, [R1+0x29c] ;  /* 0x00029c00011a7983 */ /* 0x000ea80000300800 */
[----:B-----5:R0:W-:Y:S04]  /*3a2e0*/  @P3 STG.E.U16 [R4.64], R29 ;  /* 0x0000001d04003986 */ /* 0x0201e8000c10150a */
[----:B------:R1:W-:Y:S01]  /*3a2f0*/  @P1 STG.E.U16 [R8.64], R7 ;  /* 0x0000000708001986 */ /* 0x0003e2000c10150a */
[----:B0-----:R-:W-:-:S04]  /*3a300*/  LEA R4, P6, R3, R0, 0x1 ;  /* 0x0000000003047211 */ /* 0x001fc800078c08ff */
[----:B------:R-:W-:Y:S02]  /*3a310*/  LEA.HI.X.SX32 R5, R3, R2, 0x1, P6 ;  /* 0x0000000203057211 */ /* 0x000fe400030f0eff */
[----:B-1----:R-:W-:-:S04]  /*3a320*/  LEA R8, P6, R13, R0, 0x1 ;  /* 0x000000000d087211 */ /* 0x002fc800078c08ff */
[----:B------:R-:W-:Y:S01]  /*3a330*/  LEA.HI.X.SX32 R9, R13, R2, 0x1, P6 ;  /* 0x000000020d097211 */ /* 0x000fe200030f0eff */
[----:B------:R0:W-:Y:S01]  /*3a340*/  @P2 STG.E.U16 [R4.64], R11 ;  /* 0x0000000b04002986 */ /* 0x0001e2000c10150a */
[----:B------:R-:W-:Y:S02]  /*3a350*/  ISETP.LT.AND P2, PT, R24, c[0x0][0x17c], !P0 ;  /* 0x00005f0018007a0c */ /* 0x000fe40004741270 */
[----:B------:R-:W-:Y:S01]  /*3a360*/  ISETP.LT.AND P1, PT, R27, c[0x0][0x17c], !P0 ;  /* 0x00005f001b007a0c */ /* 0x000fe20004721270 */
[----:B------:R-:W3:Y:S04]  /*3a370*/  LDL.LU R24, [R1+0x2a0] ;  /* 0x0002a00001187983 */ /* 0x000ee80000300800 */
[----:B------:R1:W-:Y:S04]  /*3a380*/  @P5 STG.E.U16 [R8.64], R15 ;  /* 0x0000000f08005986 */ /* 0x0003e8000c10150a */
[----:B------:R-:W5:Y:S01]  /*3a390*/  LDL.LU R27, [R1+0x2a4] ;  /* 0x0002a400011b7983 */ /* 0x000f620000300800 */
[----:B----4-:R-:W-:-:S03]  /*3a3a0*/  ISETP.LT.AND P5, PT, R28, c[0x0][0x17c], !P0 ;  /* 0x00005f001c007a0c */ /* 0x010fc600047a1270 */
[----:B------:R-:W4:Y:S01]  /*3a3b0*/  LDL.LU R28, [R1+0x234] ;  /* 0x00023400011c7983 */ /* 0x000f220000300800 */
[----:B------:R-:W-:Y:S01]  /*3a3c0*/  IMAD R3, R16, 0x4, R13 ;  /* 0x0000000410037824 */ /* 0x000fe200078e020d */
[----:B------:R-:W-:-:S03]  /*3a3d0*/  ISETP.LT.AND P3, PT, R17, c[0x0][0x17c], !P0 ;  /* 0x00005f0011007a0c */ /* 0x000fc60004761270 */
[----:B------:R-:W-:Y:S01]  /*3a3e0*/  IMAD R13, R16, 0x4, R3 ;  /* 0x00000004100d7824 */ /* 0x000fe200078e0203 */
[----:B0-----:R-:W-:-:S03]  /*3a3f0*/  LEA R4, P6, R3, R0, 0x1 ;  /* 0x0000000003047211 */ /* 0x001fc600078c08ff */
[C---:B------:R-:W-:Y:S01]  /*3a400*/  IMAD R17, R16.reuse, 0x4, R13 ;  /* 0x0000000410117824 */ /* 0x040fe200078e020d */
[----:B------:R-:W-:Y:S02]  /*3a410*/  LEA.HI.X.SX32 R5, R3, R2, 0x1, P6 ;  /* 0x0000000203057211 */ /* 0x000fe400030f0eff */
[C---:B-1----:R-:W-:Y:S01]  /*3a420*/  LEA R8, P6, R13.reuse, R0, 0x1 ;  /* 0x000000000d087211 */ /* 0x042fe200078c08ff */
[C---:B------:R-:W-:Y:S02]  /*3a430*/  IMAD R21, R16.reuse, 0x4, R17 ;  /* 0x0000000410157824 */ /* 0x040fe400078e0211 */
[----:B------:R0:W-:Y:S01]  /*3a440*/  @P4 STG.E.U16 [R4.64], R19 ;  /* 0x0000001304004986 */ /* 0x0001e2000c10150a */
[----:B------:R-:W-:Y:S01]  /*3a450*/  LEA.HI.X.SX32 R9, R13, R2, 0x1, P6 ;  /* 0x000000020d097211 */ /* 0x000fe200030f0eff */
[----:B------:R-:W-:-:S04]  /*3a460*/  IMAD R3, R16, 0x4, R21 ;  /* 0x0000000410037824 */ /* 0x000fc800078e0215 */
[----:B------:R-:W-:Y:S01]  /*3a470*/  IMAD R13, R16, 0x4, R3 ;  /* 0x00000004100d7824 */ /* 0x000fe200078e0203 */
[----:B------:R1:W-:Y:S01]  /*3a480*/  @P3 STG.E.U16 [R8.64], R23 ;  /* 0x0000001708003986 */ /* 0x0003e2000c10150a */
[----:B0-----:R-:W-:-:S04]  /*3a490*/  LEA R4, P6, R17, R0, 0x1 ;  /* 0x0000000011047211 */ /* 0x001fc800078c08ff */
[----:B------:R-:W-:Y:S01]  /*3a4a0*/  LEA.HI.X.SX32 R5, R17, R2, 0x1, P6 ;  /* 0x0000000211057211 */ /* 0x000fe200030f0eff */
[C---:B------:R-:W-:Y:S01]  /*3a4b0*/  IMAD R17, R16.reuse, 0x4, R13 ;  /* 0x0000000410117824 */ /* 0x040fe200078e020d */
[----:B-1----:R-:W-:Y:S02]  /*3a4c0*/  LEA R8, P6, R21, R0, 0x1 ;  /* 0x0000000015087211 */ /* 0x002fe400078c08ff */
[----:B------:R-:W-:Y:S02]  /*3a4d0*/  PRMT R6, R25, 0x7632, R6 ;  /* 0x0000763219067816 */ /* 0x000fe40000000006 */
[----:B------:R-:W-:Y:S01]  /*3a4e0*/  LEA.HI.X.SX32 R9, R21, R2, 0x1, P6 ;  /* 0x0000000215097211 */ /* 0x000fe200030f0eff */
[----:B------:R-:W-:Y:S01]  /*3a4f0*/  IMAD R21, R16, 0x4, R17 ;  /* 0x0000000410157824 */ /* 0x000fe200078e0211 */
[----:B------:R-:W-:Y:S01]  /*3a500*/  PRMT R7, R20, 0x7632, R7 ;  /* 0x0000763214077816 */ /* 0x000fe20000000007 */
[----:B------:R0:W-:Y:S02]  /*3a510*/  @P1 STG.E.U16 [R4.64], R6 ;  /* 0x0000000604001986 */ /* 0x0001e4000c10150a */
[----:B------:R-:W-:-:S02]  /*3a520*/  IMAD R25, R16, 0x4, R21 ;  /* 0x0000000410197824 */ /* 0x000fc400078e0215 */
[----:B------:R1:W-:Y:S01]  /*3a530*/  @P2 STG.E.U16 [R8.64], R7 ;  /* 0x0000000708002986 */ /* 0x0003e2000c10150a */
[----:B------:R-:W-:Y:S02]  /*3a540*/  ISETP.LT.AND P4, PT, R12, c[0x0][0x17c], !P0 ;  /* 0x00005f000c007a0c */ /* 0x000fe40004781270 */
[----:B0-----:R-:W-:-:S04]  /*3a550*/  LEA R4, P1, R3, R0, 0x1 ;  /* 0x0000000003047211 */ /* 0x001fc800078208ff */
[----:B------:R-:W-:Y:S01]  /*3a560*/  LEA.HI.X.SX32 R5, R3, R2, 0x1, P1 ;  /* 0x0000000203057211 */ /* 0x000fe200008f0eff */
[----:B------:R-:W-:Y:S01]  /*3a570*/  IMAD R3, R16, 0x4, R25 ;  /* 0x0000000410037824 */ /* 0x000fe200078e0219 */
[-C--:B-1----:R-:W-:Y:S02]  /*3a580*/  LEA R8, P1, R17, R0.reuse, 0x1 ;  /* 0x0000000011087211 */ /* 0x082fe400078208ff */
[-C--:B------:R-:W-:Y:S02]  /*3a590*/  LEA R12, P2, R13, R0.reuse, 0x1 ;  /* 0x000000000d0c7211 */ /* 0x080fe400078408ff */
[----:B------:R-:W-:Y:S02]  /*3a5a0*/  LEA R20, P6, R21, R0, 0x1 ;  /* 0x0000000015147211 */ /* 0x000fe400078c08ff */
[----:B------:R-:W-:Y:S02]  /*3a5b0*/  LEA.HI.X.SX32 R9, R17, R2, 0x1, P1 ;  /* 0x0000000211097211 */ /* 0x000fe400008f0eff */
[----:B------:R-:W-:-:S02]  /*3a5c0*/  LEA R16, P1, R3, R0, 0x1 ;  /* 0x0000000003107211 */ /* 0x000fc400078208ff */
[-C--:B------:R-:W-:Y:S02]  /*3a5d0*/  LEA.HI.X.SX32 R13, R13, R2.reuse, 0x1, P2 ;  /* 0x000000020d0d7211 */ /* 0x080fe400010f0eff */
[----:B--2---:R-:W-:Y:S02]  /*3a5e0*/  ISETP.LT.AND P3, PT, R26, c[0x0][0x17c], !P0 ;  /* 0x00005f001a007a0c */ /* 0x004fe40004761270 */
[-C--:B------:R-:W-:Y:S02]  /*3a5f0*/  LEA.HI.X.SX32 R21, R21, R2.reuse, 0x1, P6 ;  /* 0x0000000215157211 */ /* 0x080fe400030f0eff */
[----:B------:R-:W-:Y:S02]  /*3a600*/  LEA.HI.X.SX32 R17, R3, R2, 0x1, P1 ;  /* 0x0000000203117211 */ /* 0x000fe400008f0eff */
[----:B------:R-:W-:Y:S02]  /*3a610*/  PRMT R6, R7, 0x7632, R6 ;  /* 0x0000763207067816 */ /* 0x000fe40000000006 */
[----:B---3--:R-:W-:-:S02]  /*3a620*/  ISETP.LT.AND P2, PT, R24, c[0x0][0x17c], !P0 ;  /* 0x00005f0018007a0c */ /* 0x008fc40004741270 */
[----:B------:R-:W-:Y:S02]  /*3a630*/  LEA R24, P6, R25, R0, 0x1 ;  /* 0x0000000019187211 */ /* 0x000fe400078c08ff */
[----:B-----5:R-:W-:Y:S02]  /*3a640*/  ISETP.LT.AND P1, PT, R27, c[0x0][0x17c], !P0 ;  /* 0x00005f001b007a0c */ /* 0x020fe40004721270 */
[----:B------:R-:W-:Y:S02]  /*3a650*/  LEA.HI.X.SX32 R25, R25, R2, 0x1, P6 ;  /* 0x0000000219197211 */ /* 0x000fe400030f0eff */
[----:B------:R-:W-:Y:S02]  /*3a660*/  PRMT R2, R29, 0x7632, R2 ;  /* 0x000076321d027816 */ /* 0x000fe40000000002 */
[----:B------:R-:W-:Y:S02]  /*3a670*/  PRMT R11, R11, 0x7632, R11 ;  /* 0x000076320b0b7816 */ /* 0x000fe4000000000b */
[----:B------:R-:W-:Y:S01]  /*3a680*/  PRMT R10, R15, 0x7632, R10 ;  /* 0x000076320f0a7816 */ /* 0x000fe2000000000a */
[----:B------:R0:W-:Y:S01]  /*3a690*/  @P5 STG.E.U16 [R4.64], R2 ;  /* 0x0000000204005986 */ /* 0x0001e2000c10150a */
[----:B------:R-:W-:-:S03]  /*3a6a0*/  PRMT R19, R19, 0x7632, R19 ;  /* 0x0000763213137816 */ /* 0x000fc60000000013 */
[----:B------:R0:W-:Y:S04]  /*3a6b0*/  @P4 STG.E.U16 [R12.64], R6 ;  /* 0x000000060c004986 */ /* 0x0001e8000c10150a */
[----:B------:R0:W-:Y:S04]  /*3a6c0*/  @P3 STG.E.U16 [R8.64], R11 ;  /* 0x0000000b08003986 */ /* 0x0001e8000c10150a */
[----:B------:R0:W-:Y:S04]  /*3a6d0*/  @P2 STG.E.U16 [R20.64], R10 ;  /* 0x0000000a14002986 */ /* 0x0001e8000c10150a */
[----:B------:R0:W-:Y:S01]  /*3a6e0*/  @P1 STG.E.U16 [R24.64], R19 ;  /* 0x0000001318001986 */ /* 0x0001e2000c10150a */
[----:B----4-:R-:W-:-:S13]  /*3a6f0*/  ISETP.LT.AND P0, PT, R28, c[0x0][0x17c], !P0 ;  /* 0x00005f001c007a0c */ /* 0x010fda0004701270 */
[----:B------:R-:W-:Y:S05]  /*3a700*/  @!P0 EXIT ;  /* 0x000000000000894d */ /* 0x000fea0003800000 */
[----:B0-----:R-:W-:-:S05]  /*3a710*/  PRMT R8, R23, 0x7632, R8 ;  /* 0x0000763217087816 */ /* 0x001fca0000000008 */
[----:B------:R-:W-:Y:S01]  /*3a720*/  STG.E.U16 [R16.64], R8 ;  /* 0x0000000810007986 */ /* 0x000fe2000c10150a */
[----:B------:R-:W-:Y:S05]  /*3a730*/  EXIT ;  /* 0x000000000000794d */ /* 0x000fea0003800000 */
.L_x_4:
[----:B------:R-:W-:-:S00]  /*3a740*/  BRA `(.L_x_4) ;  /* 0xfffffff000007947 */ /* 0x000fc0000383ffff */
[----:B------:R-:W-:-:S00]  /*3a750*/  NOP ;  /* 0x0000000000007918 */ /* 0x000fc00000000000 */
        /* <DEDUP_REMOVED lines=10> */
.L_x_5:


//--------------------- .nv.shared.matmul_kernel  --------------------------
	.section	.nv.shared.matmul_kernel,"aw",@nobits
	.sectionflags	@""
	.align	16
